//
// Generated by NVIDIA NVVM Compiler
//
// Compiler Build ID: CL-36424714
// Cuda compilation tools, release 13.0, V13.0.88
// Based on NVVM 20.0.0
//

.version 9.0
.target sm_100
.address_size 64

	// .globl	_Z15calculate_JandMPfPiS_S_S_P9cuComplexS2_S2_S2_S2_S2_S2_S2_
.global .align 4 .b8 __cudart_i2opi_f[24] = {65, 144, 67, 60, 153, 149, 98, 219, 192, 221, 52, 245, 209, 87, 39, 252, 41, 21, 68, 78, 110, 131, 249, 162};

.visible .entry _Z15calculate_JandMPfPiS_S_S_P9cuComplexS2_S2_S2_S2_S2_S2_S2_(
	.param .u64 .ptr .align 1 _Z15calculate_JandMPfPiS_S_S_P9cuComplexS2_S2_S2_S2_S2_S2_S2__param_0,
	.param .u64 .ptr .align 1 _Z15calculate_JandMPfPiS_S_S_P9cuComplexS2_S2_S2_S2_S2_S2_S2__param_1,
	.param .u64 .ptr .align 1 _Z15calculate_JandMPfPiS_S_S_P9cuComplexS2_S2_S2_S2_S2_S2_S2__param_2,
	.param .u64 .ptr .align 1 _Z15calculate_JandMPfPiS_S_S_P9cuComplexS2_S2_S2_S2_S2_S2_S2__param_3,
	.param .u64 .ptr .align 1 _Z15calculate_JandMPfPiS_S_S_P9cuComplexS2_S2_S2_S2_S2_S2_S2__param_4,
	.param .u64 .ptr .align 1 _Z15calculate_JandMPfPiS_S_S_P9cuComplexS2_S2_S2_S2_S2_S2_S2__param_5,
	.param .u64 .ptr .align 1 _Z15calculate_JandMPfPiS_S_S_P9cuComplexS2_S2_S2_S2_S2_S2_S2__param_6,
	.param .u64 .ptr .align 1 _Z15calculate_JandMPfPiS_S_S_P9cuComplexS2_S2_S2_S2_S2_S2_S2__param_7,
	.param .u64 .ptr .align 1 _Z15calculate_JandMPfPiS_S_S_P9cuComplexS2_S2_S2_S2_S2_S2_S2__param_8,
	.param .u64 .ptr .align 1 _Z15calculate_JandMPfPiS_S_S_P9cuComplexS2_S2_S2_S2_S2_S2_S2__param_9,
	.param .u64 .ptr .align 1 _Z15calculate_JandMPfPiS_S_S_P9cuComplexS2_S2_S2_S2_S2_S2_S2__param_10,
	.param .u64 .ptr .align 1 _Z15calculate_JandMPfPiS_S_S_P9cuComplexS2_S2_S2_S2_S2_S2_S2__param_11,
	.param .u64 .ptr .align 1 _Z15calculate_JandMPfPiS_S_S_P9cuComplexS2_S2_S2_S2_S2_S2_S2__param_12
)
{
	.local .align 4 .b8 	__local_depot0[28];
	.reg .b64 	%SP;
	.reg .b64 	%SPL;
	.reg .pred 	%p<91>;
	.reg .b32 	%r<378>;
	.reg .b32 	%f<472>;
	.reg .b64 	%rd<210>;
	.reg .b64 	%fd<17>;

	mov.u64 	%SPL, __local_depot0;
	ld.param.u64 	%rd70, [_Z15calculate_JandMPfPiS_S_S_P9cuComplexS2_S2_S2_S2_S2_S2_S2__param_0];
	ld.param.u64 	%rd71, [_Z15calculate_JandMPfPiS_S_S_P9cuComplexS2_S2_S2_S2_S2_S2_S2__param_1];
	ld.param.u64 	%rd72, [_Z15calculate_JandMPfPiS_S_S_P9cuComplexS2_S2_S2_S2_S2_S2_S2__param_2];
	ld.param.u64 	%rd73, [_Z15calculate_JandMPfPiS_S_S_P9cuComplexS2_S2_S2_S2_S2_S2_S2__param_3];
	ld.param.u64 	%rd74, [_Z15calculate_JandMPfPiS_S_S_P9cuComplexS2_S2_S2_S2_S2_S2_S2__param_4];
	ld.param.u64 	%rd64, [_Z15calculate_JandMPfPiS_S_S_P9cuComplexS2_S2_S2_S2_S2_S2_S2__param_7];
	ld.param.u64 	%rd65, [_Z15calculate_JandMPfPiS_S_S_P9cuComplexS2_S2_S2_S2_S2_S2_S2__param_8];
	ld.param.u64 	%rd66, [_Z15calculate_JandMPfPiS_S_S_P9cuComplexS2_S2_S2_S2_S2_S2_S2__param_9];
	ld.param.u64 	%rd67, [_Z15calculate_JandMPfPiS_S_S_P9cuComplexS2_S2_S2_S2_S2_S2_S2__param_10];
	ld.param.u64 	%rd68, [_Z15calculate_JandMPfPiS_S_S_P9cuComplexS2_S2_S2_S2_S2_S2_S2__param_11];
	ld.param.u64 	%rd69, [_Z15calculate_JandMPfPiS_S_S_P9cuComplexS2_S2_S2_S2_S2_S2_S2__param_12];
	cvta.to.global.u64 	%rd1, %rd73;
	cvta.to.global.u64 	%rd2, %rd71;
	cvta.to.global.u64 	%rd3, %rd74;
	cvta.to.global.u64 	%rd4, %rd72;
	cvta.to.global.u64 	%rd75, %rd70;
	add.u64 	%rd5, %SPL, 0;
	ld.global.f32 	%f1, [%rd75];
	mov.u32 	%r124, %tid.x;
	mov.u32 	%r125, %ctaid.x;
	mov.u32 	%r126, %ntid.x;
	mad.lo.s32 	%r1, %r125, %r126, %r124;
	setp.gt.s32 	%p1, %r1, 800;
	@%p1 bra 	$L__BB0_85;
	setp.gt.s32 	%p2, %r1, 198;
	@%p2 bra 	$L__BB0_3;
	add.s32 	%r344, %r1, 101;
	bra.uni 	$L__BB0_7;
$L__BB0_3:
	setp.lt.u32 	%p3, %r1, 400;
	mov.b32 	%r344, 300;
	@%p3 bra 	$L__BB0_7;
	setp.gt.u32 	%p4, %r1, 598;
	@%p4 bra 	$L__BB0_6;
	sub.s32 	%r344, 699, %r1;
	bra.uni 	$L__BB0_7;
$L__BB0_6:
	setp.lt.u32 	%p5, %r1, 800;
	selp.b32 	%r344, 100, 0, %p5;
$L__BB0_7:
	setp.lt.s32 	%p6, %r1, 199;
	mov.b32 	%r345, 100;
	@%p6 bra 	$L__BB0_12;
	setp.gt.u32 	%p7, %r1, 399;
	@%p7 bra 	$L__BB0_10;
	add.s32 	%r345, %r1, -99;
	bra.uni 	$L__BB0_12;
$L__BB0_10:
	setp.lt.u32 	%p8, %r1, 599;
	mov.b32 	%r345, 300;
	@%p8 bra 	$L__BB0_12;
	setp.lt.u32 	%p9, %r1, 800;
	sub.s32 	%r130, 899, %r1;
	selp.b32 	%r345, %r130, 0, %p9;
$L__BB0_12:
	setp.ne.s32 	%p10, %r345, 300;
	setp.eq.s32 	%p11, %r344, 100;
	or.pred  	%p12, %p10, %p11;
	@%p12 bra 	$L__BB0_31;
	setp.eq.s32 	%p13, %r344, 300;
	@%p13 bra 	$L__BB0_32;
	mul.wide.s32 	%rd77, %r344, 4;
	add.s64 	%rd78, %rd4, %rd77;
	ld.global.f32 	%f77, [%rd78+484008];
	ld.global.f32 	%f78, [%rd78+482400];
	add.f32 	%f2, %f77, %f78;
	add.s64 	%rd79, %rd3, %rd77;
	ld.global.f32 	%f3, [%rd79+481200];
	mul.f32 	%f79, %f1, 0f00000000;
	mul.f32 	%f4, %f1, 0fC0C90FDB;
	ld.global.u32 	%r131, [%rd2];
	cvt.rn.f32.s32 	%f80, %r131;
	mul.f32 	%f81, %f79, %f80;
	mul.f32 	%f82, %f4, %f80;
	mul.f32 	%f83, %f81, 0f2BEAB98A;
	mul.f32 	%f84, %f82, 0f00000000;
	sub.f32 	%f5, %f83, %f84;
	mul.f32 	%f85, %f81, 0f00000000;
	fma.rn.f32 	%f6, %f82, 0f2BEAB98A, %f85;
	mul.f32 	%f86, %f6, 0f3F22F983;
	cvt.rni.s32.f32 	%r349, %f86;
	cvt.rn.f32.s32 	%f87, %r349;
	fma.rn.f32 	%f88, %f87, 0fBFC90FDA, %f6;
	fma.rn.f32 	%f89, %f87, 0fB3A22168, %f88;
	fma.rn.f32 	%f464, %f87, 0fA7C234C5, %f89;
	abs.f32 	%f8, %f6;
	setp.ltu.f32 	%p14, %f8, 0f47CE4780;
	@%p14 bra 	$L__BB0_22;
	setp.neu.f32 	%p15, %f8, 0f7F800000;
	@%p15 bra 	$L__BB0_17;
	mov.f32 	%f92, 0f00000000;
	mul.rn.f32 	%f464, %f6, %f92;
	mov.b32 	%r349, 0;
	bra.uni 	$L__BB0_22;
$L__BB0_17:
	mov.b32 	%r10, %f6;
	shl.b32 	%r133, %r10, 8;
	or.b32  	%r11, %r133, -2147483648;
	mov.b64 	%rd188, 0;
	mov.b32 	%r346, 0;
	mov.u64 	%rd186, __cudart_i2opi_f;
	mov.u64 	%rd187, %rd5;
$L__BB0_18:
	.pragma "nounroll";
	ld.global.nc.u32 	%r134, [%rd186];
	mad.wide.u32 	%rd82, %r134, %r11, %rd188;
	shr.u64 	%rd188, %rd82, 32;
	st.local.u32 	[%rd187], %rd82;
	add.s32 	%r346, %r346, 1;
	add.s64 	%rd187, %rd187, 4;
	add.s64 	%rd186, %rd186, 4;
	setp.ne.s32 	%p16, %r346, 6;
	@%p16 bra 	$L__BB0_18;
	shr.u32 	%r135, %r10, 23;
	st.local.u32 	[%rd5+24], %rd188;
	and.b32  	%r14, %r135, 31;
	and.b32  	%r136, %r135, 224;
	add.s32 	%r137, %r136, -128;
	shr.u32 	%r138, %r137, 5;
	mul.wide.u32 	%rd83, %r138, 4;
	sub.s64 	%rd12, %rd5, %rd83;
	ld.local.u32 	%r347, [%rd12+24];
	ld.local.u32 	%r348, [%rd12+20];
	setp.eq.s32 	%p17, %r14, 0;
	@%p17 bra 	$L__BB0_21;
	shf.l.wrap.b32 	%r347, %r348, %r347, %r14;
	ld.local.u32 	%r139, [%rd12+16];
	shf.l.wrap.b32 	%r348, %r139, %r348, %r14;
$L__BB0_21:
	shr.u32 	%r140, %r347, 30;
	shf.l.wrap.b32 	%r141, %r348, %r347, 2;
	shl.b32 	%r142, %r348, 2;
	shr.u32 	%r143, %r141, 31;
	add.s32 	%r144, %r143, %r140;
	neg.s32 	%r145, %r144;
	setp.lt.s32 	%p18, %r10, 0;
	selp.b32 	%r349, %r145, %r144, %p18;
	xor.b32  	%r146, %r141, %r10;
	shr.s32 	%r147, %r141, 31;
	xor.b32  	%r148, %r147, %r141;
	xor.b32  	%r149, %r147, %r142;
	cvt.u64.u32 	%rd84, %r148;
	shl.b64 	%rd85, %rd84, 32;
	cvt.u64.u32 	%rd86, %r149;
	or.b64  	%rd87, %rd85, %rd86;
	cvt.rn.f64.s64 	%fd1, %rd87;
	mul.f64 	%fd2, %fd1, 0d3BF921FB54442D19;
	cvt.rn.f32.f64 	%f90, %fd2;
	neg.f32 	%f91, %f90;
	setp.lt.s32 	%p19, %r146, 0;
	selp.f32 	%f464, %f91, %f90, %p19;
$L__BB0_22:
	ld.param.u64 	%rd185, [_Z15calculate_JandMPfPiS_S_S_P9cuComplexS2_S2_S2_S2_S2_S2_S2__param_6];
	mul.f32 	%f93, %f3, 0fABEAB98A;
	mul.f32 	%f94, %f3, 0f80000000;
	fma.rn.f32 	%f95, %f5, 0f3BBB989D, 0f3F000000;
	cvt.sat.f32.f32 	%f96, %f95;
	mov.f32 	%f97, 0f4B400001;
	mov.f32 	%f98, 0f437C0000;
	fma.rm.f32 	%f99, %f96, %f98, %f97;
	add.f32 	%f100, %f99, 0fCB40007F;
	neg.f32 	%f101, %f100;
	fma.rn.f32 	%f102, %f5, 0f3FB8AA3B, %f101;
	fma.rn.f32 	%f103, %f5, 0f32A57060, %f102;
	ex2.approx.ftz.f32 	%f104, %f103;
	mov.b32 	%r151, %f99;
	shl.b32 	%r152, %r151, 23;
	mov.b32 	%f105, %r152;
	mul.f32 	%f106, %f104, %f105;
	mul.f32 	%f107, %f464, %f464;
	fma.rn.f32 	%f108, %f107, 0f37CBAC00, 0fBAB607ED;
	fma.rn.f32 	%f109, %f108, %f107, 0f3D2AAABB;
	fma.rn.f32 	%f110, %f109, %f107, 0fBEFFFFFF;
	fma.rn.f32 	%f111, %f110, %f107, 0f3F800000;
	fma.rn.f32 	%f112, %f107, %f464, 0f00000000;
	fma.rn.f32 	%f113, %f107, 0fB94D4153, 0f3C0885E4;
	fma.rn.f32 	%f114, %f113, %f107, 0fBE2AAAA8;
	fma.rn.f32 	%f115, %f114, %f112, %f464;
	and.b32  	%r153, %r349, 1;
	setp.eq.b32 	%p20, %r153, 1;
	selp.f32 	%f116, %f111, %f115, %p20;
	selp.f32 	%f117, %f115, %f111, %p20;
	and.b32  	%r154, %r349, 2;
	setp.eq.s32 	%p21, %r154, 0;
	neg.f32 	%f118, %f116;
	selp.f32 	%f119, %f116, %f118, %p21;
	add.s32 	%r155, %r349, 1;
	and.b32  	%r156, %r155, 2;
	setp.eq.s32 	%p22, %r156, 0;
	neg.f32 	%f120, %f117;
	selp.f32 	%f121, %f117, %f120, %p22;
	mul.f32 	%f122, %f106, %f121;
	mul.f32 	%f123, %f106, %f119;
	mul.f32 	%f124, %f93, %f122;
	mul.f32 	%f125, %f94, %f123;
	sub.f32 	%f126, %f124, %f125;
	mul.f32 	%f127, %f93, %f123;
	fma.rn.f32 	%f128, %f94, %f122, %f127;
	add.s32 	%r23, %r1, -400;
	cvta.to.global.u64 	%rd88, %rd185;
	mul.wide.s32 	%rd89, %r23, 8;
	add.s64 	%rd90, %rd88, %rd89;
	ld.global.f32 	%f129, [%rd90];
	add.f32 	%f130, %f129, %f126;
	st.global.f32 	[%rd90], %f130;
	ld.global.f32 	%f131, [%rd90+4];
	add.f32 	%f132, %f131, %f128;
	st.global.f32 	[%rd90+4], %f132;
	mul.f32 	%f12, %f2, 0fBF000000;
	mul.f32 	%f133, %f1, 0f80000000;
	ld.global.u32 	%r157, [%rd2];
	cvt.rn.f32.s32 	%f134, %r157;
	add.f32 	%f135, %f134, 0f3F000000;
	mul.f32 	%f136, %f133, %f135;
	mul.f32 	%f137, %f4, %f135;
	mul.f32 	%f13, %f136, 0f2BEAB98A;
	mul.f32 	%f14, %f137, 0f2BEAB98A;
	mul.f32 	%f138, %f14, 0f3F22F983;
	cvt.rni.s32.f32 	%r353, %f138;
	cvt.rn.f32.s32 	%f139, %r353;
	fma.rn.f32 	%f140, %f139, 0fBFC90FDA, %f14;
	fma.rn.f32 	%f141, %f139, 0fB3A22168, %f140;
	fma.rn.f32 	%f465, %f139, 0fA7C234C5, %f141;
	abs.f32 	%f16, %f14;
	setp.ltu.f32 	%p23, %f16, 0f47CE4780;
	@%p23 bra 	$L__BB0_30;
	setp.neu.f32 	%p24, %f16, 0f7F800000;
	@%p24 bra 	$L__BB0_25;
	mov.f32 	%f144, 0f00000000;
	mul.rn.f32 	%f465, %f14, %f144;
	mov.b32 	%r353, 0;
	bra.uni 	$L__BB0_30;
$L__BB0_25:
	mov.b32 	%r25, %f14;
	shl.b32 	%r159, %r25, 8;
	or.b32  	%r26, %r159, -2147483648;
	mov.b64 	%rd191, 0;
	mov.b32 	%r350, 0;
	mov.u64 	%rd189, __cudart_i2opi_f;
	mov.u64 	%rd190, %rd5;
$L__BB0_26:
	.pragma "nounroll";
	ld.global.nc.u32 	%r160, [%rd189];
	mad.wide.u32 	%rd93, %r160, %r26, %rd191;
	shr.u64 	%rd191, %rd93, 32;
	st.local.u32 	[%rd190], %rd93;
	add.s32 	%r350, %r350, 1;
	add.s64 	%rd190, %rd190, 4;
	add.s64 	%rd189, %rd189, 4;
	setp.ne.s32 	%p25, %r350, 6;
	@%p25 bra 	$L__BB0_26;
	shr.u32 	%r161, %r25, 23;
	st.local.u32 	[%rd5+24], %rd191;
	and.b32  	%r29, %r161, 31;
	and.b32  	%r162, %r161, 224;
	add.s32 	%r163, %r162, -128;
	shr.u32 	%r164, %r163, 5;
	mul.wide.u32 	%rd94, %r164, 4;
	sub.s64 	%rd19, %rd5, %rd94;
	ld.local.u32 	%r351, [%rd19+24];
	ld.local.u32 	%r352, [%rd19+20];
	setp.eq.s32 	%p26, %r29, 0;
	@%p26 bra 	$L__BB0_29;
	shf.l.wrap.b32 	%r351, %r352, %r351, %r29;
	ld.local.u32 	%r165, [%rd19+16];
	shf.l.wrap.b32 	%r352, %r165, %r352, %r29;
$L__BB0_29:
	shr.u32 	%r166, %r351, 30;
	shf.l.wrap.b32 	%r167, %r352, %r351, 2;
	shl.b32 	%r168, %r352, 2;
	shr.u32 	%r169, %r167, 31;
	add.s32 	%r170, %r169, %r166;
	neg.s32 	%r171, %r170;
	setp.lt.s32 	%p27, %r25, 0;
	selp.b32 	%r353, %r171, %r170, %p27;
	xor.b32  	%r172, %r167, %r25;
	shr.s32 	%r173, %r167, 31;
	xor.b32  	%r174, %r173, %r167;
	xor.b32  	%r175, %r173, %r168;
	cvt.u64.u32 	%rd95, %r174;
	shl.b64 	%rd96, %rd95, 32;
	cvt.u64.u32 	%rd97, %r175;
	or.b64  	%rd98, %rd96, %rd97;
	cvt.rn.f64.s64 	%fd3, %rd98;
	mul.f64 	%fd4, %fd3, 0d3BF921FB54442D19;
	cvt.rn.f32.f64 	%f142, %fd4;
	neg.f32 	%f143, %f142;
	setp.lt.s32 	%p28, %r172, 0;
	selp.f32 	%f465, %f143, %f142, %p28;
$L__BB0_30:
	mul.f32 	%f145, %f12, 0f2BEAB98A;
	mul.f32 	%f146, %f12, 0f00000000;
	fma.rn.f32 	%f147, %f13, 0f3BBB989D, 0f3F000000;
	cvt.sat.f32.f32 	%f148, %f147;
	mov.f32 	%f149, 0f4B400001;
	mov.f32 	%f150, 0f437C0000;
	fma.rm.f32 	%f151, %f148, %f150, %f149;
	add.f32 	%f152, %f151, 0fCB40007F;
	neg.f32 	%f153, %f152;
	fma.rn.f32 	%f154, %f13, 0f3FB8AA3B, %f153;
	fma.rn.f32 	%f155, %f13, 0f32A57060, %f154;
	ex2.approx.ftz.f32 	%f156, %f155;
	mov.b32 	%r177, %f151;
	shl.b32 	%r178, %r177, 23;
	mov.b32 	%f157, %r178;
	mul.f32 	%f158, %f156, %f157;
	mul.f32 	%f159, %f465, %f465;
	fma.rn.f32 	%f160, %f159, 0f37CBAC00, 0fBAB607ED;
	fma.rn.f32 	%f161, %f160, %f159, 0f3D2AAABB;
	fma.rn.f32 	%f162, %f161, %f159, 0fBEFFFFFF;
	fma.rn.f32 	%f163, %f162, %f159, 0f3F800000;
	fma.rn.f32 	%f164, %f159, %f465, 0f00000000;
	fma.rn.f32 	%f165, %f159, 0fB94D4153, 0f3C0885E4;
	fma.rn.f32 	%f166, %f165, %f159, 0fBE2AAAA8;
	fma.rn.f32 	%f167, %f166, %f164, %f465;
	and.b32  	%r179, %r353, 1;
	setp.eq.b32 	%p29, %r179, 1;
	selp.f32 	%f168, %f163, %f167, %p29;
	selp.f32 	%f169, %f167, %f163, %p29;
	and.b32  	%r180, %r353, 2;
	setp.eq.s32 	%p30, %r180, 0;
	neg.f32 	%f170, %f168;
	selp.f32 	%f171, %f168, %f170, %p30;
	add.s32 	%r181, %r353, 1;
	and.b32  	%r182, %r181, 2;
	setp.eq.s32 	%p31, %r182, 0;
	neg.f32 	%f172, %f169;
	selp.f32 	%f173, %f169, %f172, %p31;
	mul.f32 	%f174, %f158, %f173;
	mul.f32 	%f175, %f158, %f171;
	mul.f32 	%f176, %f145, %f174;
	mul.f32 	%f177, %f146, %f175;
	sub.f32 	%f178, %f176, %f177;
	mul.f32 	%f179, %f145, %f175;
	fma.rn.f32 	%f180, %f146, %f174, %f179;
	cvta.to.global.u64 	%rd99, %rd66;
	add.s64 	%rd101, %rd99, %rd89;
	ld.global.f32 	%f181, [%rd101];
	add.f32 	%f182, %f181, %f178;
	st.global.f32 	[%rd101], %f182;
	ld.global.f32 	%f183, [%rd101+4];
	add.f32 	%f184, %f183, %f180;
	st.global.f32 	[%rd101+4], %f184;
	bra.uni 	$L__BB0_85;
$L__BB0_31:
	setp.ne.s32 	%p32, %r344, 300;
	@%p32 bra 	$L__BB0_49;
$L__BB0_32:
	mul.lo.s32 	%r289, %r345, 402;
	add.s32 	%r290, %r289, %r344;
	mul.wide.u32 	%rd153, %r290, 4;
	add.s64 	%rd154, %rd4, %rd153;
	ld.global.f32 	%f367, [%rd154];
	cvt.u64.u32 	%rd155, %r289;
	cvt.u64.u32 	%rd156, %r344;
	add.s64 	%rd157, %rd156, %rd155;
	shl.b64 	%rd158, %rd157, 2;
	add.s64 	%rd159, %rd4, %rd158;
	ld.global.f32 	%f368, [%rd159+4];
	add.f32 	%f20, %f367, %f368;
	sub.s32 	%r291, %r290, %r345;
	mul.wide.u32 	%rd160, %r291, 4;
	add.s64 	%rd161, %rd1, %rd160;
	ld.global.f32 	%f21, [%rd161];
	mul.f32 	%f22, %f1, 0f00000000;
	mul.f32 	%f23, %f1, 0fC0C90FDB;
	ld.global.u32 	%r292, [%rd2];
	cvt.rn.f32.s32 	%f369, %r292;
	mul.f32 	%f370, %f22, %f369;
	mul.f32 	%f371, %f23, %f369;
	mul.f32 	%f24, %f370, 0f2BEAB98A;
	mul.f32 	%f25, %f371, 0f2BEAB98A;
	mul.f32 	%f372, %f25, 0f3F22F983;
	cvt.rni.s32.f32 	%r357, %f372;
	cvt.rn.f32.s32 	%f373, %r357;
	fma.rn.f32 	%f374, %f373, 0fBFC90FDA, %f25;
	fma.rn.f32 	%f375, %f373, 0fB3A22168, %f374;
	fma.rn.f32 	%f466, %f373, 0fA7C234C5, %f375;
	abs.f32 	%f27, %f25;
	setp.ltu.f32 	%p73, %f27, 0f47CE4780;
	@%p73 bra 	$L__BB0_40;
	setp.neu.f32 	%p74, %f27, 0f7F800000;
	@%p74 bra 	$L__BB0_35;
	mov.f32 	%f378, 0f00000000;
	mul.rn.f32 	%f466, %f25, %f378;
	mov.b32 	%r357, 0;
	bra.uni 	$L__BB0_40;
$L__BB0_35:
	mov.b32 	%r39, %f25;
	shl.b32 	%r294, %r39, 8;
	or.b32  	%r40, %r294, -2147483648;
	mov.b64 	%rd194, 0;
	mov.b32 	%r354, 0;
	mov.u64 	%rd192, __cudart_i2opi_f;
	mov.u64 	%rd193, %rd5;
$L__BB0_36:
	.pragma "nounroll";
	ld.global.nc.u32 	%r295, [%rd192];
	mad.wide.u32 	%rd164, %r295, %r40, %rd194;
	shr.u64 	%rd194, %rd164, 32;
	st.local.u32 	[%rd193], %rd164;
	add.s32 	%r354, %r354, 1;
	add.s64 	%rd193, %rd193, 4;
	add.s64 	%rd192, %rd192, 4;
	setp.ne.s32 	%p75, %r354, 6;
	@%p75 bra 	$L__BB0_36;
	shr.u32 	%r296, %r39, 23;
	st.local.u32 	[%rd5+24], %rd194;
	and.b32  	%r43, %r296, 31;
	and.b32  	%r297, %r296, 224;
	add.s32 	%r298, %r297, -128;
	shr.u32 	%r299, %r298, 5;
	mul.wide.u32 	%rd165, %r299, 4;
	sub.s64 	%rd26, %rd5, %rd165;
	ld.local.u32 	%r355, [%rd26+24];
	ld.local.u32 	%r356, [%rd26+20];
	setp.eq.s32 	%p76, %r43, 0;
	@%p76 bra 	$L__BB0_39;
	shf.l.wrap.b32 	%r355, %r356, %r355, %r43;
	ld.local.u32 	%r300, [%rd26+16];
	shf.l.wrap.b32 	%r356, %r300, %r356, %r43;
$L__BB0_39:
	shr.u32 	%r301, %r355, 30;
	shf.l.wrap.b32 	%r302, %r356, %r355, 2;
	shl.b32 	%r303, %r356, 2;
	shr.u32 	%r304, %r302, 31;
	add.s32 	%r305, %r304, %r301;
	neg.s32 	%r306, %r305;
	setp.lt.s32 	%p77, %r39, 0;
	selp.b32 	%r357, %r306, %r305, %p77;
	xor.b32  	%r307, %r302, %r39;
	shr.s32 	%r308, %r302, 31;
	xor.b32  	%r309, %r308, %r302;
	xor.b32  	%r310, %r308, %r303;
	cvt.u64.u32 	%rd166, %r309;
	shl.b64 	%rd167, %rd166, 32;
	cvt.u64.u32 	%rd168, %r310;
	or.b64  	%rd169, %rd167, %rd168;
	cvt.rn.f64.s64 	%fd13, %rd169;
	mul.f64 	%fd14, %fd13, 0d3BF921FB54442D19;
	cvt.rn.f32.f64 	%f376, %fd14;
	neg.f32 	%f377, %f376;
	setp.lt.s32 	%p78, %r307, 0;
	selp.f32 	%f466, %f377, %f376, %p78;
$L__BB0_40:
	ld.param.u64 	%rd184, [_Z15calculate_JandMPfPiS_S_S_P9cuComplexS2_S2_S2_S2_S2_S2_S2__param_5];
	mul.f32 	%f379, %f21, 0f2BEAB98A;
	mul.f32 	%f380, %f21, 0f00000000;
	fma.rn.f32 	%f381, %f24, 0f3BBB989D, 0f3F000000;
	cvt.sat.f32.f32 	%f382, %f381;
	mov.f32 	%f383, 0f4B400001;
	mov.f32 	%f384, 0f437C0000;
	fma.rm.f32 	%f385, %f382, %f384, %f383;
	add.f32 	%f386, %f385, 0fCB40007F;
	neg.f32 	%f387, %f386;
	fma.rn.f32 	%f388, %f24, 0f3FB8AA3B, %f387;
	fma.rn.f32 	%f389, %f24, 0f32A57060, %f388;
	ex2.approx.ftz.f32 	%f390, %f389;
	mov.b32 	%r312, %f385;
	shl.b32 	%r313, %r312, 23;
	mov.b32 	%f391, %r313;
	mul.f32 	%f392, %f390, %f391;
	mul.f32 	%f393, %f466, %f466;
	fma.rn.f32 	%f394, %f393, 0f37CBAC00, 0fBAB607ED;
	fma.rn.f32 	%f395, %f394, %f393, 0f3D2AAABB;
	fma.rn.f32 	%f396, %f395, %f393, 0fBEFFFFFF;
	fma.rn.f32 	%f397, %f396, %f393, 0f3F800000;
	fma.rn.f32 	%f398, %f393, %f466, 0f00000000;
	fma.rn.f32 	%f399, %f393, 0fB94D4153, 0f3C0885E4;
	fma.rn.f32 	%f400, %f399, %f393, 0fBE2AAAA8;
	fma.rn.f32 	%f401, %f400, %f398, %f466;
	and.b32  	%r314, %r357, 1;
	setp.eq.b32 	%p79, %r314, 1;
	selp.f32 	%f402, %f397, %f401, %p79;
	selp.f32 	%f403, %f401, %f397, %p79;
	and.b32  	%r315, %r357, 2;
	setp.eq.s32 	%p80, %r315, 0;
	neg.f32 	%f404, %f402;
	selp.f32 	%f405, %f402, %f404, %p80;
	add.s32 	%r316, %r357, 1;
	and.b32  	%r317, %r316, 2;
	setp.eq.s32 	%p81, %r317, 0;
	neg.f32 	%f406, %f403;
	selp.f32 	%f407, %f403, %f406, %p81;
	mul.f32 	%f408, %f392, %f407;
	mul.f32 	%f409, %f392, %f405;
	mul.f32 	%f410, %f379, %f408;
	mul.f32 	%f411, %f380, %f409;
	sub.f32 	%f412, %f410, %f411;
	mul.f32 	%f413, %f379, %f409;
	fma.rn.f32 	%f414, %f380, %f408, %f413;
	add.s32 	%r52, %r1, -199;
	cvta.to.global.u64 	%rd170, %rd184;
	mul.wide.s32 	%rd171, %r52, 8;
	add.s64 	%rd172, %rd170, %rd171;
	ld.global.f32 	%f415, [%rd172];
	add.f32 	%f416, %f415, %f412;
	st.global.f32 	[%rd172], %f416;
	ld.global.f32 	%f417, [%rd172+4];
	add.f32 	%f418, %f417, %f414;
	st.global.f32 	[%rd172+4], %f418;
	mul.f32 	%f31, %f20, 0f3F000000;
	ld.global.u32 	%r318, [%rd2];
	cvt.rn.f32.s32 	%f419, %r318;
	add.f32 	%f420, %f419, 0f3F000000;
	mul.f32 	%f421, %f22, %f420;
	mul.f32 	%f422, %f23, %f420;
	mul.f32 	%f32, %f421, 0f2BEAB98A;
	mul.f32 	%f33, %f422, 0f2BEAB98A;
	mul.f32 	%f423, %f33, 0f3F22F983;
	cvt.rni.s32.f32 	%r361, %f423;
	cvt.rn.f32.s32 	%f424, %r361;
	fma.rn.f32 	%f425, %f424, 0fBFC90FDA, %f33;
	fma.rn.f32 	%f426, %f424, 0fB3A22168, %f425;
	fma.rn.f32 	%f467, %f424, 0fA7C234C5, %f426;
	abs.f32 	%f35, %f33;
	setp.ltu.f32 	%p82, %f35, 0f47CE4780;
	@%p82 bra 	$L__BB0_48;
	setp.neu.f32 	%p83, %f35, 0f7F800000;
	@%p83 bra 	$L__BB0_43;
	mov.f32 	%f429, 0f00000000;
	mul.rn.f32 	%f467, %f33, %f429;
	mov.b32 	%r361, 0;
	bra.uni 	$L__BB0_48;
$L__BB0_43:
	mov.b32 	%r54, %f33;
	shl.b32 	%r320, %r54, 8;
	or.b32  	%r55, %r320, -2147483648;
	mov.b64 	%rd197, 0;
	mov.b32 	%r358, 0;
	mov.u64 	%rd195, __cudart_i2opi_f;
	mov.u64 	%rd196, %rd5;
$L__BB0_44:
	.pragma "nounroll";
	ld.global.nc.u32 	%r321, [%rd195];
	mad.wide.u32 	%rd175, %r321, %r55, %rd197;
	shr.u64 	%rd197, %rd175, 32;
	st.local.u32 	[%rd196], %rd175;
	add.s32 	%r358, %r358, 1;
	add.s64 	%rd196, %rd196, 4;
	add.s64 	%rd195, %rd195, 4;
	setp.ne.s32 	%p84, %r358, 6;
	@%p84 bra 	$L__BB0_44;
	shr.u32 	%r322, %r54, 23;
	st.local.u32 	[%rd5+24], %rd197;
	and.b32  	%r58, %r322, 31;
	and.b32  	%r323, %r322, 224;
	add.s32 	%r324, %r323, -128;
	shr.u32 	%r325, %r324, 5;
	mul.wide.u32 	%rd176, %r325, 4;
	sub.s64 	%rd33, %rd5, %rd176;
	ld.local.u32 	%r359, [%rd33+24];
	ld.local.u32 	%r360, [%rd33+20];
	setp.eq.s32 	%p85, %r58, 0;
	@%p85 bra 	$L__BB0_47;
	shf.l.wrap.b32 	%r359, %r360, %r359, %r58;
	ld.local.u32 	%r326, [%rd33+16];
	shf.l.wrap.b32 	%r360, %r326, %r360, %r58;
$L__BB0_47:
	shr.u32 	%r327, %r359, 30;
	shf.l.wrap.b32 	%r328, %r360, %r359, 2;
	shl.b32 	%r329, %r360, 2;
	shr.u32 	%r330, %r328, 31;
	add.s32 	%r331, %r330, %r327;
	neg.s32 	%r332, %r331;
	setp.lt.s32 	%p86, %r54, 0;
	selp.b32 	%r361, %r332, %r331, %p86;
	xor.b32  	%r333, %r328, %r54;
	shr.s32 	%r334, %r328, 31;
	xor.b32  	%r335, %r334, %r328;
	xor.b32  	%r336, %r334, %r329;
	cvt.u64.u32 	%rd177, %r335;
	shl.b64 	%rd178, %rd177, 32;
	cvt.u64.u32 	%rd179, %r336;
	or.b64  	%rd180, %rd178, %rd179;
	cvt.rn.f64.s64 	%fd15, %rd180;
	mul.f64 	%fd16, %fd15, 0d3BF921FB54442D19;
	cvt.rn.f32.f64 	%f427, %fd16;
	neg.f32 	%f428, %f427;
	setp.lt.s32 	%p87, %r333, 0;
	selp.f32 	%f467, %f428, %f427, %p87;
$L__BB0_48:
	mul.f32 	%f430, %f31, 0f2BEAB98A;
	fma.rn.f32 	%f431, %f32, 0f3BBB989D, 0f3F000000;
	cvt.sat.f32.f32 	%f432, %f431;
	mov.f32 	%f433, 0f4B400001;
	mov.f32 	%f434, 0f437C0000;
	fma.rm.f32 	%f435, %f432, %f434, %f433;
	add.f32 	%f436, %f435, 0fCB40007F;
	neg.f32 	%f437, %f436;
	fma.rn.f32 	%f438, %f32, 0f3FB8AA3B, %f437;
	fma.rn.f32 	%f439, %f32, 0f32A57060, %f438;
	ex2.approx.ftz.f32 	%f440, %f439;
	mov.b32 	%r338, %f435;
	shl.b32 	%r339, %r338, 23;
	mov.b32 	%f441, %r339;
	mul.f32 	%f442, %f440, %f441;
	mul.f32 	%f443, %f467, %f467;
	fma.rn.f32 	%f444, %f443, 0f37CBAC00, 0fBAB607ED;
	fma.rn.f32 	%f445, %f444, %f443, 0f3D2AAABB;
	fma.rn.f32 	%f446, %f445, %f443, 0fBEFFFFFF;
	fma.rn.f32 	%f447, %f446, %f443, 0f3F800000;
	fma.rn.f32 	%f448, %f443, %f467, 0f00000000;
	fma.rn.f32 	%f449, %f443, 0fB94D4153, 0f3C0885E4;
	fma.rn.f32 	%f450, %f449, %f443, 0fBE2AAAA8;
	fma.rn.f32 	%f451, %f450, %f448, %f467;
	and.b32  	%r340, %r361, 1;
	setp.eq.b32 	%p88, %r340, 1;
	selp.f32 	%f452, %f447, %f451, %p88;
	selp.f32 	%f453, %f451, %f447, %p88;
	and.b32  	%r341, %r361, 2;
	setp.eq.s32 	%p89, %r341, 0;
	neg.f32 	%f454, %f452;
	selp.f32 	%f455, %f452, %f454, %p89;
	add.s32 	%r342, %r361, 1;
	and.b32  	%r343, %r342, 2;
	setp.eq.s32 	%p90, %r343, 0;
	neg.f32 	%f456, %f453;
	selp.f32 	%f457, %f453, %f456, %p90;
	mul.f32 	%f458, %f442, %f457;
	mul.f32 	%f459, %f442, %f455;
	cvta.to.global.u64 	%rd181, %rd67;
	add.s64 	%rd183, %rd181, %rd171;
	ld.global.f32 	%f460, [%rd183];
	fma.rn.f32 	%f461, %f430, %f458, %f460;
	st.global.f32 	[%rd183], %f461;
	ld.global.f32 	%f462, [%rd183+4];
	fma.rn.f32 	%f463, %f430, %f459, %f462;
	st.global.f32 	[%rd183+4], %f463;
	bra.uni 	$L__BB0_85;
$L__BB0_49:
	setp.eq.s32 	%p33, %r344, 100;
	setp.ne.s32 	%p34, %r345, 100;
	or.pred  	%p35, %p34, %p33;
	@%p35 bra 	$L__BB0_67;
	mul.wide.s32 	%rd102, %r344, 4;
	add.s64 	%rd103, %rd4, %rd102;
	ld.global.f32 	%f185, [%rd103+160800];
	ld.global.f32 	%f186, [%rd103+162408];
	add.f32 	%f39, %f185, %f186;
	add.s64 	%rd104, %rd3, %rd102;
	ld.global.f32 	%f40, [%rd104+160400];
	mul.f32 	%f41, %f1, 0f80000000;
	mul.f32 	%f42, %f1, 0fC0C90FDB;
	ld.global.u32 	%r183, [%rd2];
	cvt.rn.f32.s32 	%f187, %r183;
	mul.f32 	%f188, %f41, %f187;
	mul.f32 	%f189, %f42, %f187;
	mul.f32 	%f43, %f188, 0f2BEAB98A;
	mul.f32 	%f44, %f189, 0f2BEAB98A;
	mul.f32 	%f190, %f44, 0f3F22F983;
	cvt.rni.s32.f32 	%r365, %f190;
	cvt.rn.f32.s32 	%f191, %r365;
	fma.rn.f32 	%f192, %f191, 0fBFC90FDA, %f44;
	fma.rn.f32 	%f193, %f191, 0fB3A22168, %f192;
	fma.rn.f32 	%f468, %f191, 0fA7C234C5, %f193;
	abs.f32 	%f46, %f44;
	setp.ltu.f32 	%p36, %f46, 0f47CE4780;
	@%p36 bra 	$L__BB0_58;
	setp.neu.f32 	%p37, %f46, 0f7F800000;
	@%p37 bra 	$L__BB0_53;
	mov.f32 	%f196, 0f00000000;
	mul.rn.f32 	%f468, %f44, %f196;
	mov.b32 	%r365, 0;
	bra.uni 	$L__BB0_58;
$L__BB0_53:
	mov.b32 	%r68, %f44;
	shl.b32 	%r185, %r68, 8;
	or.b32  	%r69, %r185, -2147483648;
	mov.b64 	%rd200, 0;
	mov.b32 	%r362, 0;
	mov.u64 	%rd198, __cudart_i2opi_f;
	mov.u64 	%rd199, %rd5;
$L__BB0_54:
	.pragma "nounroll";
	ld.global.nc.u32 	%r186, [%rd198];
	mad.wide.u32 	%rd107, %r186, %r69, %rd200;
	shr.u64 	%rd200, %rd107, 32;
	st.local.u32 	[%rd199], %rd107;
	add.s32 	%r362, %r362, 1;
	add.s64 	%rd199, %rd199, 4;
	add.s64 	%rd198, %rd198, 4;
	setp.ne.s32 	%p38, %r362, 6;
	@%p38 bra 	$L__BB0_54;
	shr.u32 	%r187, %r68, 23;
	st.local.u32 	[%rd5+24], %rd200;
	and.b32  	%r72, %r187, 31;
	and.b32  	%r188, %r187, 224;
	add.s32 	%r189, %r188, -128;
	shr.u32 	%r190, %r189, 5;
	mul.wide.u32 	%rd108, %r190, 4;
	sub.s64 	%rd40, %rd5, %rd108;
	ld.local.u32 	%r363, [%rd40+24];
	ld.local.u32 	%r364, [%rd40+20];
	setp.eq.s32 	%p39, %r72, 0;
	@%p39 bra 	$L__BB0_57;
	shf.l.wrap.b32 	%r363, %r364, %r363, %r72;
	ld.local.u32 	%r191, [%rd40+16];
	shf.l.wrap.b32 	%r364, %r191, %r364, %r72;
$L__BB0_57:
	shr.u32 	%r192, %r363, 30;
	shf.l.wrap.b32 	%r193, %r364, %r363, 2;
	shl.b32 	%r194, %r364, 2;
	shr.u32 	%r195, %r193, 31;
	add.s32 	%r196, %r195, %r192;
	neg.s32 	%r197, %r196;
	setp.lt.s32 	%p40, %r68, 0;
	selp.b32 	%r365, %r197, %r196, %p40;
	xor.b32  	%r198, %r193, %r68;
	shr.s32 	%r199, %r193, 31;
	xor.b32  	%r200, %r199, %r193;
	xor.b32  	%r201, %r199, %r194;
	cvt.u64.u32 	%rd109, %r200;
	shl.b64 	%rd110, %rd109, 32;
	cvt.u64.u32 	%rd111, %r201;
	or.b64  	%rd112, %rd110, %rd111;
	cvt.rn.f64.s64 	%fd5, %rd112;
	mul.f64 	%fd6, %fd5, 0d3BF921FB54442D19;
	cvt.rn.f32.f64 	%f194, %fd6;
	neg.f32 	%f195, %f194;
	setp.lt.s32 	%p41, %r198, 0;
	selp.f32 	%f468, %f195, %f194, %p41;
$L__BB0_58:
	mul.f32 	%f197, %f40, 0f2BEAB98A;
	fma.rn.f32 	%f198, %f43, 0f3BBB989D, 0f3F000000;
	cvt.sat.f32.f32 	%f199, %f198;
	mov.f32 	%f200, 0f4B400001;
	mov.f32 	%f201, 0f437C0000;
	fma.rm.f32 	%f202, %f199, %f201, %f200;
	add.f32 	%f203, %f202, 0fCB40007F;
	neg.f32 	%f204, %f203;
	fma.rn.f32 	%f205, %f43, 0f3FB8AA3B, %f204;
	fma.rn.f32 	%f206, %f43, 0f32A57060, %f205;
	ex2.approx.ftz.f32 	%f207, %f206;
	mov.b32 	%r203, %f202;
	shl.b32 	%r204, %r203, 23;
	mov.b32 	%f208, %r204;
	mul.f32 	%f209, %f207, %f208;
	mul.f32 	%f210, %f468, %f468;
	fma.rn.f32 	%f211, %f210, 0f37CBAC00, 0fBAB607ED;
	fma.rn.f32 	%f212, %f211, %f210, 0f3D2AAABB;
	fma.rn.f32 	%f213, %f212, %f210, 0fBEFFFFFF;
	fma.rn.f32 	%f214, %f213, %f210, 0f3F800000;
	fma.rn.f32 	%f215, %f210, %f468, 0f00000000;
	fma.rn.f32 	%f216, %f210, 0fB94D4153, 0f3C0885E4;
	fma.rn.f32 	%f217, %f216, %f210, 0fBE2AAAA8;
	fma.rn.f32 	%f218, %f217, %f215, %f468;
	and.b32  	%r205, %r365, 1;
	setp.eq.b32 	%p42, %r205, 1;
	selp.f32 	%f219, %f214, %f218, %p42;
	selp.f32 	%f220, %f218, %f214, %p42;
	and.b32  	%r206, %r365, 2;
	setp.eq.s32 	%p43, %r206, 0;
	neg.f32 	%f221, %f219;
	selp.f32 	%f222, %f219, %f221, %p43;
	add.s32 	%r207, %r365, 1;
	and.b32  	%r208, %r207, 2;
	setp.eq.s32 	%p44, %r208, 0;
	neg.f32 	%f223, %f220;
	selp.f32 	%f224, %f220, %f223, %p44;
	mul.f32 	%f225, %f209, %f224;
	mul.f32 	%f226, %f209, %f222;
	cvta.to.global.u64 	%rd113, %rd65;
	mul.wide.s32 	%rd114, %r1, 8;
	add.s64 	%rd115, %rd113, %rd114;
	ld.global.f32 	%f227, [%rd115];
	fma.rn.f32 	%f228, %f197, %f225, %f227;
	st.global.f32 	[%rd115], %f228;
	ld.global.f32 	%f229, [%rd115+4];
	fma.rn.f32 	%f230, %f197, %f226, %f229;
	st.global.f32 	[%rd115+4], %f230;
	mul.f32 	%f50, %f39, 0f3F000000;
	ld.global.u32 	%r209, [%rd2];
	cvt.rn.f32.s32 	%f231, %r209;
	add.f32 	%f232, %f231, 0f3F000000;
	mul.f32 	%f233, %f41, %f232;
	mul.f32 	%f234, %f42, %f232;
	mul.f32 	%f51, %f233, 0f2BEAB98A;
	mul.f32 	%f52, %f234, 0f2BEAB98A;
	mul.f32 	%f235, %f52, 0f3F22F983;
	cvt.rni.s32.f32 	%r369, %f235;
	cvt.rn.f32.s32 	%f236, %r369;
	fma.rn.f32 	%f237, %f236, 0fBFC90FDA, %f52;
	fma.rn.f32 	%f238, %f236, 0fB3A22168, %f237;
	fma.rn.f32 	%f469, %f236, 0fA7C234C5, %f238;
	abs.f32 	%f54, %f52;
	setp.ltu.f32 	%p45, %f54, 0f47CE4780;
	@%p45 bra 	$L__BB0_66;
	setp.neu.f32 	%p46, %f54, 0f7F800000;
	@%p46 bra 	$L__BB0_61;
	mov.f32 	%f241, 0f00000000;
	mul.rn.f32 	%f469, %f52, %f241;
	mov.b32 	%r369, 0;
	bra.uni 	$L__BB0_66;
$L__BB0_61:
	mov.b32 	%r82, %f52;
	shl.b32 	%r211, %r82, 8;
	or.b32  	%r83, %r211, -2147483648;
	mov.b64 	%rd203, 0;
	mov.b32 	%r366, 0;
	mov.u64 	%rd201, __cudart_i2opi_f;
	mov.u64 	%rd202, %rd5;
$L__BB0_62:
	.pragma "nounroll";
	ld.global.nc.u32 	%r212, [%rd201];
	mad.wide.u32 	%rd118, %r212, %r83, %rd203;
	shr.u64 	%rd203, %rd118, 32;
	st.local.u32 	[%rd202], %rd118;
	add.s32 	%r366, %r366, 1;
	add.s64 	%rd202, %rd202, 4;
	add.s64 	%rd201, %rd201, 4;
	setp.ne.s32 	%p47, %r366, 6;
	@%p47 bra 	$L__BB0_62;
	shr.u32 	%r213, %r82, 23;
	st.local.u32 	[%rd5+24], %rd203;
	and.b32  	%r86, %r213, 31;
	and.b32  	%r214, %r213, 224;
	add.s32 	%r215, %r214, -128;
	shr.u32 	%r216, %r215, 5;
	mul.wide.u32 	%rd119, %r216, 4;
	sub.s64 	%rd47, %rd5, %rd119;
	ld.local.u32 	%r367, [%rd47+24];
	ld.local.u32 	%r368, [%rd47+20];
	setp.eq.s32 	%p48, %r86, 0;
	@%p48 bra 	$L__BB0_65;
	shf.l.wrap.b32 	%r367, %r368, %r367, %r86;
	ld.local.u32 	%r217, [%rd47+16];
	shf.l.wrap.b32 	%r368, %r217, %r368, %r86;
$L__BB0_65:
	shr.u32 	%r218, %r367, 30;
	shf.l.wrap.b32 	%r219, %r368, %r367, 2;
	shl.b32 	%r220, %r368, 2;
	shr.u32 	%r221, %r219, 31;
	add.s32 	%r222, %r221, %r218;
	neg.s32 	%r223, %r222;
	setp.lt.s32 	%p49, %r82, 0;
	selp.b32 	%r369, %r223, %r222, %p49;
	xor.b32  	%r224, %r219, %r82;
	shr.s32 	%r225, %r219, 31;
	xor.b32  	%r226, %r225, %r219;
	xor.b32  	%r227, %r225, %r220;
	cvt.u64.u32 	%rd120, %r226;
	shl.b64 	%rd121, %rd120, 32;
	cvt.u64.u32 	%rd122, %r227;
	or.b64  	%rd123, %rd121, %rd122;
	cvt.rn.f64.s64 	%fd7, %rd123;
	mul.f64 	%fd8, %fd7, 0d3BF921FB54442D19;
	cvt.rn.f32.f64 	%f239, %fd8;
	neg.f32 	%f240, %f239;
	setp.lt.s32 	%p50, %r224, 0;
	selp.f32 	%f469, %f240, %f239, %p50;
$L__BB0_66:
	mul.f32 	%f242, %f50, 0f2BEAB98A;
	fma.rn.f32 	%f243, %f51, 0f3BBB989D, 0f3F000000;
	cvt.sat.f32.f32 	%f244, %f243;
	mov.f32 	%f245, 0f4B400001;
	mov.f32 	%f246, 0f437C0000;
	fma.rm.f32 	%f247, %f244, %f246, %f245;
	add.f32 	%f248, %f247, 0fCB40007F;
	neg.f32 	%f249, %f248;
	fma.rn.f32 	%f250, %f51, 0f3FB8AA3B, %f249;
	fma.rn.f32 	%f251, %f51, 0f32A57060, %f250;
	ex2.approx.ftz.f32 	%f252, %f251;
	mov.b32 	%r229, %f247;
	shl.b32 	%r230, %r229, 23;
	mov.b32 	%f253, %r230;
	mul.f32 	%f254, %f252, %f253;
	mul.f32 	%f255, %f469, %f469;
	fma.rn.f32 	%f256, %f255, 0f37CBAC00, 0fBAB607ED;
	fma.rn.f32 	%f257, %f256, %f255, 0f3D2AAABB;
	fma.rn.f32 	%f258, %f257, %f255, 0fBEFFFFFF;
	fma.rn.f32 	%f259, %f258, %f255, 0f3F800000;
	fma.rn.f32 	%f260, %f255, %f469, 0f00000000;
	fma.rn.f32 	%f261, %f255, 0fB94D4153, 0f3C0885E4;
	fma.rn.f32 	%f262, %f261, %f255, 0fBE2AAAA8;
	fma.rn.f32 	%f263, %f262, %f260, %f469;
	and.b32  	%r231, %r369, 1;
	setp.eq.b32 	%p51, %r231, 1;
	selp.f32 	%f264, %f259, %f263, %p51;
	selp.f32 	%f265, %f263, %f259, %p51;
	and.b32  	%r232, %r369, 2;
	setp.eq.s32 	%p52, %r232, 0;
	neg.f32 	%f266, %f264;
	selp.f32 	%f267, %f264, %f266, %p52;
	add.s32 	%r233, %r369, 1;
	and.b32  	%r234, %r233, 2;
	setp.eq.s32 	%p53, %r234, 0;
	neg.f32 	%f268, %f265;
	selp.f32 	%f269, %f265, %f268, %p53;
	mul.f32 	%f270, %f254, %f269;
	mul.f32 	%f271, %f254, %f267;
	cvta.to.global.u64 	%rd124, %rd68;
	add.s64 	%rd126, %rd124, %rd114;
	ld.global.f32 	%f272, [%rd126];
	fma.rn.f32 	%f273, %f242, %f270, %f272;
	st.global.f32 	[%rd126], %f273;
	ld.global.f32 	%f274, [%rd126+4];
	fma.rn.f32 	%f275, %f242, %f271, %f274;
	st.global.f32 	[%rd126+4], %f275;
	bra.uni 	$L__BB0_85;
$L__BB0_67:
	setp.ne.s32 	%p54, %r344, 100;
	@%p54 bra 	$L__BB0_85;
	mul.lo.s32 	%r235, %r345, 402;
	mul.wide.u32 	%rd127, %r235, 4;
	add.s64 	%rd128, %rd4, %rd127;
	ld.global.f32 	%f276, [%rd128+400];
	ld.global.f32 	%f277, [%rd128+404];
	add.f32 	%f58, %f276, %f277;
	mul.lo.s32 	%r236, %r345, 401;
	mul.wide.u32 	%rd129, %r236, 4;
	add.s64 	%rd130, %rd1, %rd129;
	ld.global.f32 	%f59, [%rd130+400];
	mul.f32 	%f60, %f1, 0f80000000;
	mul.f32 	%f61, %f1, 0fC0C90FDB;
	ld.global.u32 	%r237, [%rd2];
	cvt.rn.f32.s32 	%f278, %r237;
	mul.f32 	%f279, %f60, %f278;
	mul.f32 	%f280, %f61, %f278;
	mul.f32 	%f62, %f279, 0f2BEAB98A;
	mul.f32 	%f63, %f280, 0f2BEAB98A;
	mul.f32 	%f281, %f63, 0f3F22F983;
	cvt.rni.s32.f32 	%r373, %f281;
	cvt.rn.f32.s32 	%f282, %r373;
	fma.rn.f32 	%f283, %f282, 0fBFC90FDA, %f63;
	fma.rn.f32 	%f284, %f282, 0fB3A22168, %f283;
	fma.rn.f32 	%f470, %f282, 0fA7C234C5, %f284;
	abs.f32 	%f65, %f63;
	setp.ltu.f32 	%p55, %f65, 0f47CE4780;
	@%p55 bra 	$L__BB0_76;
	setp.neu.f32 	%p56, %f65, 0f7F800000;
	@%p56 bra 	$L__BB0_71;
	mov.f32 	%f287, 0f00000000;
	mul.rn.f32 	%f470, %f63, %f287;
	mov.b32 	%r373, 0;
	bra.uni 	$L__BB0_76;
$L__BB0_71:
	mov.b32 	%r96, %f63;
	shl.b32 	%r239, %r96, 8;
	or.b32  	%r97, %r239, -2147483648;
	mov.b64 	%rd206, 0;
	mov.b32 	%r370, 0;
	mov.u64 	%rd204, __cudart_i2opi_f;
	mov.u64 	%rd205, %rd5;
$L__BB0_72:
	.pragma "nounroll";
	ld.global.nc.u32 	%r240, [%rd204];
	mad.wide.u32 	%rd133, %r240, %r97, %rd206;
	shr.u64 	%rd206, %rd133, 32;
	st.local.u32 	[%rd205], %rd133;
	add.s32 	%r370, %r370, 1;
	add.s64 	%rd205, %rd205, 4;
	add.s64 	%rd204, %rd204, 4;
	setp.ne.s32 	%p57, %r370, 6;
	@%p57 bra 	$L__BB0_72;
	shr.u32 	%r241, %r96, 23;
	st.local.u32 	[%rd5+24], %rd206;
	and.b32  	%r100, %r241, 31;
	and.b32  	%r242, %r241, 224;
	add.s32 	%r243, %r242, -128;
	shr.u32 	%r244, %r243, 5;
	mul.wide.u32 	%rd134, %r244, 4;
	sub.s64 	%rd54, %rd5, %rd134;
	ld.local.u32 	%r371, [%rd54+24];
	ld.local.u32 	%r372, [%rd54+20];
	setp.eq.s32 	%p58, %r100, 0;
	@%p58 bra 	$L__BB0_75;
	shf.l.wrap.b32 	%r371, %r372, %r371, %r100;
	ld.local.u32 	%r245, [%rd54+16];
	shf.l.wrap.b32 	%r372, %r245, %r372, %r100;
$L__BB0_75:
	shr.u32 	%r246, %r371, 30;
	shf.l.wrap.b32 	%r247, %r372, %r371, 2;
	shl.b32 	%r248, %r372, 2;
	shr.u32 	%r249, %r247, 31;
	add.s32 	%r250, %r249, %r246;
	neg.s32 	%r251, %r250;
	setp.lt.s32 	%p59, %r96, 0;
	selp.b32 	%r373, %r251, %r250, %p59;
	xor.b32  	%r252, %r247, %r96;
	shr.s32 	%r253, %r247, 31;
	xor.b32  	%r254, %r253, %r247;
	xor.b32  	%r255, %r253, %r248;
	cvt.u64.u32 	%rd135, %r254;
	shl.b64 	%rd136, %rd135, 32;
	cvt.u64.u32 	%rd137, %r255;
	or.b64  	%rd138, %rd136, %rd137;
	cvt.rn.f64.s64 	%fd9, %rd138;
	mul.f64 	%fd10, %fd9, 0d3BF921FB54442D19;
	cvt.rn.f32.f64 	%f285, %fd10;
	neg.f32 	%f286, %f285;
	setp.lt.s32 	%p60, %r252, 0;
	selp.f32 	%f470, %f286, %f285, %p60;
$L__BB0_76:
	mul.f32 	%f288, %f59, 0fABEAB98A;
	fma.rn.f32 	%f289, %f62, 0f3BBB989D, 0f3F000000;
	cvt.sat.f32.f32 	%f290, %f289;
	mov.f32 	%f291, 0f4B400001;
	mov.f32 	%f292, 0f437C0000;
	fma.rm.f32 	%f293, %f290, %f292, %f291;
	add.f32 	%f294, %f293, 0fCB40007F;
	neg.f32 	%f295, %f294;
	fma.rn.f32 	%f296, %f62, 0f3FB8AA3B, %f295;
	fma.rn.f32 	%f297, %f62, 0f32A57060, %f296;
	ex2.approx.ftz.f32 	%f298, %f297;
	mov.b32 	%r257, %f293;
	shl.b32 	%r258, %r257, 23;
	mov.b32 	%f299, %r258;
	mul.f32 	%f300, %f298, %f299;
	mul.f32 	%f301, %f470, %f470;
	fma.rn.f32 	%f302, %f301, 0f37CBAC00, 0fBAB607ED;
	fma.rn.f32 	%f303, %f302, %f301, 0f3D2AAABB;
	fma.rn.f32 	%f304, %f303, %f301, 0fBEFFFFFF;
	fma.rn.f32 	%f305, %f304, %f301, 0f3F800000;
	fma.rn.f32 	%f306, %f301, %f470, 0f00000000;
	fma.rn.f32 	%f307, %f301, 0fB94D4153, 0f3C0885E4;
	fma.rn.f32 	%f308, %f307, %f301, 0fBE2AAAA8;
	fma.rn.f32 	%f309, %f308, %f306, %f470;
	and.b32  	%r259, %r373, 1;
	setp.eq.b32 	%p61, %r259, 1;
	selp.f32 	%f310, %f305, %f309, %p61;
	selp.f32 	%f311, %f309, %f305, %p61;
	and.b32  	%r260, %r373, 2;
	setp.eq.s32 	%p62, %r260, 0;
	neg.f32 	%f312, %f310;
	selp.f32 	%f313, %f310, %f312, %p62;
	add.s32 	%r261, %r373, 1;
	and.b32  	%r262, %r261, 2;
	setp.eq.s32 	%p63, %r262, 0;
	neg.f32 	%f314, %f311;
	selp.f32 	%f315, %f311, %f314, %p63;
	mul.f32 	%f316, %f300, %f315;
	mul.f32 	%f317, %f300, %f313;
	add.s32 	%r109, %r1, -599;
	cvta.to.global.u64 	%rd139, %rd64;
	mul.wide.s32 	%rd140, %r109, 8;
	add.s64 	%rd141, %rd139, %rd140;
	ld.global.f32 	%f318, [%rd141];
	fma.rn.f32 	%f319, %f288, %f316, %f318;
	st.global.f32 	[%rd141], %f319;
	ld.global.f32 	%f320, [%rd141+4];
	fma.rn.f32 	%f321, %f288, %f317, %f320;
	st.global.f32 	[%rd141+4], %f321;
	mul.f32 	%f69, %f58, 0fBF000000;
	ld.global.u32 	%r263, [%rd2];
	cvt.rn.f32.s32 	%f322, %r263;
	add.f32 	%f323, %f322, 0f3F000000;
	mul.f32 	%f324, %f60, %f323;
	mul.f32 	%f325, %f61, %f323;
	mul.f32 	%f70, %f324, 0f2BEAB98A;
	mul.f32 	%f71, %f325, 0f2BEAB98A;
	mul.f32 	%f326, %f71, 0f3F22F983;
	cvt.rni.s32.f32 	%r377, %f326;
	cvt.rn.f32.s32 	%f327, %r377;
	fma.rn.f32 	%f328, %f327, 0fBFC90FDA, %f71;
	fma.rn.f32 	%f329, %f327, 0fB3A22168, %f328;
	fma.rn.f32 	%f471, %f327, 0fA7C234C5, %f329;
	abs.f32 	%f73, %f71;
	setp.ltu.f32 	%p64, %f73, 0f47CE4780;
	@%p64 bra 	$L__BB0_84;
	setp.neu.f32 	%p65, %f73, 0f7F800000;
	@%p65 bra 	$L__BB0_79;
	mov.f32 	%f332, 0f00000000;
	mul.rn.f32 	%f471, %f71, %f332;
	mov.b32 	%r377, 0;
	bra.uni 	$L__BB0_84;
$L__BB0_79:
	mov.b32 	%r111, %f71;
	shl.b32 	%r265, %r111, 8;
	or.b32  	%r112, %r265, -2147483648;
	mov.b64 	%rd209, 0;
	mov.b32 	%r374, 0;
	mov.u64 	%rd207, __cudart_i2opi_f;
	mov.u64 	%rd208, %rd5;
$L__BB0_80:
	.pragma "nounroll";
	ld.global.nc.u32 	%r266, [%rd207];
	mad.wide.u32 	%rd144, %r266, %r112, %rd209;
	shr.u64 	%rd209, %rd144, 32;
	st.local.u32 	[%rd208], %rd144;
	add.s32 	%r374, %r374, 1;
	add.s64 	%rd208, %rd208, 4;
	add.s64 	%rd207, %rd207, 4;
	setp.ne.s32 	%p66, %r374, 6;
	@%p66 bra 	$L__BB0_80;
	shr.u32 	%r267, %r111, 23;
	st.local.u32 	[%rd5+24], %rd209;
	and.b32  	%r115, %r267, 31;
	and.b32  	%r268, %r267, 224;
	add.s32 	%r269, %r268, -128;
	shr.u32 	%r270, %r269, 5;
	mul.wide.u32 	%rd145, %r270, 4;
	sub.s64 	%rd61, %rd5, %rd145;
	ld.local.u32 	%r375, [%rd61+24];
	ld.local.u32 	%r376, [%rd61+20];
	setp.eq.s32 	%p67, %r115, 0;
	@%p67 bra 	$L__BB0_83;
	shf.l.wrap.b32 	%r375, %r376, %r375, %r115;
	ld.local.u32 	%r271, [%rd61+16];
	shf.l.wrap.b32 	%r376, %r271, %r376, %r115;
$L__BB0_83:
	shr.u32 	%r272, %r375, 30;
	shf.l.wrap.b32 	%r273, %r376, %r375, 2;
	shl.b32 	%r274, %r376, 2;
	shr.u32 	%r275, %r273, 31;
	add.s32 	%r276, %r275, %r272;
	neg.s32 	%r277, %r276;
	setp.lt.s32 	%p68, %r111, 0;
	selp.b32 	%r377, %r277, %r276, %p68;
	xor.b32  	%r278, %r273, %r111;
	shr.s32 	%r279, %r273, 31;
	xor.b32  	%r280, %r279, %r273;
	xor.b32  	%r281, %r279, %r274;
	cvt.u64.u32 	%rd146, %r280;
	shl.b64 	%rd147, %rd146, 32;
	cvt.u64.u32 	%rd148, %r281;
	or.b64  	%rd149, %rd147, %rd148;
	cvt.rn.f64.s64 	%fd11, %rd149;
	mul.f64 	%fd12, %fd11, 0d3BF921FB54442D19;
	cvt.rn.f32.f64 	%f330, %fd12;
	neg.f32 	%f331, %f330;
	setp.lt.s32 	%p69, %r278, 0;
	selp.f32 	%f471, %f331, %f330, %p69;
$L__BB0_84:
	mul.f32 	%f333, %f69, 0f2BEAB98A;
	fma.rn.f32 	%f334, %f70, 0f3BBB989D, 0f3F000000;
	cvt.sat.f32.f32 	%f335, %f334;
	mov.f32 	%f336, 0f4B400001;
	mov.f32 	%f337, 0f437C0000;
	fma.rm.f32 	%f338, %f335, %f337, %f336;
	add.f32 	%f339, %f338, 0fCB40007F;
	neg.f32 	%f340, %f339;
	fma.rn.f32 	%f341, %f70, 0f3FB8AA3B, %f340;
	fma.rn.f32 	%f342, %f70, 0f32A57060, %f341;
	ex2.approx.ftz.f32 	%f343, %f342;
	mov.b32 	%r283, %f338;
	shl.b32 	%r284, %r283, 23;
	mov.b32 	%f344, %r284;
	mul.f32 	%f345, %f343, %f344;
	mul.f32 	%f346, %f471, %f471;
	fma.rn.f32 	%f347, %f346, 0f37CBAC00, 0fBAB607ED;
	fma.rn.f32 	%f348, %f347, %f346, 0f3D2AAABB;
	fma.rn.f32 	%f349, %f348, %f346, 0fBEFFFFFF;
	fma.rn.f32 	%f350, %f349, %f346, 0f3F800000;
	fma.rn.f32 	%f351, %f346, %f471, 0f00000000;
	fma.rn.f32 	%f352, %f346, 0fB94D4153, 0f3C0885E4;
	fma.rn.f32 	%f353, %f352, %f346, 0fBE2AAAA8;
	fma.rn.f32 	%f354, %f353, %f351, %f471;
	and.b32  	%r285, %r377, 1;
	setp.eq.b32 	%p70, %r285, 1;
	selp.f32 	%f355, %f350, %f354, %p70;
	selp.f32 	%f356, %f354, %f350, %p70;
	and.b32  	%r286, %r377, 2;
	setp.eq.s32 	%p71, %r286, 0;
	neg.f32 	%f357, %f355;
	selp.f32 	%f358, %f355, %f357, %p71;
	add.s32 	%r287, %r377, 1;
	and.b32  	%r288, %r287, 2;
	setp.eq.s32 	%p72, %r288, 0;
	neg.f32 	%f359, %f356;
	selp.f32 	%f360, %f356, %f359, %p72;
	mul.f32 	%f361, %f345, %f360;
	mul.f32 	%f362, %f345, %f358;
	cvta.to.global.u64 	%rd150, %rd69;
	add.s64 	%rd152, %rd150, %rd140;
	ld.global.f32 	%f363, [%rd152];
	fma.rn.f32 	%f364, %f333, %f361, %f363;
	st.global.f32 	[%rd152], %f364;
	ld.global.f32 	%f365, [%rd152+4];
	fma.rn.f32 	%f366, %f333, %f362, %f365;
	st.global.f32 	[%rd152+4], %f366;
$L__BB0_85:
	ret;

}
	// .globl	_Z14H_field_updatePfS_S_S_S_S_S_S_S_S_
.visible .entry _Z14H_field_updatePfS_S_S_S_S_S_S_S_S_(
	.param .u64 .ptr .align 1 _Z14H_field_updatePfS_S_S_S_S_S_S_S_S__param_0,
	.param .u64 .ptr .align 1 _Z14H_field_updatePfS_S_S_S_S_S_S_S_S__param_1,
	.param .u64 .ptr .align 1 _Z14H_field_updatePfS_S_S_S_S_S_S_S_S__param_2,
	.param .u64 .ptr .align 1 _Z14H_field_updatePfS_S_S_S_S_S_S_S_S__param_3,
	.param .u64 .ptr .align 1 _Z14H_field_updatePfS_S_S_S_S_S_S_S_S__param_4,
	.param .u64 .ptr .align 1 _Z14H_field_updatePfS_S_S_S_S_S_S_S_S__param_5,
	.param .u64 .ptr .align 1 _Z14H_field_updatePfS_S_S_S_S_S_S_S_S__param_6,
	.param .u64 .ptr .align 1 _Z14H_field_updatePfS_S_S_S_S_S_S_S_S__param_7,
	.param .u64 .ptr .align 1 _Z14H_field_updatePfS_S_S_S_S_S_S_S_S__param_8,
	.param .u64 .ptr .align 1 _Z14H_field_updatePfS_S_S_S_S_S_S_S_S__param_9
)
{
	.reg .pred 	%p<10>;
	.reg .b32 	%r<22>;
	.reg .b32 	%f<65>;
	.reg .b64 	%rd<61>;
	.reg .b64 	%fd<13>;

	ld.param.u64 	%rd14, [_Z14H_field_updatePfS_S_S_S_S_S_S_S_S__param_4];
	ld.param.u64 	%rd15, [_Z14H_field_updatePfS_S_S_S_S_S_S_S_S__param_5];
	ld.param.u64 	%rd16, [_Z14H_field_updatePfS_S_S_S_S_S_S_S_S__param_6];
	ld.param.u64 	%rd17, [_Z14H_field_updatePfS_S_S_S_S_S_S_S_S__param_7];
	ld.param.u64 	%rd18, [_Z14H_field_updatePfS_S_S_S_S_S_S_S_S__param_8];
	ld.param.u64 	%rd19, [_Z14H_field_updatePfS_S_S_S_S_S_S_S_S__param_9];
	cvta.to.global.u64 	%rd1, %rd17;
	cvta.to.global.u64 	%rd2, %rd18;
	cvta.to.global.u64 	%rd3, %rd16;
	cvta.to.global.u64 	%rd4, %rd15;
	cvta.to.global.u64 	%rd5, %rd14;
	cvta.to.global.u64 	%rd6, %rd19;
	mov.u32 	%r5, %tid.x;
	mov.u32 	%r6, %ntid.x;
	mov.u32 	%r7, %ctaid.x;
	mad.lo.s32 	%r1, %r6, %r7, %r5;
	mov.u32 	%r8, %tid.y;
	mov.u32 	%r9, %ntid.y;
	mov.u32 	%r10, %ctaid.y;
	mad.lo.s32 	%r11, %r9, %r10, %r8;
	setp.gt.s32 	%p1, %r1, 400;
	setp.gt.u32 	%p2, %r11, 400;
	or.pred  	%p3, %p1, %p2;
	@%p3 bra 	$L__BB1_12;
	ld.param.u64 	%rd58, [_Z14H_field_updatePfS_S_S_S_S_S_S_S_S__param_2];
	ld.param.u64 	%rd57, [_Z14H_field_updatePfS_S_S_S_S_S_S_S_S__param_1];
	ld.param.u64 	%rd56, [_Z14H_field_updatePfS_S_S_S_S_S_S_S_S__param_0];
	cvta.to.global.u64 	%rd20, %rd56;
	cvta.to.global.u64 	%rd21, %rd58;
	cvta.to.global.u64 	%rd22, %rd57;
	mad.lo.s32 	%r3, %r11, 401, %r1;
	mul.wide.s32 	%rd23, %r3, 4;
	add.s64 	%rd7, %rd20, %rd23;
	ld.global.f32 	%f1, [%rd7];
	mul.lo.s32 	%r12, %r11, 402;
	cvt.u64.u32 	%rd24, %r12;
	cvt.s64.s32 	%rd25, %r1;
	add.s64 	%rd26, %rd25, %rd24;
	shl.b64 	%rd27, %rd26, 2;
	add.s64 	%rd28, %rd21, %rd27;
	ld.global.f32 	%f12, [%rd28+4];
	add.s32 	%r4, %r3, %r11;
	mul.wide.s32 	%rd29, %r4, 4;
	add.s64 	%rd8, %rd21, %rd29;
	ld.global.f32 	%f13, [%rd8];
	sub.f32 	%f2, %f12, %f13;
	mul.f32 	%f3, %f2, 0f3AADF5BD;
	add.f32 	%f63, %f1, %f3;
	add.s64 	%rd9, %rd22, %rd23;
	ld.global.f32 	%f14, [%rd9];
	ld.global.f32 	%f15, [%rd8+1608];
	sub.f32 	%f16, %f15, %f13;
	mul.f32 	%f17, %f16, 0f3AADF5BD;
	sub.f32 	%f64, %f14, %f17;
	setp.gt.s32 	%p4, %r1, 9;
	@%p4 bra 	$L__BB1_3;
	ld.param.u64 	%rd60, [_Z14H_field_updatePfS_S_S_S_S_S_S_S_S__param_3];
	sub.s32 	%r16, 9, %r1;
	mul.wide.u32 	%rd37, %r16, 4;
	add.s64 	%rd38, %rd6, %rd37;
	ld.global.f32 	%f26, [%rd38];
	div.rn.f32 	%f27, %f3, %f26;
	add.f32 	%f28, %f1, %f27;
	cvta.to.global.u64 	%rd39, %rd60;
	add.s64 	%rd40, %rd39, %rd37;
	ld.global.f32 	%f29, [%rd40];
	mad.lo.s32 	%r17, %r11, -382, %r4;
	mul.wide.s32 	%rd41, %r17, 4;
	add.s64 	%rd42, %rd5, %rd41;
	ld.global.f32 	%f30, [%rd42];
	add.s64 	%rd43, %rd4, %rd37;
	ld.global.f32 	%f31, [%rd43];
	mul.f32 	%f32, %f31, %f2;
	fma.rn.f32 	%f33, %f29, %f30, %f32;
	st.global.f32 	[%rd42], %f33;
	cvt.f64.f32 	%fd4, %f33;
	cvt.f64.f32 	%fd5, %f28;
	fma.rn.f64 	%fd6, %fd4, 0d3EB6445189374BC7, %fd5;
	cvt.rn.f32.f64 	%f63, %fd6;
	bra.uni 	$L__BB1_5;
$L__BB1_3:
	setp.lt.u32 	%p5, %r1, 391;
	@%p5 bra 	$L__BB1_5;
	ld.param.u64 	%rd59, [_Z14H_field_updatePfS_S_S_S_S_S_S_S_S__param_3];
	add.s32 	%r13, %r1, -391;
	mul.wide.u32 	%rd30, %r13, 4;
	add.s64 	%rd31, %rd6, %rd30;
	ld.global.f32 	%f18, [%rd31];
	div.rn.f32 	%f19, %f3, %f18;
	add.f32 	%f20, %f1, %f19;
	cvta.to.global.u64 	%rd32, %rd59;
	add.s64 	%rd33, %rd32, %rd30;
	ld.global.f32 	%f21, [%rd33];
	mad.lo.s32 	%r14, %r11, 20, %r1;
	add.s32 	%r15, %r14, -381;
	mul.wide.u32 	%rd34, %r15, 4;
	add.s64 	%rd35, %rd5, %rd34;
	ld.global.f32 	%f22, [%rd35];
	add.s64 	%rd36, %rd4, %rd30;
	ld.global.f32 	%f23, [%rd36];
	mul.f32 	%f24, %f23, %f2;
	fma.rn.f32 	%f25, %f21, %f22, %f24;
	st.global.f32 	[%rd35], %f25;
	cvt.f64.f32 	%fd1, %f25;
	cvt.f64.f32 	%fd2, %f20;
	fma.rn.f64 	%fd3, %fd1, 0d3EB6445189374BC7, %fd2;
	cvt.rn.f32.f64 	%f63, %fd3;
$L__BB1_5:
	setp.gt.u32 	%p6, %r11, 9;
	@%p6 bra 	$L__BB1_7;
	ld.global.f32 	%f47, [%rd9];
	ld.global.f32 	%f48, [%rd8+1608];
	ld.global.f32 	%f49, [%rd8];
	sub.f32 	%f50, %f48, %f49;
	mul.f32 	%f51, %f50, 0fBAADF5BD;
	sub.s32 	%r20, 9, %r11;
	mul.wide.u32 	%rd50, %r20, 4;
	add.s64 	%rd51, %rd6, %rd50;
	ld.global.f32 	%f52, [%rd51];
	div.rn.f32 	%f53, %f51, %f52;
	add.f32 	%f54, %f47, %f53;
	add.s64 	%rd52, %rd3, %rd50;
	ld.global.f32 	%f55, [%rd52];
	mul.wide.s32 	%rd53, %r3, 4;
	add.s64 	%rd54, %rd2, %rd53;
	ld.global.f32 	%f56, [%rd54];
	add.s64 	%rd55, %rd1, %rd50;
	ld.global.f32 	%f57, [%rd55];
	mul.f32 	%f58, %f57, %f50;
	fma.rn.f32 	%f59, %f55, %f56, %f58;
	st.global.f32 	[%rd54], %f59;
	cvt.f64.f32 	%fd10, %f59;
	cvt.f64.f32 	%fd11, %f54;
	fma.rn.f64 	%fd12, %fd10, 0dBEB6445189374BC7, %fd11;
	cvt.rn.f32.f64 	%f64, %fd12;
	bra.uni 	$L__BB1_9;
$L__BB1_7:
	setp.lt.u32 	%p7, %r11, 391;
	@%p7 bra 	$L__BB1_9;
	ld.global.f32 	%f34, [%rd9];
	ld.global.f32 	%f35, [%rd8+1608];
	ld.global.f32 	%f36, [%rd8];
	sub.f32 	%f37, %f35, %f36;
	mul.f32 	%f38, %f37, 0fBAADF5BD;
	add.s32 	%r18, %r11, -391;
	mul.wide.u32 	%rd44, %r18, 4;
	add.s64 	%rd45, %rd6, %rd44;
	ld.global.f32 	%f39, [%rd45];
	div.rn.f32 	%f40, %f38, %f39;
	add.f32 	%f41, %f34, %f40;
	add.s64 	%rd46, %rd3, %rd44;
	ld.global.f32 	%f42, [%rd46];
	add.s32 	%r19, %r3, -152781;
	mul.wide.s32 	%rd47, %r19, 4;
	add.s64 	%rd48, %rd2, %rd47;
	ld.global.f32 	%f43, [%rd48];
	add.s64 	%rd49, %rd1, %rd44;
	ld.global.f32 	%f44, [%rd49];
	mul.f32 	%f45, %f44, %f37;
	fma.rn.f32 	%f46, %f42, %f43, %f45;
	st.global.f32 	[%rd48], %f46;
	cvt.f64.f32 	%fd7, %f46;
	cvt.f64.f32 	%fd8, %f41;
	fma.rn.f64 	%fd9, %fd7, 0dBEB6445189374BC7, %fd8;
	cvt.rn.f32.f64 	%f64, %fd9;
$L__BB1_9:
	abs.f32 	%f60, %f64;
	setp.num.f32 	%p8, %f60, %f60;
	selp.f32 	%f61, %f64, 0f00000000, %p8;
	st.global.f32 	[%rd9], %f61;
	abs.f32 	%f62, %f63;
	setp.num.f32 	%p9, %f62, %f62;
	@%p9 bra 	$L__BB1_11;
	mov.b32 	%r21, 0;
	st.global.u32 	[%rd7], %r21;
	bra.uni 	$L__BB1_12;
$L__BB1_11:
	st.global.f32 	[%rd7], %f63;
$L__BB1_12:
	ret;

}
	// .globl	_Z12H_inc_updatePfS_S_S_S_S_S_S_S_S_
.visible .entry _Z12H_inc_updatePfS_S_S_S_S_S_S_S_S_(
	.param .u64 .ptr .align 1 _Z12H_inc_updatePfS_S_S_S_S_S_S_S_S__param_0,
	.param .u64 .ptr .align 1 _Z12H_inc_updatePfS_S_S_S_S_S_S_S_S__param_1,
	.param .u64 .ptr .align 1 _Z12H_inc_updatePfS_S_S_S_S_S_S_S_S__param_2,
	.param .u64 .ptr .align 1 _Z12H_inc_updatePfS_S_S_S_S_S_S_S_S__param_3,
	.param .u64 .ptr .align 1 _Z12H_inc_updatePfS_S_S_S_S_S_S_S_S__param_4,
	.param .u64 .ptr .align 1 _Z12H_inc_updatePfS_S_S_S_S_S_S_S_S__param_5,
	.param .u64 .ptr .align 1 _Z12H_inc_updatePfS_S_S_S_S_S_S_S_S__param_6,
	.param .u64 .ptr .align 1 _Z12H_inc_updatePfS_S_S_S_S_S_S_S_S__param_7,
	.param .u64 .ptr .align 1 _Z12H_inc_updatePfS_S_S_S_S_S_S_S_S__param_8,
	.param .u64 .ptr .align 1 _Z12H_inc_updatePfS_S_S_S_S_S_S_S_S__param_9
)
{
	.reg .pred 	%p<10>;
	.reg .b32 	%r<22>;
	.reg .b32 	%f<65>;
	.reg .b64 	%rd<61>;
	.reg .b64 	%fd<13>;

	ld.param.u64 	%rd14, [_Z12H_inc_updatePfS_S_S_S_S_S_S_S_S__param_4];
	ld.param.u64 	%rd15, [_Z12H_inc_updatePfS_S_S_S_S_S_S_S_S__param_5];
	ld.param.u64 	%rd16, [_Z12H_inc_updatePfS_S_S_S_S_S_S_S_S__param_6];
	ld.param.u64 	%rd17, [_Z12H_inc_updatePfS_S_S_S_S_S_S_S_S__param_7];
	ld.param.u64 	%rd18, [_Z12H_inc_updatePfS_S_S_S_S_S_S_S_S__param_8];
	ld.param.u64 	%rd19, [_Z12H_inc_updatePfS_S_S_S_S_S_S_S_S__param_9];
	cvta.to.global.u64 	%rd1, %rd17;
	cvta.to.global.u64 	%rd2, %rd18;
	cvta.to.global.u64 	%rd3, %rd16;
	cvta.to.global.u64 	%rd4, %rd15;
	cvta.to.global.u64 	%rd5, %rd14;
	cvta.to.global.u64 	%rd6, %rd19;
	mov.u32 	%r5, %tid.x;
	mov.u32 	%r6, %ntid.x;
	mov.u32 	%r7, %ctaid.x;
	mad.lo.s32 	%r1, %r6, %r7, %r5;
	mov.u32 	%r8, %tid.y;
	mov.u32 	%r9, %ntid.y;
	mov.u32 	%r10, %ctaid.y;
	mad.lo.s32 	%r11, %r9, %r10, %r8;
	setp.gt.s32 	%p1, %r1, 400;
	setp.gt.u32 	%p2, %r11, 400;
	or.pred  	%p3, %p1, %p2;
	@%p3 bra 	$L__BB2_12;
	ld.param.u64 	%rd58, [_Z12H_inc_updatePfS_S_S_S_S_S_S_S_S__param_2];
	ld.param.u64 	%rd57, [_Z12H_inc_updatePfS_S_S_S_S_S_S_S_S__param_1];
	ld.param.u64 	%rd56, [_Z12H_inc_updatePfS_S_S_S_S_S_S_S_S__param_0];
	cvta.to.global.u64 	%rd20, %rd56;
	cvta.to.global.u64 	%rd21, %rd58;
	cvta.to.global.u64 	%rd22, %rd57;
	mad.lo.s32 	%r3, %r11, 401, %r1;
	mul.wide.s32 	%rd23, %r3, 4;
	add.s64 	%rd7, %rd20, %rd23;
	ld.global.f32 	%f1, [%rd7];
	mul.lo.s32 	%r12, %r11, 402;
	cvt.u64.u32 	%rd24, %r12;
	cvt.s64.s32 	%rd25, %r1;
	add.s64 	%rd26, %rd25, %rd24;
	shl.b64 	%rd27, %rd26, 2;
	add.s64 	%rd28, %rd21, %rd27;
	ld.global.f32 	%f12, [%rd28+4];
	add.s32 	%r4, %r3, %r11;
	mul.wide.s32 	%rd29, %r4, 4;
	add.s64 	%rd8, %rd21, %rd29;
	ld.global.f32 	%f13, [%rd8];
	sub.f32 	%f2, %f12, %f13;
	mul.f32 	%f3, %f2, 0f3AADF5BD;
	add.f32 	%f63, %f1, %f3;
	add.s64 	%rd9, %rd22, %rd23;
	ld.global.f32 	%f14, [%rd9];
	ld.global.f32 	%f15, [%rd8+1608];
	sub.f32 	%f16, %f15, %f13;
	mul.f32 	%f17, %f16, 0f3AADF5BD;
	sub.f32 	%f64, %f14, %f17;
	setp.gt.s32 	%p4, %r1, 9;
	@%p4 bra 	$L__BB2_3;
	ld.param.u64 	%rd60, [_Z12H_inc_updatePfS_S_S_S_S_S_S_S_S__param_3];
	sub.s32 	%r16, 9, %r1;
	mul.wide.u32 	%rd37, %r16, 4;
	add.s64 	%rd38, %rd6, %rd37;
	ld.global.f32 	%f26, [%rd38];
	div.rn.f32 	%f27, %f3, %f26;
	add.f32 	%f28, %f1, %f27;
	cvta.to.global.u64 	%rd39, %rd60;
	add.s64 	%rd40, %rd39, %rd37;
	ld.global.f32 	%f29, [%rd40];
	mad.lo.s32 	%r17, %r11, -382, %r4;
	mul.wide.s32 	%rd41, %r17, 4;
	add.s64 	%rd42, %rd5, %rd41;
	ld.global.f32 	%f30, [%rd42];
	add.s64 	%rd43, %rd4, %rd37;
	ld.global.f32 	%f31, [%rd43];
	mul.f32 	%f32, %f31, %f2;
	fma.rn.f32 	%f33, %f29, %f30, %f32;
	st.global.f32 	[%rd42], %f33;
	cvt.f64.f32 	%fd4, %f33;
	cvt.f64.f32 	%fd5, %f28;
	fma.rn.f64 	%fd6, %fd4, 0d3EB6445189374BC7, %fd5;
	cvt.rn.f32.f64 	%f63, %fd6;
	bra.uni 	$L__BB2_5;
$L__BB2_3:
	setp.lt.u32 	%p5, %r1, 391;
	@%p5 bra 	$L__BB2_5;
	ld.param.u64 	%rd59, [_Z12H_inc_updatePfS_S_S_S_S_S_S_S_S__param_3];
	add.s32 	%r13, %r1, -391;
	mul.wide.u32 	%rd30, %r13, 4;
	add.s64 	%rd31, %rd6, %rd30;
	ld.global.f32 	%f18, [%rd31];
	div.rn.f32 	%f19, %f3, %f18;
	add.f32 	%f20, %f1, %f19;
	cvta.to.global.u64 	%rd32, %rd59;
	add.s64 	%rd33, %rd32, %rd30;
	ld.global.f32 	%f21, [%rd33];
	mad.lo.s32 	%r14, %r11, 20, %r1;
	add.s32 	%r15, %r14, -381;
	mul.wide.u32 	%rd34, %r15, 4;
	add.s64 	%rd35, %rd5, %rd34;
	ld.global.f32 	%f22, [%rd35];
	add.s64 	%rd36, %rd4, %rd30;
	ld.global.f32 	%f23, [%rd36];
	mul.f32 	%f24, %f23, %f2;
	fma.rn.f32 	%f25, %f21, %f22, %f24;
	st.global.f32 	[%rd35], %f25;
	cvt.f64.f32 	%fd1, %f25;
	cvt.f64.f32 	%fd2, %f20;
	fma.rn.f64 	%fd3, %fd1, 0d3EB6445189374BC7, %fd2;
	cvt.rn.f32.f64 	%f63, %fd3;
$L__BB2_5:
	setp.gt.u32 	%p6, %r11, 9;
	@%p6 bra 	$L__BB2_7;
	ld.global.f32 	%f47, [%rd9];
	ld.global.f32 	%f48, [%rd8+1608];
	ld.global.f32 	%f49, [%rd8];
	sub.f32 	%f50, %f48, %f49;
	mul.f32 	%f51, %f50, 0fBAADF5BD;
	sub.s32 	%r20, 9, %r11;
	mul.wide.u32 	%rd50, %r20, 4;
	add.s64 	%rd51, %rd6, %rd50;
	ld.global.f32 	%f52, [%rd51];
	div.rn.f32 	%f53, %f51, %f52;
	add.f32 	%f54, %f47, %f53;
	add.s64 	%rd52, %rd3, %rd50;
	ld.global.f32 	%f55, [%rd52];
	mul.wide.s32 	%rd53, %r3, 4;
	add.s64 	%rd54, %rd2, %rd53;
	ld.global.f32 	%f56, [%rd54];
	add.s64 	%rd55, %rd1, %rd50;
	ld.global.f32 	%f57, [%rd55];
	mul.f32 	%f58, %f57, %f50;
	fma.rn.f32 	%f59, %f55, %f56, %f58;
	st.global.f32 	[%rd54], %f59;
	cvt.f64.f32 	%fd10, %f59;
	cvt.f64.f32 	%fd11, %f54;
	fma.rn.f64 	%fd12, %fd10, 0dBEB6445189374BC7, %fd11;
	cvt.rn.f32.f64 	%f64, %fd12;
	bra.uni 	$L__BB2_9;
$L__BB2_7:
	setp.lt.u32 	%p7, %r11, 391;
	@%p7 bra 	$L__BB2_9;
	ld.global.f32 	%f34, [%rd9];
	ld.global.f32 	%f35, [%rd8+1608];
	ld.global.f32 	%f36, [%rd8];
	sub.f32 	%f37, %f35, %f36;
	mul.f32 	%f38, %f37, 0fBAADF5BD;
	add.s32 	%r18, %r11, -391;
	mul.wide.u32 	%rd44, %r18, 4;
	add.s64 	%rd45, %rd6, %rd44;
	ld.global.f32 	%f39, [%rd45];
	div.rn.f32 	%f40, %f38, %f39;
	add.f32 	%f41, %f34, %f40;
	add.s64 	%rd46, %rd3, %rd44;
	ld.global.f32 	%f42, [%rd46];
	add.s32 	%r19, %r3, -152781;
	mul.wide.s32 	%rd47, %r19, 4;
	add.s64 	%rd48, %rd2, %rd47;
	ld.global.f32 	%f43, [%rd48];
	add.s64 	%rd49, %rd1, %rd44;
	ld.global.f32 	%f44, [%rd49];
	mul.f32 	%f45, %f44, %f37;
	fma.rn.f32 	%f46, %f42, %f43, %f45;
	st.global.f32 	[%rd48], %f46;
	cvt.f64.f32 	%fd7, %f46;
	cvt.f64.f32 	%fd8, %f41;
	fma.rn.f64 	%fd9, %fd7, 0dBEB6445189374BC7, %fd8;
	cvt.rn.f32.f64 	%f64, %fd9;
$L__BB2_9:
	abs.f32 	%f60, %f64;
	setp.num.f32 	%p8, %f60, %f60;
	selp.f32 	%f61, %f64, 0f00000000, %p8;
	st.global.f32 	[%rd9], %f61;
	abs.f32 	%f62, %f63;
	setp.num.f32 	%p9, %f62, %f62;
	@%p9 bra 	$L__BB2_11;
	mov.b32 	%r21, 0;
	st.global.u32 	[%rd7], %r21;
	bra.uni 	$L__BB2_12;
$L__BB2_11:
	st.global.f32 	[%rd7], %f63;
$L__BB2_12:
	ret;

}
	// .globl	_Z14E_field_updatePiPfS0_S0_S0_S0_S0_S0_S0_S0_S0_S0_S0_S0_S0_S0_S0_
.visible .entry _Z14E_field_updatePiPfS0_S0_S0_S0_S0_S0_S0_S0_S0_S0_S0_S0_S0_S0_S0_(
	.param .u64 .ptr .align 1 _Z14E_field_updatePiPfS0_S0_S0_S0_S0_S0_S0_S0_S0_S0_S0_S0_S0_S0_S0__param_0,
	.param .u64 .ptr .align 1 _Z14E_field_updatePiPfS0_S0_S0_S0_S0_S0_S0_S0_S0_S0_S0_S0_S0_S0_S0__param_1,
	.param .u64 .ptr .align 1 _Z14E_field_updatePiPfS0_S0_S0_S0_S0_S0_S0_S0_S0_S0_S0_S0_S0_S0_S0__param_2,
	.param .u64 .ptr .align 1 _Z14E_field_updatePiPfS0_S0_S0_S0_S0_S0_S0_S0_S0_S0_S0_S0_S0_S0_S0__param_3,
	.param .u64 .ptr .align 1 _Z14E_field_updatePiPfS0_S0_S0_S0_S0_S0_S0_S0_S0_S0_S0_S0_S0_S0_S0__param_4,
	.param .u64 .ptr .align 1 _Z14E_field_updatePiPfS0_S0_S0_S0_S0_S0_S0_S0_S0_S0_S0_S0_S0_S0_S0__param_5,
	.param .u64 .ptr .align 1 _Z14E_field_updatePiPfS0_S0_S0_S0_S0_S0_S0_S0_S0_S0_S0_S0_S0_S0_S0__param_6,
	.param .u64 .ptr .align 1 _Z14E_field_updatePiPfS0_S0_S0_S0_S0_S0_S0_S0_S0_S0_S0_S0_S0_S0_S0__param_7,
	.param .u64 .ptr .align 1 _Z14E_field_updatePiPfS0_S0_S0_S0_S0_S0_S0_S0_S0_S0_S0_S0_S0_S0_S0__param_8,
	.param .u64 .ptr .align 1 _Z14E_field_updatePiPfS0_S0_S0_S0_S0_S0_S0_S0_S0_S0_S0_S0_S0_S0_S0__param_9,
	.param .u64 .ptr .align 1 _Z14E_field_updatePiPfS0_S0_S0_S0_S0_S0_S0_S0_S0_S0_S0_S0_S0_S0_S0__param_10,
	.param .u64 .ptr .align 1 _Z14E_field_updatePiPfS0_S0_S0_S0_S0_S0_S0_S0_S0_S0_S0_S0_S0_S0_S0__param_11,
	.param .u64 .ptr .align 1 _Z14E_field_updatePiPfS0_S0_S0_S0_S0_S0_S0_S0_S0_S0_S0_S0_S0_S0_S0__param_12,
	.param .u64 .ptr .align 1 _Z14E_field_updatePiPfS0_S0_S0_S0_S0_S0_S0_S0_S0_S0_S0_S0_S0_S0_S0__param_13,
	.param .u64 .ptr .align 1 _Z14E_field_updatePiPfS0_S0_S0_S0_S0_S0_S0_S0_S0_S0_S0_S0_S0_S0_S0__param_14,
	.param .u64 .ptr .align 1 _Z14E_field_updatePiPfS0_S0_S0_S0_S0_S0_S0_S0_S0_S0_S0_S0_S0_S0_S0__param_15,
	.param .u64 .ptr .align 1 _Z14E_field_updatePiPfS0_S0_S0_S0_S0_S0_S0_S0_S0_S0_S0_S0_S0_S0_S0__param_16
)
{
	.local .align 4 .b8 	__local_depot3[28];
	.reg .b64 	%SP;
	.reg .b64 	%SPL;
	.reg .pred 	%p<40>;
	.reg .b32 	%r<140>;
	.reg .b32 	%f<168>;
	.reg .b64 	%rd<120>;
	.reg .b64 	%fd<93>;

	mov.u64 	%SPL, __local_depot3;
	ld.param.u64 	%rd39, [_Z14E_field_updatePiPfS0_S0_S0_S0_S0_S0_S0_S0_S0_S0_S0_S0_S0_S0_S0__param_1];
	ld.param.u64 	%rd31, [_Z14E_field_updatePiPfS0_S0_S0_S0_S0_S0_S0_S0_S0_S0_S0_S0_S0_S0_S0__param_2];
	ld.param.u64 	%rd40, [_Z14E_field_updatePiPfS0_S0_S0_S0_S0_S0_S0_S0_S0_S0_S0_S0_S0_S0_S0__param_4];
	ld.param.u64 	%rd41, [_Z14E_field_updatePiPfS0_S0_S0_S0_S0_S0_S0_S0_S0_S0_S0_S0_S0_S0_S0__param_5];
	ld.param.u64 	%rd42, [_Z14E_field_updatePiPfS0_S0_S0_S0_S0_S0_S0_S0_S0_S0_S0_S0_S0_S0_S0__param_6];
	ld.param.u64 	%rd43, [_Z14E_field_updatePiPfS0_S0_S0_S0_S0_S0_S0_S0_S0_S0_S0_S0_S0_S0_S0__param_7];
	ld.param.u64 	%rd44, [_Z14E_field_updatePiPfS0_S0_S0_S0_S0_S0_S0_S0_S0_S0_S0_S0_S0_S0_S0__param_8];
	ld.param.u64 	%rd45, [_Z14E_field_updatePiPfS0_S0_S0_S0_S0_S0_S0_S0_S0_S0_S0_S0_S0_S0_S0__param_9];
	ld.param.u64 	%rd46, [_Z14E_field_updatePiPfS0_S0_S0_S0_S0_S0_S0_S0_S0_S0_S0_S0_S0_S0_S0__param_10];
	ld.param.u64 	%rd33, [_Z14E_field_updatePiPfS0_S0_S0_S0_S0_S0_S0_S0_S0_S0_S0_S0_S0_S0_S0__param_11];
	ld.param.u64 	%rd34, [_Z14E_field_updatePiPfS0_S0_S0_S0_S0_S0_S0_S0_S0_S0_S0_S0_S0_S0_S0__param_12];
	ld.param.u64 	%rd35, [_Z14E_field_updatePiPfS0_S0_S0_S0_S0_S0_S0_S0_S0_S0_S0_S0_S0_S0_S0__param_13];
	ld.param.u64 	%rd36, [_Z14E_field_updatePiPfS0_S0_S0_S0_S0_S0_S0_S0_S0_S0_S0_S0_S0_S0_S0__param_14];
	ld.param.u64 	%rd37, [_Z14E_field_updatePiPfS0_S0_S0_S0_S0_S0_S0_S0_S0_S0_S0_S0_S0_S0_S0__param_15];
	ld.param.u64 	%rd38, [_Z14E_field_updatePiPfS0_S0_S0_S0_S0_S0_S0_S0_S0_S0_S0_S0_S0_S0_S0__param_16];
	cvta.to.global.u64 	%rd1, %rd42;
	cvta.to.global.u64 	%rd2, %rd45;
	cvta.to.global.u64 	%rd3, %rd44;
	cvta.to.global.u64 	%rd4, %rd41;
	cvta.to.global.u64 	%rd5, %rd40;
	cvta.to.global.u64 	%rd6, %rd43;
	cvta.to.global.u64 	%rd7, %rd46;
	cvta.to.global.u64 	%rd8, %rd39;
	add.u64 	%rd9, %SPL, 0;
	mov.u32 	%r39, %tid.x;
	mov.u32 	%r40, %ntid.x;
	mov.u32 	%r41, %ctaid.x;
	mad.lo.s32 	%r1, %r40, %r41, %r39;
	mov.u32 	%r42, %tid.y;
	mov.u32 	%r43, %ntid.y;
	mov.u32 	%r44, %ctaid.y;
	mad.lo.s32 	%r45, %r43, %r44, %r42;
	setp.gt.s32 	%p1, %r1, 401;
	setp.gt.u32 	%p2, %r45, 401;
	or.pred  	%p3, %p1, %p2;
	@%p3 bra 	$L__BB3_35;
	setp.eq.s32 	%p4, %r1, 401;
	setp.eq.s32 	%p5, %r45, 401;
	or.pred  	%p6, %p4, %p5;
	setp.eq.s32 	%p7, %r1, 0;
	or.pred  	%p8, %p7, %p6;
	setp.eq.s32 	%p9, %r45, 0;
	or.pred  	%p10, %p8, %p9;
	mov.f32 	%f167, 0f00000000;
	@%p10 bra 	$L__BB3_32;
	ld.param.u64 	%rd113, [_Z14E_field_updatePiPfS0_S0_S0_S0_S0_S0_S0_S0_S0_S0_S0_S0_S0_S0_S0__param_3];
	ld.param.u64 	%rd112, [_Z14E_field_updatePiPfS0_S0_S0_S0_S0_S0_S0_S0_S0_S0_S0_S0_S0_S0_S0__param_0];
	mad.lo.s32 	%r3, %r45, 402, %r1;
	cvta.to.global.u64 	%rd48, %rd35;
	mul.wide.s32 	%rd49, %r3, 4;
	add.s64 	%rd10, %rd48, %rd49;
	ld.global.f32 	%f35, [%rd10];
	add.s64 	%rd11, %rd8, %rd49;
	ld.global.f32 	%f36, [%rd11];
	mul.f32 	%f1, %f35, %f36;
	cvta.to.global.u64 	%rd50, %rd33;
	add.s64 	%rd12, %rd50, %rd49;
	ld.global.f32 	%f165, [%rd12];
	sub.s32 	%r4, %r3, %r45;
	cvta.to.global.u64 	%rd51, %rd31;
	mul.wide.s32 	%rd52, %r4, 4;
	add.s64 	%rd13, %rd51, %rd52;
	ld.global.f32 	%f37, [%rd13];
	ld.global.f32 	%f38, [%rd13+-4];
	sub.f32 	%f3, %f37, %f38;
	mul.f32 	%f4, %f165, %f3;
	add.f32 	%f5, %f1, %f4;
	cvta.to.global.u64 	%rd53, %rd34;
	add.s64 	%rd14, %rd53, %rd49;
	ld.global.f32 	%f39, [%rd14];
	cvta.to.global.u64 	%rd54, %rd113;
	add.s64 	%rd15, %rd54, %rd52;
	ld.global.f32 	%f40, [%rd15];
	add.s32 	%r5, %r45, -1;
	ld.global.f32 	%f41, [%rd15+-1604];
	sub.f32 	%f42, %f40, %f41;
	mul.f32 	%f6, %f39, %f42;
	cvta.to.global.u64 	%rd55, %rd37;
	add.s64 	%rd56, %rd55, %rd49;
	ld.global.f32 	%f7, [%rd56];
	cvta.to.global.u64 	%rd57, %rd112;
	ld.global.u32 	%r46, [%rd57];
	cvt.rn.f32.s32 	%f8, %r46;
	add.s32 	%r47, %r1, -200;
	cvt.rn.f32.s32 	%f9, %r47;
	add.s32 	%r48, %r45, -200;
	cvt.rn.f32.s32 	%f10, %r48;
	cvta.to.global.u64 	%rd58, %rd38;
	ld.global.f32 	%f11, [%rd58];
	mul.f32 	%f43, %f11, 0f3F22F983;
	cvt.rni.s32.f32 	%r139, %f43;
	cvt.rn.f32.s32 	%f44, %r139;
	fma.rn.f32 	%f45, %f44, 0fBFC90FDA, %f11;
	fma.rn.f32 	%f46, %f44, 0fB3A22168, %f45;
	fma.rn.f32 	%f164, %f44, 0fA7C234C5, %f46;
	abs.f32 	%f13, %f11;
	setp.ltu.f32 	%p11, %f13, 0f47CE4780;
	mov.u32 	%r135, %r139;
	mov.f32 	%f163, %f164;
	@%p11 bra 	$L__BB3_10;
	setp.neu.f32 	%p12, %f13, 0f7F800000;
	@%p12 bra 	$L__BB3_5;
	mov.f32 	%f49, 0f00000000;
	mul.rn.f32 	%f163, %f11, %f49;
	mov.b32 	%r135, 0;
	bra.uni 	$L__BB3_10;
$L__BB3_5:
	mov.b32 	%r7, %f11;
	shl.b32 	%r50, %r7, 8;
	or.b32  	%r8, %r50, -2147483648;
	mov.b64 	%rd116, 0;
	mov.b32 	%r132, 0;
	mov.u64 	%rd114, __cudart_i2opi_f;
	mov.u64 	%rd115, %rd9;
$L__BB3_6:
	.pragma "nounroll";
	ld.global.nc.u32 	%r51, [%rd114];
	mad.wide.u32 	%rd61, %r51, %r8, %rd116;
	shr.u64 	%rd116, %rd61, 32;
	st.local.u32 	[%rd115], %rd61;
	add.s32 	%r132, %r132, 1;
	add.s64 	%rd115, %rd115, 4;
	add.s64 	%rd114, %rd114, 4;
	setp.ne.s32 	%p13, %r132, 6;
	@%p13 bra 	$L__BB3_6;
	shr.u32 	%r52, %r7, 23;
	st.local.u32 	[%rd9+24], %rd116;
	and.b32  	%r11, %r52, 31;
	and.b32  	%r53, %r52, 224;
	add.s32 	%r54, %r53, -128;
	shr.u32 	%r55, %r54, 5;
	mul.wide.u32 	%rd62, %r55, 4;
	sub.s64 	%rd22, %rd9, %rd62;
	ld.local.u32 	%r133, [%rd22+24];
	ld.local.u32 	%r134, [%rd22+20];
	setp.eq.s32 	%p14, %r11, 0;
	@%p14 bra 	$L__BB3_9;
	shf.l.wrap.b32 	%r133, %r134, %r133, %r11;
	ld.local.u32 	%r56, [%rd22+16];
	shf.l.wrap.b32 	%r134, %r56, %r134, %r11;
$L__BB3_9:
	shr.u32 	%r57, %r133, 30;
	shf.l.wrap.b32 	%r58, %r134, %r133, 2;
	shl.b32 	%r59, %r134, 2;
	shr.u32 	%r60, %r58, 31;
	add.s32 	%r61, %r60, %r57;
	neg.s32 	%r62, %r61;
	setp.lt.s32 	%p15, %r7, 0;
	selp.b32 	%r135, %r62, %r61, %p15;
	xor.b32  	%r63, %r58, %r7;
	shr.s32 	%r64, %r58, 31;
	xor.b32  	%r65, %r64, %r58;
	xor.b32  	%r66, %r64, %r59;
	cvt.u64.u32 	%rd63, %r65;
	shl.b64 	%rd64, %rd63, 32;
	cvt.u64.u32 	%rd65, %r66;
	or.b64  	%rd66, %rd64, %rd65;
	cvt.rn.f64.s64 	%fd11, %rd66;
	mul.f64 	%fd12, %fd11, 0d3BF921FB54442D19;
	cvt.rn.f32.f64 	%f47, %fd12;
	neg.f32 	%f48, %f47;
	setp.lt.s32 	%p16, %r63, 0;
	selp.f32 	%f163, %f48, %f47, %p16;
$L__BB3_10:
	mul.f32 	%f50, %f163, %f163;
	fma.rn.f32 	%f51, %f50, 0f37CBAC00, 0fBAB607ED;
	fma.rn.f32 	%f52, %f51, %f50, 0f3D2AAABB;
	fma.rn.f32 	%f53, %f52, %f50, 0fBEFFFFFF;
	fma.rn.f32 	%f54, %f53, %f50, 0f3F800000;
	fma.rn.f32 	%f55, %f50, %f163, 0f00000000;
	fma.rn.f32 	%f56, %f50, 0fB94D4153, 0f3C0885E4;
	fma.rn.f32 	%f57, %f56, %f50, 0fBE2AAAA8;
	fma.rn.f32 	%f58, %f57, %f55, %f163;
	and.b32  	%r68, %r135, 1;
	setp.eq.b32 	%p17, %r68, 1;
	selp.f32 	%f59, %f54, %f58, %p17;
	selp.f32 	%f60, %f58, %f54, %p17;
	and.b32  	%r69, %r135, 2;
	setp.eq.s32 	%p18, %r69, 0;
	neg.f32 	%f61, %f59;
	selp.f32 	%f62, %f59, %f61, %p18;
	add.s32 	%r70, %r135, 1;
	and.b32  	%r71, %r70, 2;
	setp.eq.s32 	%p19, %r71, 0;
	neg.f32 	%f63, %f60;
	selp.f32 	%f64, %f60, %f63, %p19;
	add.f32 	%f65, %f8, 0f3F000000;
	cvt.f64.f32 	%fd13, %f65;
	fma.rn.f64 	%fd14, %fd13, 0d3D7D57313E642AF8, 0dBDE48E96E0000000;
	mul.f32 	%f66, %f62, %f10;
	cvt.f64.f32 	%fd15, %f66;
	mul.f32 	%f67, %f64, %f9;
	cvt.f64.f32 	%fd16, %f67;
	mul.f64 	%fd17, %fd16, 0d3F50624DD2F1A9FC;
	fma.rn.f64 	%fd18, %fd15, 0d3F50624DD2F1A9FC, %fd17;
	add.f64 	%fd19, %fd18, 0d3FA020C4A0000000;
	fma.rn.f64 	%fd20, %fd19, 0dBE2CA72620000000, %fd14;
	cvt.rn.f32.f64 	%f68, %fd20;
	mul.f32 	%f69, %f68, %f68;
	cvt.f64.f32 	%fd21, %f69;
	div.rn.f64 	%fd1, %fd21, 0dBB95212641097F9D;
	fma.rn.f64 	%fd22, %fd1, 0d3FF71547652B82FE, 0d4338000000000000;
	{
	.reg .b32 %temp; 
	mov.b64 	{%r20, %temp}, %fd22;
	}
	mov.f64 	%fd23, 0dC338000000000000;
	add.rn.f64 	%fd24, %fd22, %fd23;
	fma.rn.f64 	%fd25, %fd24, 0dBFE62E42FEFA39EF, %fd1;
	fma.rn.f64 	%fd26, %fd24, 0dBC7ABC9E3B39803F, %fd25;
	fma.rn.f64 	%fd27, %fd26, 0d3E5ADE1569CE2BDF, 0d3E928AF3FCA213EA;
	fma.rn.f64 	%fd28, %fd27, %fd26, 0d3EC71DEE62401315;
	fma.rn.f64 	%fd29, %fd28, %fd26, 0d3EFA01997C89EB71;
	fma.rn.f64 	%fd30, %fd29, %fd26, 0d3F2A01A014761F65;
	fma.rn.f64 	%fd31, %fd30, %fd26, 0d3F56C16C1852B7AF;
	fma.rn.f64 	%fd32, %fd31, %fd26, 0d3F81111111122322;
	fma.rn.f64 	%fd33, %fd32, %fd26, 0d3FA55555555502A1;
	fma.rn.f64 	%fd34, %fd33, %fd26, 0d3FC5555555555511;
	fma.rn.f64 	%fd35, %fd34, %fd26, 0d3FE000000000000B;
	fma.rn.f64 	%fd36, %fd35, %fd26, 0d3FF0000000000000;
	fma.rn.f64 	%fd37, %fd36, %fd26, 0d3FF0000000000000;
	{
	.reg .b32 %temp; 
	mov.b64 	{%r21, %temp}, %fd37;
	}
	{
	.reg .b32 %temp; 
	mov.b64 	{%temp, %r22}, %fd37;
	}
	shl.b32 	%r72, %r20, 20;
	add.s32 	%r73, %r72, %r22;
	mov.b64 	%fd91, {%r21, %r73};
	{
	.reg .b32 %temp; 
	mov.b64 	{%temp, %r74}, %fd1;
	}
	mov.b32 	%f70, %r74;
	abs.f32 	%f17, %f70;
	setp.lt.f32 	%p20, %f17, 0f4086232B;
	@%p20 bra 	$L__BB3_13;
	setp.lt.f64 	%p21, %fd1, 0d0000000000000000;
	add.f64 	%fd38, %fd1, 0d7FF0000000000000;
	selp.f64 	%fd91, 0d0000000000000000, %fd38, %p21;
	setp.geu.f32 	%p22, %f17, 0f40874800;
	@%p22 bra 	$L__BB3_13;
	shr.u32 	%r75, %r20, 31;
	add.s32 	%r76, %r20, %r75;
	shr.s32 	%r77, %r76, 1;
	shl.b32 	%r78, %r77, 20;
	add.s32 	%r79, %r22, %r78;
	mov.b64 	%fd39, {%r21, %r79};
	sub.s32 	%r80, %r20, %r77;
	shl.b32 	%r81, %r80, 20;
	add.s32 	%r82, %r81, 1072693248;
	mov.b32 	%r83, 0;
	mov.b64 	%fd40, {%r83, %r82};
	mul.f64 	%fd91, %fd40, %fd39;
$L__BB3_13:
	cvt.rn.f32.f64 	%f71, %fd91;
	sub.f32 	%f72, %f5, %f6;
	fma.rn.f32 	%f18, %f7, %f71, %f72;
	cvta.to.global.u64 	%rd67, %rd36;
	mul.wide.s32 	%rd68, %r3, 4;
	add.s64 	%rd69, %rd67, %rd68;
	ld.global.f32 	%f19, [%rd69];
	@%p11 bra 	$L__BB3_21;
	setp.neu.f32 	%p24, %f13, 0f7F800000;
	@%p24 bra 	$L__BB3_16;
	mov.f32 	%f75, 0f00000000;
	mul.rn.f32 	%f164, %f11, %f75;
	mov.b32 	%r139, 0;
	bra.uni 	$L__BB3_21;
$L__BB3_16:
	mov.b32 	%r23, %f11;
	shl.b32 	%r85, %r23, 8;
	or.b32  	%r24, %r85, -2147483648;
	mov.b64 	%rd119, 0;
	mov.b32 	%r136, 0;
	mov.u64 	%rd117, __cudart_i2opi_f;
	mov.u64 	%rd118, %rd9;
$L__BB3_17:
	.pragma "nounroll";
	ld.global.nc.u32 	%r86, [%rd117];
	mad.wide.u32 	%rd72, %r86, %r24, %rd119;
	shr.u64 	%rd119, %rd72, 32;
	st.local.u32 	[%rd118], %rd72;
	add.s32 	%r136, %r136, 1;
	add.s64 	%rd118, %rd118, 4;
	add.s64 	%rd117, %rd117, 4;
	setp.ne.s32 	%p25, %r136, 6;
	@%p25 bra 	$L__BB3_17;
	shr.u32 	%r87, %r23, 23;
	st.local.u32 	[%rd9+24], %rd119;
	and.b32  	%r27, %r87, 31;
	and.b32  	%r88, %r87, 224;
	add.s32 	%r89, %r88, -128;
	shr.u32 	%r90, %r89, 5;
	mul.wide.u32 	%rd73, %r90, 4;
	sub.s64 	%rd29, %rd9, %rd73;
	ld.local.u32 	%r137, [%rd29+24];
	ld.local.u32 	%r138, [%rd29+20];
	setp.eq.s32 	%p26, %r27, 0;
	@%p26 bra 	$L__BB3_20;
	shf.l.wrap.b32 	%r137, %r138, %r137, %r27;
	ld.local.u32 	%r91, [%rd29+16];
	shf.l.wrap.b32 	%r138, %r91, %r138, %r27;
$L__BB3_20:
	shr.u32 	%r92, %r137, 30;
	shf.l.wrap.b32 	%r93, %r138, %r137, 2;
	shl.b32 	%r94, %r138, 2;
	shr.u32 	%r95, %r93, 31;
	add.s32 	%r96, %r95, %r92;
	neg.s32 	%r97, %r96;
	setp.lt.s32 	%p27, %r23, 0;
	selp.b32 	%r139, %r97, %r96, %p27;
	xor.b32  	%r98, %r93, %r23;
	shr.s32 	%r99, %r93, 31;
	xor.b32  	%r100, %r99, %r93;
	xor.b32  	%r101, %r99, %r94;
	cvt.u64.u32 	%rd74, %r100;
	shl.b64 	%rd75, %rd74, 32;
	cvt.u64.u32 	%rd76, %r101;
	or.b64  	%rd77, %rd75, %rd76;
	cvt.rn.f64.s64 	%fd41, %rd77;
	mul.f64 	%fd42, %fd41, 0d3BF921FB54442D19;
	cvt.rn.f32.f64 	%f73, %fd42;
	neg.f32 	%f74, %f73;
	setp.lt.s32 	%p28, %r98, 0;
	selp.f32 	%f164, %f74, %f73, %p28;
$L__BB3_21:
	mul.f32 	%f76, %f164, %f164;
	fma.rn.f32 	%f77, %f76, 0f37CBAC00, 0fBAB607ED;
	fma.rn.f32 	%f78, %f77, %f76, 0f3D2AAABB;
	fma.rn.f32 	%f79, %f78, %f76, 0fBEFFFFFF;
	fma.rn.f32 	%f80, %f79, %f76, 0f3F800000;
	fma.rn.f32 	%f81, %f76, %f164, 0f00000000;
	fma.rn.f32 	%f82, %f76, 0fB94D4153, 0f3C0885E4;
	fma.rn.f32 	%f83, %f82, %f76, 0fBE2AAAA8;
	fma.rn.f32 	%f84, %f83, %f81, %f164;
	and.b32  	%r103, %r139, 1;
	setp.eq.b32 	%p29, %r103, 1;
	selp.f32 	%f85, %f80, %f84, %p29;
	selp.f32 	%f86, %f84, %f80, %p29;
	and.b32  	%r104, %r139, 2;
	setp.eq.s32 	%p30, %r104, 0;
	neg.f32 	%f87, %f85;
	selp.f32 	%f88, %f85, %f87, %p30;
	add.s32 	%r105, %r139, 1;
	and.b32  	%r106, %r105, 2;
	setp.eq.s32 	%p31, %r106, 0;
	neg.f32 	%f89, %f86;
	selp.f32 	%f90, %f86, %f89, %p31;
	add.f32 	%f91, %f8, 0fBF000000;
	cvt.f64.f32 	%fd43, %f91;
	fma.rn.f64 	%fd44, %fd43, 0d3D7D57313E642AF8, 0dBDE48E96E0000000;
	mul.f32 	%f92, %f88, %f10;
	cvt.f64.f32 	%fd45, %f92;
	mul.f32 	%f93, %f90, %f9;
	cvt.f64.f32 	%fd46, %f93;
	mul.f64 	%fd47, %fd46, 0d3F50624DD2F1A9FC;
	fma.rn.f64 	%fd48, %fd45, 0d3F50624DD2F1A9FC, %fd47;
	add.f64 	%fd49, %fd48, 0d3FA020C4A0000000;
	fma.rn.f64 	%fd50, %fd49, 0dBE2CA72620000000, %fd44;
	cvt.rn.f32.f64 	%f94, %fd50;
	mul.f32 	%f95, %f94, %f94;
	cvt.f64.f32 	%fd51, %f95;
	div.rn.f64 	%fd6, %fd51, 0dBB95212641097F9D;
	fma.rn.f64 	%fd52, %fd6, 0d3FF71547652B82FE, 0d4338000000000000;
	{
	.reg .b32 %temp; 
	mov.b64 	{%r36, %temp}, %fd52;
	}
	mov.f64 	%fd53, 0dC338000000000000;
	add.rn.f64 	%fd54, %fd52, %fd53;
	fma.rn.f64 	%fd55, %fd54, 0dBFE62E42FEFA39EF, %fd6;
	fma.rn.f64 	%fd56, %fd54, 0dBC7ABC9E3B39803F, %fd55;
	fma.rn.f64 	%fd57, %fd56, 0d3E5ADE1569CE2BDF, 0d3E928AF3FCA213EA;
	fma.rn.f64 	%fd58, %fd57, %fd56, 0d3EC71DEE62401315;
	fma.rn.f64 	%fd59, %fd58, %fd56, 0d3EFA01997C89EB71;
	fma.rn.f64 	%fd60, %fd59, %fd56, 0d3F2A01A014761F65;
	fma.rn.f64 	%fd61, %fd60, %fd56, 0d3F56C16C1852B7AF;
	fma.rn.f64 	%fd62, %fd61, %fd56, 0d3F81111111122322;
	fma.rn.f64 	%fd63, %fd62, %fd56, 0d3FA55555555502A1;
	fma.rn.f64 	%fd64, %fd63, %fd56, 0d3FC5555555555511;
	fma.rn.f64 	%fd65, %fd64, %fd56, 0d3FE000000000000B;
	fma.rn.f64 	%fd66, %fd65, %fd56, 0d3FF0000000000000;
	fma.rn.f64 	%fd67, %fd66, %fd56, 0d3FF0000000000000;
	{
	.reg .b32 %temp; 
	mov.b64 	{%r37, %temp}, %fd67;
	}
	{
	.reg .b32 %temp; 
	mov.b64 	{%temp, %r38}, %fd67;
	}
	shl.b32 	%r107, %r36, 20;
	add.s32 	%r108, %r107, %r38;
	mov.b64 	%fd92, {%r37, %r108};
	{
	.reg .b32 %temp; 
	mov.b64 	{%temp, %r109}, %fd6;
	}
	mov.b32 	%f96, %r109;
	abs.f32 	%f23, %f96;
	setp.lt.f32 	%p32, %f23, 0f4086232B;
	@%p32 bra 	$L__BB3_24;
	setp.lt.f64 	%p33, %fd6, 0d0000000000000000;
	add.f64 	%fd68, %fd6, 0d7FF0000000000000;
	selp.f64 	%fd92, 0d0000000000000000, %fd68, %p33;
	setp.geu.f32 	%p34, %f23, 0f40874800;
	@%p34 bra 	$L__BB3_24;
	shr.u32 	%r110, %r36, 31;
	add.s32 	%r111, %r36, %r110;
	shr.s32 	%r112, %r111, 1;
	shl.b32 	%r113, %r112, 20;
	add.s32 	%r114, %r38, %r113;
	mov.b64 	%fd69, {%r37, %r114};
	sub.s32 	%r115, %r36, %r112;
	shl.b32 	%r116, %r115, 20;
	add.s32 	%r117, %r116, 1072693248;
	mov.b32 	%r118, 0;
	mov.b64 	%fd70, {%r118, %r117};
	mul.f64 	%fd92, %fd70, %fd69;
$L__BB3_24:
	cvt.rn.f32.f64 	%f97, %fd92;
	fma.rn.f32 	%f167, %f19, %f97, %f18;
	setp.gt.s32 	%p35, %r1, 10;
	@%p35 bra 	$L__BB3_26;
	sub.s32 	%r122, 10, %r1;
	mul.wide.u32 	%rd84, %r122, 4;
	add.s64 	%rd85, %rd7, %rd84;
	ld.global.f32 	%f108, [%rd85];
	div.rn.f32 	%f109, %f4, %f108;
	add.f32 	%f110, %f1, %f109;
	div.rn.f32 	%f111, %f6, %f108;
	sub.f32 	%f112, %f110, %f111;
	add.s64 	%rd86, %rd6, %rd84;
	ld.global.f32 	%f113, [%rd86];
	mul.lo.s32 	%r123, %r5, 20;
	cvt.u64.u32 	%rd87, %r123;
	cvt.s64.s32 	%rd88, %r1;
	add.s64 	%rd89, %rd87, %rd88;
	shl.b64 	%rd90, %rd89, 2;
	add.s64 	%rd91, %rd5, %rd90;
	ld.global.f32 	%f114, [%rd91+-4];
	add.s64 	%rd92, %rd4, %rd84;
	ld.global.f32 	%f115, [%rd92];
	mul.f32 	%f116, %f115, %f3;
	fma.rn.f32 	%f117, %f113, %f114, %f116;
	st.global.f32 	[%rd91+-4], %f117;
	ld.global.f32 	%f165, [%rd12];
	cvt.f64.f32 	%fd76, %f165;
	mul.f64 	%fd77, %fd76, 0d3F50624DD2F1A9FC;
	cvt.f64.f32 	%fd78, %f117;
	cvt.f64.f32 	%fd79, %f112;
	fma.rn.f64 	%fd80, %fd77, %fd78, %fd79;
	cvt.rn.f32.f64 	%f167, %fd80;
	bra.uni 	$L__BB3_28;
$L__BB3_26:
	setp.lt.u32 	%p36, %r1, 391;
	@%p36 bra 	$L__BB3_28;
	add.s32 	%r119, %r1, -391;
	mul.wide.u32 	%rd78, %r119, 4;
	add.s64 	%rd79, %rd7, %rd78;
	ld.global.f32 	%f98, [%rd79];
	div.rn.f32 	%f99, %f4, %f98;
	add.f32 	%f100, %f1, %f99;
	div.rn.f32 	%f101, %f6, %f98;
	sub.f32 	%f102, %f100, %f101;
	add.s64 	%rd80, %rd6, %rd78;
	ld.global.f32 	%f103, [%rd80];
	mad.lo.s32 	%r120, %r5, 20, %r1;
	add.s32 	%r121, %r120, -381;
	mul.wide.u32 	%rd81, %r121, 4;
	add.s64 	%rd82, %rd5, %rd81;
	ld.global.f32 	%f104, [%rd82];
	add.s64 	%rd83, %rd4, %rd78;
	ld.global.f32 	%f105, [%rd83];
	mul.f32 	%f106, %f105, %f3;
	fma.rn.f32 	%f107, %f103, %f104, %f106;
	st.global.f32 	[%rd82], %f107;
	ld.global.f32 	%f165, [%rd12];
	cvt.f64.f32 	%fd71, %f165;
	mul.f64 	%fd72, %fd71, 0d3F50624DD2F1A9FC;
	cvt.f64.f32 	%fd73, %f107;
	cvt.f64.f32 	%fd74, %f102;
	fma.rn.f64 	%fd75, %fd72, %fd73, %fd74;
	cvt.rn.f32.f64 	%f167, %fd75;
$L__BB3_28:
	setp.gt.u32 	%p37, %r5, 9;
	@%p37 bra 	$L__BB3_30;
	ld.global.f32 	%f140, [%rd10];
	ld.global.f32 	%f141, [%rd11];
	ld.global.f32 	%f142, [%rd13];
	ld.global.f32 	%f143, [%rd13+-4];
	sub.f32 	%f144, %f142, %f143;
	mul.f32 	%f145, %f165, %f144;
	sub.s32 	%r127, 10, %r45;
	mul.wide.u32 	%rd102, %r127, 4;
	add.s64 	%rd103, %rd7, %rd102;
	ld.global.f32 	%f146, [%rd103];
	div.rn.f32 	%f147, %f145, %f146;
	fma.rn.f32 	%f148, %f140, %f141, %f147;
	ld.global.f32 	%f149, [%rd14];
	ld.global.f32 	%f150, [%rd15];
	ld.global.f32 	%f151, [%rd15+-1604];
	sub.f32 	%f152, %f150, %f151;
	mul.f32 	%f153, %f149, %f152;
	div.rn.f32 	%f154, %f153, %f146;
	sub.f32 	%f155, %f148, %f154;
	add.s64 	%rd104, %rd3, %rd102;
	ld.global.f32 	%f156, [%rd104];
	add.s32 	%r128, %r4, -401;
	mul.wide.s32 	%rd105, %r128, 4;
	add.s64 	%rd106, %rd2, %rd105;
	ld.global.f32 	%f157, [%rd106+-4];
	add.s64 	%rd107, %rd1, %rd102;
	ld.global.f32 	%f158, [%rd107];
	mul.f32 	%f159, %f158, %f152;
	fma.rn.f32 	%f160, %f156, %f157, %f159;
	st.global.f32 	[%rd106+-4], %f160;
	ld.global.f32 	%f161, [%rd14];
	cvt.f64.f32 	%fd86, %f161;
	mul.f64 	%fd87, %fd86, 0dBF50624DD2F1A9FC;
	cvt.f64.f32 	%fd88, %f160;
	cvt.f64.f32 	%fd89, %f155;
	fma.rn.f64 	%fd90, %fd87, %fd88, %fd89;
	cvt.rn.f32.f64 	%f167, %fd90;
	bra.uni 	$L__BB3_32;
$L__BB3_30:
	setp.lt.u32 	%p38, %r45, 391;
	@%p38 bra 	$L__BB3_32;
	ld.global.f32 	%f118, [%rd10];
	ld.global.f32 	%f119, [%rd11];
	ld.global.f32 	%f120, [%rd13];
	ld.global.f32 	%f121, [%rd13+-4];
	sub.f32 	%f122, %f120, %f121;
	mul.f32 	%f123, %f165, %f122;
	add.s32 	%r124, %r45, -391;
	mul.wide.u32 	%rd93, %r124, 4;
	add.s64 	%rd94, %rd7, %rd93;
	ld.global.f32 	%f124, [%rd94];
	div.rn.f32 	%f125, %f123, %f124;
	fma.rn.f32 	%f126, %f118, %f119, %f125;
	ld.global.f32 	%f127, [%rd14];
	ld.global.f32 	%f128, [%rd15];
	ld.global.f32 	%f129, [%rd15+-1604];
	sub.f32 	%f130, %f128, %f129;
	mul.f32 	%f131, %f127, %f130;
	div.rn.f32 	%f132, %f131, %f124;
	sub.f32 	%f133, %f126, %f132;
	add.s64 	%rd95, %rd3, %rd93;
	ld.global.f32 	%f134, [%rd95];
	add.s32 	%r125, %r1, -1;
	cvt.s64.s32 	%rd96, %r125;
	mul.lo.s32 	%r126, %r45, 401;
	cvt.u64.u32 	%rd97, %r126;
	add.s64 	%rd98, %rd97, %rd96;
	shl.b64 	%rd99, %rd98, 2;
	add.s64 	%rd100, %rd2, %rd99;
	ld.global.f32 	%f135, [%rd100+-611124];
	add.s64 	%rd101, %rd1, %rd93;
	ld.global.f32 	%f136, [%rd101];
	mul.f32 	%f137, %f136, %f130;
	fma.rn.f32 	%f138, %f134, %f135, %f137;
	st.global.f32 	[%rd100+-611124], %f138;
	ld.global.f32 	%f139, [%rd14];
	cvt.f64.f32 	%fd81, %f139;
	mul.f64 	%fd82, %fd81, 0dBF50624DD2F1A9FC;
	cvt.f64.f32 	%fd83, %f138;
	cvt.f64.f32 	%fd84, %f133;
	fma.rn.f64 	%fd85, %fd82, %fd83, %fd84;
	cvt.rn.f32.f64 	%f167, %fd85;
$L__BB3_32:
	abs.f32 	%f162, %f167;
	setp.num.f32 	%p39, %f162, %f162;
	@%p39 bra 	$L__BB3_34;
	mad.lo.s32 	%r129, %r45, 402, %r1;
	mul.wide.s32 	%rd108, %r129, 4;
	add.s64 	%rd109, %rd8, %rd108;
	mov.b32 	%r130, 0;
	st.global.u32 	[%rd109], %r130;
	bra.uni 	$L__BB3_35;
$L__BB3_34:
	mad.lo.s32 	%r131, %r45, 402, %r1;
	mul.wide.s32 	%rd110, %r131, 4;
	add.s64 	%rd111, %rd8, %rd110;
	st.global.f32 	[%rd111], %f167;
$L__BB3_35:
	ret;

}
	// .globl	_Z11Field_resetPfS_S_S_S_S_S_P9cuComplexS1_S1_S1_S1_S1_S1_S1_
.visible .entry _Z11Field_resetPfS_S_S_S_S_S_P9cuComplexS1_S1_S1_S1_S1_S1_S1_(
	.param .u64 .ptr .align 1 _Z11Field_resetPfS_S_S_S_S_S_P9cuComplexS1_S1_S1_S1_S1_S1_S1__param_0,
	.param .u64 .ptr .align 1 _Z11Field_resetPfS_S_S_S_S_S_P9cuComplexS1_S1_S1_S1_S1_S1_S1__param_1,
	.param .u64 .ptr .align 1 _Z11Field_resetPfS_S_S_S_S_S_P9cuComplexS1_S1_S1_S1_S1_S1_S1__param_2,
	.param .u64 .ptr .align 1 _Z11Field_resetPfS_S_S_S_S_S_P9cuComplexS1_S1_S1_S1_S1_S1_S1__param_3,
	.param .u64 .ptr .align 1 _Z11Field_resetPfS_S_S_S_S_S_P9cuComplexS1_S1_S1_S1_S1_S1_S1__param_4,
	.param .u64 .ptr .align 1 _Z11Field_resetPfS_S_S_S_S_S_P9cuComplexS1_S1_S1_S1_S1_S1_S1__param_5,
	.param .u64 .ptr .align 1 _Z11Field_resetPfS_S_S_S_S_S_P9cuComplexS1_S1_S1_S1_S1_S1_S1__param_6,
	.param .u64 .ptr .align 1 _Z11Field_resetPfS_S_S_S_S_S_P9cuComplexS1_S1_S1_S1_S1_S1_S1__param_7,
	.param .u64 .ptr .align 1 _Z11Field_resetPfS_S_S_S_S_S_P9cuComplexS1_S1_S1_S1_S1_S1_S1__param_8,
	.param .u64 .ptr .align 1 _Z11Field_resetPfS_S_S_S_S_S_P9cuComplexS1_S1_S1_S1_S1_S1_S1__param_9,
	.param .u64 .ptr .align 1 _Z11Field_resetPfS_S_S_S_S_S_P9cuComplexS1_S1_S1_S1_S1_S1_S1__param_10,
	.param .u64 .ptr .align 1 _Z11Field_resetPfS_S_S_S_S_S_P9cuComplexS1_S1_S1_S1_S1_S1_S1__param_11,
	.param .u64 .ptr .align 1 _Z11Field_resetPfS_S_S_S_S_S_P9cuComplexS1_S1_S1_S1_S1_S1_S1__param_12,
	.param .u64 .ptr .align 1 _Z11Field_resetPfS_S_S_S_S_S_P9cuComplexS1_S1_S1_S1_S1_S1_S1__param_13,
	.param .u64 .ptr .align 1 _Z11Field_resetPfS_S_S_S_S_S_P9cuComplexS1_S1_S1_S1_S1_S1_S1__param_14
)
{
	.reg .pred 	%p<24>;
	.reg .b32 	%r<39>;
	.reg .b64 	%rd<66>;

	ld.param.u64 	%rd6, [_Z11Field_resetPfS_S_S_S_S_S_P9cuComplexS1_S1_S1_S1_S1_S1_S1__param_1];
	ld.param.u64 	%rd16, [_Z11Field_resetPfS_S_S_S_S_S_P9cuComplexS1_S1_S1_S1_S1_S1_S1__param_3];
	ld.param.u64 	%rd17, [_Z11Field_resetPfS_S_S_S_S_S_P9cuComplexS1_S1_S1_S1_S1_S1_S1__param_4];
	ld.param.u64 	%rd18, [_Z11Field_resetPfS_S_S_S_S_S_P9cuComplexS1_S1_S1_S1_S1_S1_S1__param_5];
	ld.param.u64 	%rd19, [_Z11Field_resetPfS_S_S_S_S_S_P9cuComplexS1_S1_S1_S1_S1_S1_S1__param_6];
	ld.param.u64 	%rd8, [_Z11Field_resetPfS_S_S_S_S_S_P9cuComplexS1_S1_S1_S1_S1_S1_S1__param_7];
	ld.param.u64 	%rd9, [_Z11Field_resetPfS_S_S_S_S_S_P9cuComplexS1_S1_S1_S1_S1_S1_S1__param_8];
	ld.param.u64 	%rd10, [_Z11Field_resetPfS_S_S_S_S_S_P9cuComplexS1_S1_S1_S1_S1_S1_S1__param_9];
	ld.param.u64 	%rd11, [_Z11Field_resetPfS_S_S_S_S_S_P9cuComplexS1_S1_S1_S1_S1_S1_S1__param_10];
	ld.param.u64 	%rd12, [_Z11Field_resetPfS_S_S_S_S_S_P9cuComplexS1_S1_S1_S1_S1_S1_S1__param_11];
	ld.param.u64 	%rd13, [_Z11Field_resetPfS_S_S_S_S_S_P9cuComplexS1_S1_S1_S1_S1_S1_S1__param_12];
	ld.param.u64 	%rd15, [_Z11Field_resetPfS_S_S_S_S_S_P9cuComplexS1_S1_S1_S1_S1_S1_S1__param_14];
	cvta.to.global.u64 	%rd1, %rd19;
	cvta.to.global.u64 	%rd2, %rd18;
	cvta.to.global.u64 	%rd3, %rd16;
	cvta.to.global.u64 	%rd20, %rd17;
	mov.u32 	%r6, %tid.x;
	mov.u32 	%r7, %ctaid.x;
	mov.u32 	%r8, %ntid.x;
	mad.lo.s32 	%r1, %r7, %r8, %r6;
	mov.u32 	%r9, %tid.y;
	mov.u32 	%r10, %ntid.y;
	mov.u32 	%r11, %ctaid.y;
	mad.lo.s32 	%r2, %r10, %r11, %r9;
	mov.u32 	%r12, %nctaid.x;
	mul.lo.s32 	%r13, %r12, %r8;
	mad.lo.s32 	%r3, %r13, %r2, %r1;
	setp.gt.s32 	%p1, %r1, 10;
	setp.eq.s32 	%p2, %r1, 0;
	mul.lo.s32 	%r4, %r2, 20;
	add.s32 	%r14, %r1, %r4;
	add.s32 	%r15, %r14, -21;
	mul.wide.s32 	%rd21, %r15, 4;
	add.s64 	%rd4, %rd20, %rd21;
	or.pred  	%p3, %p1, %p2;
	@%p3 bra 	$L__BB4_2;
	mov.b32 	%r16, 0;
	st.global.u32 	[%rd4], %r16;
$L__BB4_2:
	setp.lt.s32 	%p4, %r1, 391;
	setp.eq.s32 	%p5, %r1, 401;
	or.pred  	%p6, %p4, %p5;
	@%p6 bra 	$L__BB4_4;
	mov.b32 	%r17, 0;
	st.global.u32 	[%rd4+-1520], %r17;
$L__BB4_4:
	add.s32 	%r5, %r2, -1;
	setp.gt.u32 	%p7, %r5, 9;
	@%p7 bra 	$L__BB4_6;
	mul.lo.s32 	%r18, %r5, 401;
	cvt.u64.u32 	%rd22, %r18;
	cvt.s64.s32 	%rd23, %r1;
	add.s64 	%rd24, %rd23, %rd22;
	shl.b64 	%rd25, %rd24, 2;
	add.s64 	%rd26, %rd3, %rd25;
	mov.b32 	%r19, 0;
	st.global.u32 	[%rd26+-4], %r19;
$L__BB4_6:
	setp.lt.u32 	%p8, %r2, 391;
	setp.eq.s32 	%p9, %r2, 401;
	or.pred  	%p10, %p8, %p9;
	@%p10 bra 	$L__BB4_8;
	mad.lo.s32 	%r20, %r2, 401, %r1;
	add.s32 	%r21, %r20, -152782;
	mul.wide.s32 	%rd27, %r21, 4;
	add.s64 	%rd28, %rd3, %rd27;
	mov.b32 	%r22, 0;
	st.global.u32 	[%rd28], %r22;
$L__BB4_8:
	setp.gt.s32 	%p11, %r1, 9;
	@%p11 bra 	$L__BB4_10;
	add.s32 	%r26, %r4, %r1;
	mul.wide.s32 	%rd31, %r26, 4;
	add.s64 	%rd32, %rd2, %rd31;
	mov.b32 	%r27, 0;
	st.global.u32 	[%rd32], %r27;
	bra.uni 	$L__BB4_12;
$L__BB4_10:
	setp.lt.s32 	%p12, %r1, 391;
	@%p12 bra 	$L__BB4_12;
	add.s32 	%r23, %r1, %r4;
	add.s32 	%r24, %r23, -381;
	mul.wide.u32 	%rd29, %r24, 4;
	add.s64 	%rd30, %rd2, %rd29;
	mov.b32 	%r25, 0;
	st.global.u32 	[%rd30], %r25;
$L__BB4_12:
	setp.gt.u32 	%p13, %r2, 9;
	@%p13 bra 	$L__BB4_14;
	mad.lo.s32 	%r31, %r2, 401, %r1;
	mul.wide.s32 	%rd35, %r31, 4;
	add.s64 	%rd36, %rd1, %rd35;
	mov.b32 	%r32, 0;
	st.global.u32 	[%rd36], %r32;
	bra.uni 	$L__BB4_16;
$L__BB4_14:
	setp.lt.u32 	%p14, %r2, 391;
	@%p14 bra 	$L__BB4_16;
	mad.lo.s32 	%r28, %r2, 401, %r1;
	add.s32 	%r29, %r28, -152781;
	mul.wide.s32 	%rd33, %r29, 4;
	add.s64 	%rd34, %rd1, %rd33;
	mov.b32 	%r30, 0;
	st.global.u32 	[%rd34], %r30;
$L__BB4_16:
	setp.gt.s32 	%p15, %r1, 401;
	setp.gt.u32 	%p16, %r2, 401;
	or.pred  	%p17, %p15, %p16;
	@%p17 bra 	$L__BB4_18;
	ld.param.u64 	%rd63, [_Z11Field_resetPfS_S_S_S_S_S_P9cuComplexS1_S1_S1_S1_S1_S1_S1__param_0];
	mad.lo.s32 	%r33, %r2, 402, %r1;
	cvta.to.global.u64 	%rd37, %rd63;
	mul.wide.s32 	%rd38, %r33, 4;
	add.s64 	%rd39, %rd37, %rd38;
	mov.b32 	%r34, 0;
	st.global.u32 	[%rd39], %r34;
$L__BB4_18:
	setp.gt.s32 	%p18, %r1, 400;
	setp.gt.u32 	%p19, %r2, 400;
	or.pred  	%p20, %p18, %p19;
	@%p20 bra 	$L__BB4_20;
	ld.param.u64 	%rd64, [_Z11Field_resetPfS_S_S_S_S_S_P9cuComplexS1_S1_S1_S1_S1_S1_S1__param_2];
	mad.lo.s32 	%r35, %r2, 401, %r1;
	cvta.to.global.u64 	%rd40, %rd6;
	mul.wide.s32 	%rd41, %r35, 4;
	add.s64 	%rd42, %rd40, %rd41;
	mov.b32 	%r36, 0;
	st.global.u32 	[%rd42], %r36;
	cvta.to.global.u64 	%rd43, %rd64;
	add.s64 	%rd44, %rd43, %rd41;
	st.global.u32 	[%rd44], %r36;
$L__BB4_20:
	setp.gt.s32 	%p21, %r3, 800;
	@%p21 bra 	$L__BB4_25;
	setp.gt.s32 	%p22, %r3, 198;
	@%p22 bra 	$L__BB4_23;
	ld.param.u64 	%rd65, [_Z11Field_resetPfS_S_S_S_S_S_P9cuComplexS1_S1_S1_S1_S1_S1_S1__param_13];
	cvta.to.global.u64 	%rd45, %rd10;
	mul.wide.s32 	%rd46, %r3, 8;
	add.s64 	%rd47, %rd45, %rd46;
	mov.b32 	%r37, 0;
	st.global.u32 	[%rd47], %r37;
	st.global.u32 	[%rd47+4], %r37;
	cvta.to.global.u64 	%rd48, %rd8;
	add.s64 	%rd49, %rd48, %rd46;
	st.global.u32 	[%rd49], %r37;
	st.global.u32 	[%rd49+4], %r37;
	cvta.to.global.u64 	%rd50, %rd65;
	add.s64 	%rd51, %rd50, %rd46;
	st.global.u32 	[%rd51], %r37;
	st.global.u32 	[%rd51+4], %r37;
	cvta.to.global.u64 	%rd52, %rd12;
	add.s64 	%rd53, %rd52, %rd46;
	st.global.u32 	[%rd53], %r37;
	st.global.u32 	[%rd53+4], %r37;
	bra.uni 	$L__BB4_24;
$L__BB4_23:
	setp.gt.u32 	%p23, %r3, 200;
	@%p23 bra 	$L__BB4_25;
$L__BB4_24:
	cvta.to.global.u64 	%rd54, %rd9;
	mul.wide.s32 	%rd55, %r3, 8;
	add.s64 	%rd56, %rd54, %rd55;
	mov.b32 	%r38, 0;
	st.global.u32 	[%rd56], %r38;
	st.global.u32 	[%rd56+4], %r38;
	cvta.to.global.u64 	%rd57, %rd11;
	add.s64 	%rd58, %rd57, %rd55;
	st.global.u32 	[%rd58], %r38;
	st.global.u32 	[%rd58+4], %r38;
	cvta.to.global.u64 	%rd59, %rd13;
	add.s64 	%rd60, %rd59, %rd55;
	st.global.u32 	[%rd60], %r38;
	st.global.u32 	[%rd60+4], %r38;
	cvta.to.global.u64 	%rd61, %rd15;
	add.s64 	%rd62, %rd61, %rd55;
	st.global.u32 	[%rd62], %r38;
	st.global.u32 	[%rd62+4], %r38;
$L__BB4_25:
	ret;

}
	// .globl	_Z12E_inc_updatePiPfS0_S0_S0_S0_S0_S0_S0_S0_S0_S0_S0_
.visible .entry _Z12E_inc_updatePiPfS0_S0_S0_S0_S0_S0_S0_S0_S0_S0_S0_(
	.param .u64 .ptr .align 1 _Z12E_inc_updatePiPfS0_S0_S0_S0_S0_S0_S0_S0_S0_S0_S0__param_0,
	.param .u64 .ptr .align 1 _Z12E_inc_updatePiPfS0_S0_S0_S0_S0_S0_S0_S0_S0_S0_S0__param_1,
	.param .u64 .ptr .align 1 _Z12E_inc_updatePiPfS0_S0_S0_S0_S0_S0_S0_S0_S0_S0_S0__param_2,
	.param .u64 .ptr .align 1 _Z12E_inc_updatePiPfS0_S0_S0_S0_S0_S0_S0_S0_S0_S0_S0__param_3,
	.param .u64 .ptr .align 1 _Z12E_inc_updatePiPfS0_S0_S0_S0_S0_S0_S0_S0_S0_S0_S0__param_4,
	.param .u64 .ptr .align 1 _Z12E_inc_updatePiPfS0_S0_S0_S0_S0_S0_S0_S0_S0_S0_S0__param_5,
	.param .u64 .ptr .align 1 _Z12E_inc_updatePiPfS0_S0_S0_S0_S0_S0_S0_S0_S0_S0_S0__param_6,
	.param .u64 .ptr .align 1 _Z12E_inc_updatePiPfS0_S0_S0_S0_S0_S0_S0_S0_S0_S0_S0__param_7,
	.param .u64 .ptr .align 1 _Z12E_inc_updatePiPfS0_S0_S0_S0_S0_S0_S0_S0_S0_S0_S0__param_8,
	.param .u64 .ptr .align 1 _Z12E_inc_updatePiPfS0_S0_S0_S0_S0_S0_S0_S0_S0_S0_S0__param_9,
	.param .u64 .ptr .align 1 _Z12E_inc_updatePiPfS0_S0_S0_S0_S0_S0_S0_S0_S0_S0_S0__param_10,
	.param .u64 .ptr .align 1 _Z12E_inc_updatePiPfS0_S0_S0_S0_S0_S0_S0_S0_S0_S0_S0__param_11,
	.param .u64 .ptr .align 1 _Z12E_inc_updatePiPfS0_S0_S0_S0_S0_S0_S0_S0_S0_S0_S0__param_12
)
{
	.reg .pred 	%p<21>;
	.reg .b32 	%r<39>;
	.reg .b32 	%f<87>;
	.reg .b64 	%rd<64>;
	.reg .b64 	%fd<41>;

	ld.param.u64 	%rd12, [_Z12E_inc_updatePiPfS0_S0_S0_S0_S0_S0_S0_S0_S0_S0_S0__param_1];
	ld.param.u64 	%rd16, [_Z12E_inc_updatePiPfS0_S0_S0_S0_S0_S0_S0_S0_S0_S0_S0__param_3];
	ld.param.u64 	%rd17, [_Z12E_inc_updatePiPfS0_S0_S0_S0_S0_S0_S0_S0_S0_S0_S0__param_4];
	ld.param.u64 	%rd18, [_Z12E_inc_updatePiPfS0_S0_S0_S0_S0_S0_S0_S0_S0_S0_S0__param_5];
	ld.param.u64 	%rd19, [_Z12E_inc_updatePiPfS0_S0_S0_S0_S0_S0_S0_S0_S0_S0_S0__param_6];
	ld.param.u64 	%rd20, [_Z12E_inc_updatePiPfS0_S0_S0_S0_S0_S0_S0_S0_S0_S0_S0__param_7];
	ld.param.u64 	%rd21, [_Z12E_inc_updatePiPfS0_S0_S0_S0_S0_S0_S0_S0_S0_S0_S0__param_8];
	ld.param.u64 	%rd22, [_Z12E_inc_updatePiPfS0_S0_S0_S0_S0_S0_S0_S0_S0_S0_S0__param_9];
	ld.param.u64 	%rd14, [_Z12E_inc_updatePiPfS0_S0_S0_S0_S0_S0_S0_S0_S0_S0_S0__param_10];
	ld.param.u64 	%rd15, [_Z12E_inc_updatePiPfS0_S0_S0_S0_S0_S0_S0_S0_S0_S0_S0__param_11];
	cvta.to.global.u64 	%rd1, %rd18;
	cvta.to.global.u64 	%rd2, %rd21;
	cvta.to.global.u64 	%rd3, %rd20;
	cvta.to.global.u64 	%rd4, %rd17;
	cvta.to.global.u64 	%rd5, %rd16;
	cvta.to.global.u64 	%rd6, %rd19;
	cvta.to.global.u64 	%rd7, %rd22;
	mov.u32 	%r9, %tid.x;
	mov.u32 	%r10, %ntid.x;
	mov.u32 	%r11, %ctaid.x;
	mad.lo.s32 	%r1, %r10, %r11, %r9;
	mov.u32 	%r12, %tid.y;
	mov.u32 	%r13, %ntid.y;
	mov.u32 	%r14, %ctaid.y;
	mad.lo.s32 	%r15, %r13, %r14, %r12;
	setp.gt.s32 	%p1, %r1, 401;
	setp.gt.u32 	%p2, %r15, 401;
	or.pred  	%p3, %p1, %p2;
	@%p3 bra 	$L__BB5_16;
	cvta.to.global.u64 	%rd23, %rd15;
	setp.eq.s32 	%p4, %r1, 401;
	setp.eq.s32 	%p5, %r15, 401;
	or.pred  	%p6, %p4, %p5;
	setp.eq.s32 	%p7, %r1, 0;
	or.pred  	%p8, %p7, %p6;
	setp.eq.s32 	%p9, %r15, 0;
	or.pred  	%p10, %p8, %p9;
	mad.lo.s32 	%r3, %r15, 402, %r1;
	mul.wide.s32 	%rd24, %r3, 4;
	add.s64 	%rd8, %rd23, %rd24;
	mov.f32 	%f85, 0f00000000;
	@%p10 bra 	$L__BB5_15;
	ld.param.u64 	%rd63, [_Z12E_inc_updatePiPfS0_S0_S0_S0_S0_S0_S0_S0_S0_S0_S0__param_2];
	ld.global.f32 	%f1, [%rd8];
	sub.s32 	%r4, %r3, %r15;
	cvta.to.global.u64 	%rd25, %rd12;
	mul.wide.s32 	%rd26, %r4, 4;
	add.s64 	%rd9, %rd25, %rd26;
	ld.global.f32 	%f15, [%rd9];
	ld.global.f32 	%f16, [%rd9+-4];
	sub.f32 	%f2, %f15, %f16;
	mul.f32 	%f3, %f2, 0f433C5D80;
	add.f32 	%f17, %f1, %f3;
	cvta.to.global.u64 	%rd27, %rd63;
	add.s64 	%rd10, %rd27, %rd26;
	ld.global.f32 	%f18, [%rd10];
	add.s32 	%r5, %r15, -1;
	ld.global.f32 	%f19, [%rd10+-1604];
	sub.f32 	%f20, %f18, %f19;
	mul.f32 	%f4, %f20, 0f433C5D80;
	sub.f32 	%f85, %f17, %f4;
	setp.ne.s32 	%p11, %r1, 200;
	setp.ne.s32 	%p12, %r15, 200;
	or.pred  	%p13, %p11, %p12;
	@%p13 bra 	$L__BB5_7;
	ld.param.u64 	%rd62, [_Z12E_inc_updatePiPfS0_S0_S0_S0_S0_S0_S0_S0_S0_S0_S0__param_0];
	cvta.to.global.u64 	%rd58, %rd62;
	ld.global.u32 	%r26, [%rd58];
	cvt.rn.f32.s32 	%f79, %r26;
	cvt.f64.f32 	%fd18, %f79;
	fma.rn.f64 	%fd19, %fd18, 0d3D7D57313E642AF8, 0dBDE48E96E0000000;
	cvt.rn.f32.f64 	%f80, %fd19;
	mul.f32 	%f81, %f80, %f80;
	cvt.f64.f32 	%fd20, %f81;
	div.rn.f64 	%fd1, %fd20, 0dBB95212641097F9D;
	fma.rn.f64 	%fd21, %fd1, 0d3FF71547652B82FE, 0d4338000000000000;
	{
	.reg .b32 %temp; 
	mov.b64 	{%r6, %temp}, %fd21;
	}
	mov.f64 	%fd22, 0dC338000000000000;
	add.rn.f64 	%fd23, %fd21, %fd22;
	fma.rn.f64 	%fd24, %fd23, 0dBFE62E42FEFA39EF, %fd1;
	fma.rn.f64 	%fd25, %fd23, 0dBC7ABC9E3B39803F, %fd24;
	fma.rn.f64 	%fd26, %fd25, 0d3E5ADE1569CE2BDF, 0d3E928AF3FCA213EA;
	fma.rn.f64 	%fd27, %fd26, %fd25, 0d3EC71DEE62401315;
	fma.rn.f64 	%fd28, %fd27, %fd25, 0d3EFA01997C89EB71;
	fma.rn.f64 	%fd29, %fd28, %fd25, 0d3F2A01A014761F65;
	fma.rn.f64 	%fd30, %fd29, %fd25, 0d3F56C16C1852B7AF;
	fma.rn.f64 	%fd31, %fd30, %fd25, 0d3F81111111122322;
	fma.rn.f64 	%fd32, %fd31, %fd25, 0d3FA55555555502A1;
	fma.rn.f64 	%fd33, %fd32, %fd25, 0d3FC5555555555511;
	fma.rn.f64 	%fd34, %fd33, %fd25, 0d3FE000000000000B;
	fma.rn.f64 	%fd35, %fd34, %fd25, 0d3FF0000000000000;
	fma.rn.f64 	%fd36, %fd35, %fd25, 0d3FF0000000000000;
	{
	.reg .b32 %temp; 
	mov.b64 	{%r7, %temp}, %fd36;
	}
	{
	.reg .b32 %temp; 
	mov.b64 	{%temp, %r8}, %fd36;
	}
	shl.b32 	%r27, %r6, 20;
	add.s32 	%r28, %r27, %r8;
	mov.b64 	%fd40, {%r7, %r28};
	{
	.reg .b32 %temp; 
	mov.b64 	{%temp, %r29}, %fd1;
	}
	mov.b32 	%f82, %r29;
	abs.f32 	%f6, %f82;
	setp.lt.f32 	%p18, %f6, 0f4086232B;
	@%p18 bra 	$L__BB5_6;
	setp.lt.f64 	%p19, %fd1, 0d0000000000000000;
	add.f64 	%fd37, %fd1, 0d7FF0000000000000;
	selp.f64 	%fd40, 0d0000000000000000, %fd37, %p19;
	setp.geu.f32 	%p20, %f6, 0f40874800;
	@%p20 bra 	$L__BB5_6;
	shr.u32 	%r30, %r6, 31;
	add.s32 	%r31, %r6, %r30;
	shr.s32 	%r32, %r31, 1;
	shl.b32 	%r33, %r32, 20;
	add.s32 	%r34, %r8, %r33;
	mov.b64 	%fd38, {%r7, %r34};
	sub.s32 	%r35, %r6, %r32;
	shl.b32 	%r36, %r35, 20;
	add.s32 	%r37, %r36, 1072693248;
	mov.b32 	%r38, 0;
	mov.b64 	%fd39, {%r38, %r37};
	mul.f64 	%fd40, %fd39, %fd38;
$L__BB5_6:
	cvt.rn.f32.f64 	%f83, %fd40;
	fma.rn.f32 	%f85, %f83, 0fC196B133, %f85;
	bra.uni 	$L__BB5_15;
$L__BB5_7:
	setp.gt.s32 	%p14, %r1, 10;
	@%p14 bra 	$L__BB5_9;
	sub.s32 	%r19, 10, %r1;
	mul.wide.u32 	%rd34, %r19, 4;
	add.s64 	%rd35, %rd7, %rd34;
	ld.global.f32 	%f31, [%rd35];
	div.rn.f32 	%f32, %f3, %f31;
	add.f32 	%f33, %f1, %f32;
	div.rn.f32 	%f34, %f4, %f31;
	sub.f32 	%f35, %f33, %f34;
	add.s64 	%rd36, %rd6, %rd34;
	ld.global.f32 	%f36, [%rd36];
	mul.lo.s32 	%r20, %r5, 20;
	cvt.u64.u32 	%rd37, %r20;
	cvt.s64.s32 	%rd38, %r1;
	add.s64 	%rd39, %rd37, %rd38;
	shl.b64 	%rd40, %rd39, 2;
	add.s64 	%rd41, %rd5, %rd40;
	ld.global.f32 	%f37, [%rd41+-4];
	add.s64 	%rd42, %rd4, %rd34;
	ld.global.f32 	%f38, [%rd42];
	mul.f32 	%f39, %f38, %f2;
	fma.rn.f32 	%f40, %f36, %f37, %f39;
	st.global.f32 	[%rd41+-4], %f40;
	cvt.f64.f32 	%fd9, %f40;
	cvt.f64.f32 	%fd10, %f35;
	fma.rn.f64 	%fd11, %fd9, 0d3FC81C5A1CAC0831, %fd10;
	cvt.rn.f32.f64 	%f85, %fd11;
	bra.uni 	$L__BB5_11;
$L__BB5_9:
	setp.lt.u32 	%p15, %r1, 391;
	@%p15 bra 	$L__BB5_11;
	add.s32 	%r16, %r1, -391;
	mul.wide.u32 	%rd28, %r16, 4;
	add.s64 	%rd29, %rd7, %rd28;
	ld.global.f32 	%f21, [%rd29];
	div.rn.f32 	%f22, %f3, %f21;
	add.f32 	%f23, %f1, %f22;
	div.rn.f32 	%f24, %f4, %f21;
	sub.f32 	%f25, %f23, %f24;
	add.s64 	%rd30, %rd6, %rd28;
	ld.global.f32 	%f26, [%rd30];
	mad.lo.s32 	%r17, %r5, 20, %r1;
	add.s32 	%r18, %r17, -381;
	mul.wide.u32 	%rd31, %r18, 4;
	add.s64 	%rd32, %rd5, %rd31;
	ld.global.f32 	%f27, [%rd32];
	add.s64 	%rd33, %rd4, %rd28;
	ld.global.f32 	%f28, [%rd33];
	mul.f32 	%f29, %f28, %f2;
	fma.rn.f32 	%f30, %f26, %f27, %f29;
	st.global.f32 	[%rd32], %f30;
	cvt.f64.f32 	%fd6, %f30;
	cvt.f64.f32 	%fd7, %f25;
	fma.rn.f64 	%fd8, %fd6, 0d3FC81C5A1CAC0831, %fd7;
	cvt.rn.f32.f64 	%f85, %fd8;
$L__BB5_11:
	setp.gt.u32 	%p16, %r5, 9;
	@%p16 bra 	$L__BB5_13;
	ld.global.f32 	%f60, [%rd8];
	ld.global.f32 	%f61, [%rd9];
	ld.global.f32 	%f62, [%rd9+-4];
	sub.f32 	%f63, %f61, %f62;
	mul.f32 	%f64, %f63, 0f433C5D80;
	sub.s32 	%r24, 10, %r15;
	mul.wide.u32 	%rd52, %r24, 4;
	add.s64 	%rd53, %rd7, %rd52;
	ld.global.f32 	%f65, [%rd53];
	div.rn.f32 	%f66, %f64, %f65;
	add.f32 	%f67, %f60, %f66;
	ld.global.f32 	%f68, [%rd10];
	ld.global.f32 	%f69, [%rd10+-1604];
	sub.f32 	%f70, %f68, %f69;
	mul.f32 	%f71, %f70, 0f433C5D80;
	div.rn.f32 	%f72, %f71, %f65;
	sub.f32 	%f73, %f67, %f72;
	add.s64 	%rd54, %rd3, %rd52;
	ld.global.f32 	%f74, [%rd54];
	add.s32 	%r25, %r4, -401;
	mul.wide.s32 	%rd55, %r25, 4;
	add.s64 	%rd56, %rd2, %rd55;
	ld.global.f32 	%f75, [%rd56+-4];
	add.s64 	%rd57, %rd1, %rd52;
	ld.global.f32 	%f76, [%rd57];
	mul.f32 	%f77, %f76, %f70;
	fma.rn.f32 	%f78, %f74, %f75, %f77;
	st.global.f32 	[%rd56+-4], %f78;
	cvt.f64.f32 	%fd15, %f78;
	cvt.f64.f32 	%fd16, %f73;
	fma.rn.f64 	%fd17, %fd15, 0dBFC81C5A1CAC0831, %fd16;
	cvt.rn.f32.f64 	%f85, %fd17;
	bra.uni 	$L__BB5_15;
$L__BB5_13:
	setp.lt.u32 	%p17, %r15, 391;
	@%p17 bra 	$L__BB5_15;
	ld.global.f32 	%f41, [%rd8];
	ld.global.f32 	%f42, [%rd9];
	ld.global.f32 	%f43, [%rd9+-4];
	sub.f32 	%f44, %f42, %f43;
	mul.f32 	%f45, %f44, 0f433C5D80;
	add.s32 	%r21, %r15, -391;
	mul.wide.u32 	%rd43, %r21, 4;
	add.s64 	%rd44, %rd7, %rd43;
	ld.global.f32 	%f46, [%rd44];
	div.rn.f32 	%f47, %f45, %f46;
	add.f32 	%f48, %f41, %f47;
	ld.global.f32 	%f49, [%rd10];
	ld.global.f32 	%f50, [%rd10+-1604];
	sub.f32 	%f51, %f49, %f50;
	mul.f32 	%f52, %f51, 0f433C5D80;
	div.rn.f32 	%f53, %f52, %f46;
	sub.f32 	%f54, %f48, %f53;
	add.s64 	%rd45, %rd3, %rd43;
	ld.global.f32 	%f55, [%rd45];
	add.s32 	%r22, %r1, -1;
	cvt.s64.s32 	%rd46, %r22;
	mul.lo.s32 	%r23, %r15, 401;
	cvt.u64.u32 	%rd47, %r23;
	add.s64 	%rd48, %rd47, %rd46;
	shl.b64 	%rd49, %rd48, 2;
	add.s64 	%rd50, %rd2, %rd49;
	ld.global.f32 	%f56, [%rd50+-611124];
	add.s64 	%rd51, %rd1, %rd43;
	ld.global.f32 	%f57, [%rd51];
	mul.f32 	%f58, %f57, %f51;
	fma.rn.f32 	%f59, %f55, %f56, %f58;
	st.global.f32 	[%rd50+-611124], %f59;
	cvt.f64.f32 	%fd12, %f59;
	cvt.f64.f32 	%fd13, %f54;
	fma.rn.f64 	%fd14, %fd12, 0dBFC81C5A1CAC0831, %fd13;
	cvt.rn.f32.f64 	%f85, %fd14;
$L__BB5_15:
	ld.global.f32 	%f84, [%rd8];
	cvta.to.global.u64 	%rd59, %rd14;
	mul.wide.s32 	%rd60, %r3, 4;
	add.s64 	%rd61, %rd59, %rd60;
	st.global.f32 	[%rd61], %f84;
	st.global.f32 	[%rd8], %f85;
$L__BB5_16:
	ret;

}
	// .globl	_Z21calculate_JandM_totalPfPiS_S_S_P9cuComplexS2_S2_S2_S2_S2_S2_S2_S_S_S_S_
.visible .entry _Z21calculate_JandM_totalPfPiS_S_S_P9cuComplexS2_S2_S2_S2_S2_S2_S2_S_S_S_S_(
	.param .u64 .ptr .align 1 _Z21calculate_JandM_totalPfPiS_S_S_P9cuComplexS2_S2_S2_S2_S2_S2_S2_S_S_S_S__param_0,
	.param .u64 .ptr .align 1 _Z21calculate_JandM_totalPfPiS_S_S_P9cuComplexS2_S2_S2_S2_S2_S2_S2_S_S_S_S__param_1,
	.param .u64 .ptr .align 1 _Z21calculate_JandM_totalPfPiS_S_S_P9cuComplexS2_S2_S2_S2_S2_S2_S2_S_S_S_S__param_2,
	.param .u64 .ptr .align 1 _Z21calculate_JandM_totalPfPiS_S_S_P9cuComplexS2_S2_S2_S2_S2_S2_S2_S_S_S_S__param_3,
	.param .u64 .ptr .align 1 _Z21calculate_JandM_totalPfPiS_S_S_P9cuComplexS2_S2_S2_S2_S2_S2_S2_S_S_S_S__param_4,
	.param .u64 .ptr .align 1 _Z21calculate_JandM_totalPfPiS_S_S_P9cuComplexS2_S2_S2_S2_S2_S2_S2_S_S_S_S__param_5,
	.param .u64 .ptr .align 1 _Z21calculate_JandM_totalPfPiS_S_S_P9cuComplexS2_S2_S2_S2_S2_S2_S2_S_S_S_S__param_6,
	.param .u64 .ptr .align 1 _Z21calculate_JandM_totalPfPiS_S_S_P9cuComplexS2_S2_S2_S2_S2_S2_S2_S_S_S_S__param_7,
	.param .u64 .ptr .align 1 _Z21calculate_JandM_totalPfPiS_S_S_P9cuComplexS2_S2_S2_S2_S2_S2_S2_S_S_S_S__param_8,
	.param .u64 .ptr .align 1 _Z21calculate_JandM_totalPfPiS_S_S_P9cuComplexS2_S2_S2_S2_S2_S2_S2_S_S_S_S__param_9,
	.param .u64 .ptr .align 1 _Z21calculate_JandM_totalPfPiS_S_S_P9cuComplexS2_S2_S2_S2_S2_S2_S2_S_S_S_S__param_10,
	.param .u64 .ptr .align 1 _Z21calculate_JandM_totalPfPiS_S_S_P9cuComplexS2_S2_S2_S2_S2_S2_S2_S_S_S_S__param_11,
	.param .u64 .ptr .align 1 _Z21calculate_JandM_totalPfPiS_S_S_P9cuComplexS2_S2_S2_S2_S2_S2_S2_S_S_S_S__param_12,
	.param .u64 .ptr .align 1 _Z21calculate_JandM_totalPfPiS_S_S_P9cuComplexS2_S2_S2_S2_S2_S2_S2_S_S_S_S__param_13,
	.param .u64 .ptr .align 1 _Z21calculate_JandM_totalPfPiS_S_S_P9cuComplexS2_S2_S2_S2_S2_S2_S2_S_S_S_S__param_14,
	.param .u64 .ptr .align 1 _Z21calculate_JandM_totalPfPiS_S_S_P9cuComplexS2_S2_S2_S2_S2_S2_S2_S_S_S_S__param_15,
	.param .u64 .ptr .align 1 _Z21calculate_JandM_totalPfPiS_S_S_P9cuComplexS2_S2_S2_S2_S2_S2_S2_S_S_S_S__param_16
)
{
	.local .align 4 .b8 	__local_depot6[28];
	.reg .b64 	%SP;
	.reg .b64 	%SPL;
	.reg .pred 	%p<91>;
	.reg .b32 	%r<378>;
	.reg .b32 	%f<512>;
	.reg .b64 	%rd<236>;
	.reg .b64 	%fd<17>;

	mov.u64 	%SPL, __local_depot6;
	ld.param.u64 	%rd74, [_Z21calculate_JandM_totalPfPiS_S_S_P9cuComplexS2_S2_S2_S2_S2_S2_S2_S_S_S_S__param_0];
	ld.param.u64 	%rd75, [_Z21calculate_JandM_totalPfPiS_S_S_P9cuComplexS2_S2_S2_S2_S2_S2_S2_S_S_S_S__param_1];
	ld.param.u64 	%rd76, [_Z21calculate_JandM_totalPfPiS_S_S_P9cuComplexS2_S2_S2_S2_S2_S2_S2_S_S_S_S__param_2];
	ld.param.u64 	%rd77, [_Z21calculate_JandM_totalPfPiS_S_S_P9cuComplexS2_S2_S2_S2_S2_S2_S2_S_S_S_S__param_3];
	ld.param.u64 	%rd78, [_Z21calculate_JandM_totalPfPiS_S_S_P9cuComplexS2_S2_S2_S2_S2_S2_S2_S_S_S_S__param_4];
	ld.param.u64 	%rd69, [_Z21calculate_JandM_totalPfPiS_S_S_P9cuComplexS2_S2_S2_S2_S2_S2_S2_S_S_S_S__param_8];
	ld.param.u64 	%rd71, [_Z21calculate_JandM_totalPfPiS_S_S_P9cuComplexS2_S2_S2_S2_S2_S2_S2_S_S_S_S__param_10];
	ld.param.u64 	%rd79, [_Z21calculate_JandM_totalPfPiS_S_S_P9cuComplexS2_S2_S2_S2_S2_S2_S2_S_S_S_S__param_13];
	ld.param.u64 	%rd80, [_Z21calculate_JandM_totalPfPiS_S_S_P9cuComplexS2_S2_S2_S2_S2_S2_S2_S_S_S_S__param_14];
	ld.param.u64 	%rd81, [_Z21calculate_JandM_totalPfPiS_S_S_P9cuComplexS2_S2_S2_S2_S2_S2_S2_S_S_S_S__param_15];
	ld.param.u64 	%rd82, [_Z21calculate_JandM_totalPfPiS_S_S_P9cuComplexS2_S2_S2_S2_S2_S2_S2_S_S_S_S__param_16];
	cvta.to.global.u64 	%rd1, %rd82;
	cvta.to.global.u64 	%rd2, %rd77;
	cvta.to.global.u64 	%rd3, %rd75;
	cvta.to.global.u64 	%rd4, %rd81;
	cvta.to.global.u64 	%rd5, %rd78;
	cvta.to.global.u64 	%rd6, %rd80;
	cvta.to.global.u64 	%rd7, %rd79;
	cvta.to.global.u64 	%rd8, %rd76;
	cvta.to.global.u64 	%rd83, %rd74;
	add.u64 	%rd9, %SPL, 0;
	ld.global.f32 	%f1, [%rd83];
	mov.u32 	%r124, %tid.x;
	mov.u32 	%r125, %ctaid.x;
	mov.u32 	%r126, %ntid.x;
	mad.lo.s32 	%r1, %r125, %r126, %r124;
	setp.gt.s32 	%p1, %r1, 800;
	@%p1 bra 	$L__BB6_85;
	setp.gt.s32 	%p2, %r1, 198;
	@%p2 bra 	$L__BB6_3;
	add.s32 	%r344, %r1, 101;
	bra.uni 	$L__BB6_7;
$L__BB6_3:
	setp.lt.u32 	%p3, %r1, 400;
	mov.b32 	%r344, 300;
	@%p3 bra 	$L__BB6_7;
	setp.gt.u32 	%p4, %r1, 598;
	@%p4 bra 	$L__BB6_6;
	sub.s32 	%r344, 699, %r1;
	bra.uni 	$L__BB6_7;
$L__BB6_6:
	setp.lt.u32 	%p5, %r1, 800;
	selp.b32 	%r344, 100, 0, %p5;
$L__BB6_7:
	setp.lt.s32 	%p6, %r1, 199;
	mov.b32 	%r345, 100;
	@%p6 bra 	$L__BB6_12;
	setp.gt.u32 	%p7, %r1, 399;
	@%p7 bra 	$L__BB6_10;
	add.s32 	%r345, %r1, -99;
	bra.uni 	$L__BB6_12;
$L__BB6_10:
	setp.lt.u32 	%p8, %r1, 599;
	mov.b32 	%r345, 300;
	@%p8 bra 	$L__BB6_12;
	setp.lt.u32 	%p9, %r1, 800;
	sub.s32 	%r130, 899, %r1;
	selp.b32 	%r345, %r130, 0, %p9;
$L__BB6_12:
	setp.ne.s32 	%p10, %r345, 300;
	setp.eq.s32 	%p11, %r344, 100;
	or.pred  	%p12, %p10, %p11;
	@%p12 bra 	$L__BB6_31;
	setp.eq.s32 	%p13, %r344, 300;
	@%p13 bra 	$L__BB6_32;
	mul.wide.s32 	%rd85, %r344, 4;
	add.s64 	%rd86, %rd8, %rd85;
	ld.global.f32 	%f73, [%rd86+484008];
	ld.global.f32 	%f74, [%rd86+482400];
	add.f32 	%f75, %f73, %f74;
	add.s64 	%rd87, %rd7, %rd85;
	ld.global.f32 	%f76, [%rd87+484008];
	ld.global.f32 	%f77, [%rd87+482400];
	add.f32 	%f78, %f76, %f77;
	add.s64 	%rd88, %rd6, %rd85;
	ld.global.f32 	%f79, [%rd88+484008];
	add.f32 	%f80, %f78, %f79;
	ld.global.f32 	%f81, [%rd88+482400];
	add.f32 	%f82, %f80, %f81;
	mul.f32 	%f83, %f82, 0f3E800000;
	fma.rn.f32 	%f2, %f75, 0f3F000000, %f83;
	add.s64 	%rd89, %rd5, %rd85;
	ld.global.f32 	%f84, [%rd89+481200];
	add.s64 	%rd90, %rd4, %rd85;
	ld.global.f32 	%f85, [%rd90+481200];
	add.f32 	%f3, %f84, %f85;
	mul.f32 	%f86, %f1, 0f00000000;
	mul.f32 	%f4, %f1, 0fC0C90FDB;
	ld.global.u32 	%r131, [%rd3];
	cvt.rn.f32.s32 	%f87, %r131;
	mul.f32 	%f88, %f86, %f87;
	mul.f32 	%f89, %f4, %f87;
	mul.f32 	%f90, %f88, 0f2BEAB98A;
	mul.f32 	%f91, %f89, 0f00000000;
	sub.f32 	%f5, %f90, %f91;
	mul.f32 	%f92, %f88, 0f00000000;
	fma.rn.f32 	%f6, %f89, 0f2BEAB98A, %f92;
	mul.f32 	%f93, %f6, 0f3F22F983;
	cvt.rni.s32.f32 	%r349, %f93;
	cvt.rn.f32.s32 	%f94, %r349;
	fma.rn.f32 	%f95, %f94, 0fBFC90FDA, %f6;
	fma.rn.f32 	%f96, %f94, 0fB3A22168, %f95;
	fma.rn.f32 	%f504, %f94, 0fA7C234C5, %f96;
	abs.f32 	%f8, %f6;
	setp.ltu.f32 	%p14, %f8, 0f47CE4780;
	@%p14 bra 	$L__BB6_22;
	setp.neu.f32 	%p15, %f8, 0f7F800000;
	@%p15 bra 	$L__BB6_17;
	mov.f32 	%f99, 0f00000000;
	mul.rn.f32 	%f504, %f6, %f99;
	mov.b32 	%r349, 0;
	bra.uni 	$L__BB6_22;
$L__BB6_17:
	mov.b32 	%r10, %f6;
	shl.b32 	%r133, %r10, 8;
	or.b32  	%r11, %r133, -2147483648;
	mov.b64 	%rd214, 0;
	mov.b32 	%r346, 0;
	mov.u64 	%rd212, __cudart_i2opi_f;
	mov.u64 	%rd213, %rd9;
$L__BB6_18:
	.pragma "nounroll";
	ld.global.nc.u32 	%r134, [%rd212];
	mad.wide.u32 	%rd93, %r134, %r11, %rd214;
	shr.u64 	%rd214, %rd93, 32;
	st.local.u32 	[%rd213], %rd93;
	add.s32 	%r346, %r346, 1;
	add.s64 	%rd213, %rd213, 4;
	add.s64 	%rd212, %rd212, 4;
	setp.ne.s32 	%p16, %r346, 6;
	@%p16 bra 	$L__BB6_18;
	shr.u32 	%r135, %r10, 23;
	st.local.u32 	[%rd9+24], %rd214;
	and.b32  	%r14, %r135, 31;
	and.b32  	%r136, %r135, 224;
	add.s32 	%r137, %r136, -128;
	shr.u32 	%r138, %r137, 5;
	mul.wide.u32 	%rd94, %r138, 4;
	sub.s64 	%rd16, %rd9, %rd94;
	ld.local.u32 	%r347, [%rd16+24];
	ld.local.u32 	%r348, [%rd16+20];
	setp.eq.s32 	%p17, %r14, 0;
	@%p17 bra 	$L__BB6_21;
	shf.l.wrap.b32 	%r347, %r348, %r347, %r14;
	ld.local.u32 	%r139, [%rd16+16];
	shf.l.wrap.b32 	%r348, %r139, %r348, %r14;
$L__BB6_21:
	shr.u32 	%r140, %r347, 30;
	shf.l.wrap.b32 	%r141, %r348, %r347, 2;
	shl.b32 	%r142, %r348, 2;
	shr.u32 	%r143, %r141, 31;
	add.s32 	%r144, %r143, %r140;
	neg.s32 	%r145, %r144;
	setp.lt.s32 	%p18, %r10, 0;
	selp.b32 	%r349, %r145, %r144, %p18;
	xor.b32  	%r146, %r141, %r10;
	shr.s32 	%r147, %r141, 31;
	xor.b32  	%r148, %r147, %r141;
	xor.b32  	%r149, %r147, %r142;
	cvt.u64.u32 	%rd95, %r148;
	shl.b64 	%rd96, %rd95, 32;
	cvt.u64.u32 	%rd97, %r149;
	or.b64  	%rd98, %rd96, %rd97;
	cvt.rn.f64.s64 	%fd1, %rd98;
	mul.f64 	%fd2, %fd1, 0d3BF921FB54442D19;
	cvt.rn.f32.f64 	%f97, %fd2;
	neg.f32 	%f98, %f97;
	setp.lt.s32 	%p19, %r146, 0;
	selp.f32 	%f504, %f98, %f97, %p19;
$L__BB6_22:
	ld.param.u64 	%rd207, [_Z21calculate_JandM_totalPfPiS_S_S_P9cuComplexS2_S2_S2_S2_S2_S2_S2_S_S_S_S__param_6];
	mul.f32 	%f100, %f3, 0fABEAB98A;
	mul.f32 	%f101, %f3, 0f80000000;
	fma.rn.f32 	%f102, %f5, 0f3BBB989D, 0f3F000000;
	cvt.sat.f32.f32 	%f103, %f102;
	mov.f32 	%f104, 0f4B400001;
	mov.f32 	%f105, 0f437C0000;
	fma.rm.f32 	%f106, %f103, %f105, %f104;
	add.f32 	%f107, %f106, 0fCB40007F;
	neg.f32 	%f108, %f107;
	fma.rn.f32 	%f109, %f5, 0f3FB8AA3B, %f108;
	fma.rn.f32 	%f110, %f5, 0f32A57060, %f109;
	ex2.approx.ftz.f32 	%f111, %f110;
	mov.b32 	%r151, %f106;
	shl.b32 	%r152, %r151, 23;
	mov.b32 	%f112, %r152;
	mul.f32 	%f113, %f111, %f112;
	mul.f32 	%f114, %f504, %f504;
	fma.rn.f32 	%f115, %f114, 0f37CBAC00, 0fBAB607ED;
	fma.rn.f32 	%f116, %f115, %f114, 0f3D2AAABB;
	fma.rn.f32 	%f117, %f116, %f114, 0fBEFFFFFF;
	fma.rn.f32 	%f118, %f117, %f114, 0f3F800000;
	fma.rn.f32 	%f119, %f114, %f504, 0f00000000;
	fma.rn.f32 	%f120, %f114, 0fB94D4153, 0f3C0885E4;
	fma.rn.f32 	%f121, %f120, %f114, 0fBE2AAAA8;
	fma.rn.f32 	%f122, %f121, %f119, %f504;
	and.b32  	%r153, %r349, 1;
	setp.eq.b32 	%p20, %r153, 1;
	selp.f32 	%f123, %f118, %f122, %p20;
	selp.f32 	%f124, %f122, %f118, %p20;
	and.b32  	%r154, %r349, 2;
	setp.eq.s32 	%p21, %r154, 0;
	neg.f32 	%f125, %f123;
	selp.f32 	%f126, %f123, %f125, %p21;
	add.s32 	%r155, %r349, 1;
	and.b32  	%r156, %r155, 2;
	setp.eq.s32 	%p22, %r156, 0;
	neg.f32 	%f127, %f124;
	selp.f32 	%f128, %f124, %f127, %p22;
	mul.f32 	%f129, %f113, %f128;
	mul.f32 	%f130, %f113, %f126;
	mul.f32 	%f131, %f100, %f129;
	mul.f32 	%f132, %f101, %f130;
	sub.f32 	%f133, %f131, %f132;
	mul.f32 	%f134, %f100, %f130;
	fma.rn.f32 	%f135, %f101, %f129, %f134;
	add.s32 	%r23, %r1, -400;
	cvta.to.global.u64 	%rd99, %rd207;
	mul.wide.s32 	%rd100, %r23, 8;
	add.s64 	%rd101, %rd99, %rd100;
	ld.global.f32 	%f136, [%rd101];
	add.f32 	%f137, %f136, %f133;
	st.global.f32 	[%rd101], %f137;
	ld.global.f32 	%f138, [%rd101+4];
	add.f32 	%f139, %f138, %f135;
	st.global.f32 	[%rd101+4], %f139;
	mul.f32 	%f140, %f1, 0f80000000;
	ld.global.u32 	%r157, [%rd3];
	cvt.rn.f32.s32 	%f141, %r157;
	add.f32 	%f142, %f141, 0fBF000000;
	mul.f32 	%f143, %f140, %f142;
	mul.f32 	%f144, %f4, %f142;
	mul.f32 	%f12, %f143, 0f2BEAB98A;
	mul.f32 	%f13, %f144, 0f2BEAB98A;
	mul.f32 	%f145, %f13, 0f3F22F983;
	cvt.rni.s32.f32 	%r353, %f145;
	cvt.rn.f32.s32 	%f146, %r353;
	fma.rn.f32 	%f147, %f146, 0fBFC90FDA, %f13;
	fma.rn.f32 	%f148, %f146, 0fB3A22168, %f147;
	fma.rn.f32 	%f505, %f146, 0fA7C234C5, %f148;
	abs.f32 	%f15, %f13;
	setp.ltu.f32 	%p23, %f15, 0f47CE4780;
	@%p23 bra 	$L__BB6_30;
	setp.neu.f32 	%p24, %f15, 0f7F800000;
	@%p24 bra 	$L__BB6_25;
	mov.f32 	%f151, 0f00000000;
	mul.rn.f32 	%f505, %f13, %f151;
	mov.b32 	%r353, 0;
	bra.uni 	$L__BB6_30;
$L__BB6_25:
	mov.b32 	%r25, %f13;
	shl.b32 	%r159, %r25, 8;
	or.b32  	%r26, %r159, -2147483648;
	mov.b64 	%rd217, 0;
	mov.b32 	%r350, 0;
	mov.u64 	%rd215, __cudart_i2opi_f;
	mov.u64 	%rd216, %rd9;
$L__BB6_26:
	.pragma "nounroll";
	ld.global.nc.u32 	%r160, [%rd215];
	mad.wide.u32 	%rd104, %r160, %r26, %rd217;
	shr.u64 	%rd217, %rd104, 32;
	st.local.u32 	[%rd216], %rd104;
	add.s32 	%r350, %r350, 1;
	add.s64 	%rd216, %rd216, 4;
	add.s64 	%rd215, %rd215, 4;
	setp.ne.s32 	%p25, %r350, 6;
	@%p25 bra 	$L__BB6_26;
	shr.u32 	%r161, %r25, 23;
	st.local.u32 	[%rd9+24], %rd217;
	and.b32  	%r29, %r161, 31;
	and.b32  	%r162, %r161, 224;
	add.s32 	%r163, %r162, -128;
	shr.u32 	%r164, %r163, 5;
	mul.wide.u32 	%rd105, %r164, 4;
	sub.s64 	%rd23, %rd9, %rd105;
	ld.local.u32 	%r351, [%rd23+24];
	ld.local.u32 	%r352, [%rd23+20];
	setp.eq.s32 	%p26, %r29, 0;
	@%p26 bra 	$L__BB6_29;
	shf.l.wrap.b32 	%r351, %r352, %r351, %r29;
	ld.local.u32 	%r165, [%rd23+16];
	shf.l.wrap.b32 	%r352, %r165, %r352, %r29;
$L__BB6_29:
	shr.u32 	%r166, %r351, 30;
	shf.l.wrap.b32 	%r167, %r352, %r351, 2;
	shl.b32 	%r168, %r352, 2;
	shr.u32 	%r169, %r167, 31;
	add.s32 	%r170, %r169, %r166;
	neg.s32 	%r171, %r170;
	setp.lt.s32 	%p27, %r25, 0;
	selp.b32 	%r353, %r171, %r170, %p27;
	xor.b32  	%r172, %r167, %r25;
	shr.s32 	%r173, %r167, 31;
	xor.b32  	%r174, %r173, %r167;
	xor.b32  	%r175, %r173, %r168;
	cvt.u64.u32 	%rd106, %r174;
	shl.b64 	%rd107, %rd106, 32;
	cvt.u64.u32 	%rd108, %r175;
	or.b64  	%rd109, %rd107, %rd108;
	cvt.rn.f64.s64 	%fd3, %rd109;
	mul.f64 	%fd4, %fd3, 0d3BF921FB54442D19;
	cvt.rn.f32.f64 	%f149, %fd4;
	neg.f32 	%f150, %f149;
	setp.lt.s32 	%p28, %r172, 0;
	selp.f32 	%f505, %f150, %f149, %p28;
$L__BB6_30:
	ld.param.u64 	%rd209, [_Z21calculate_JandM_totalPfPiS_S_S_P9cuComplexS2_S2_S2_S2_S2_S2_S2_S_S_S_S__param_9];
	mul.f32 	%f152, %f2, 0fABEAB98A;
	mul.f32 	%f153, %f2, 0f80000000;
	fma.rn.f32 	%f154, %f12, 0f3BBB989D, 0f3F000000;
	cvt.sat.f32.f32 	%f155, %f154;
	mov.f32 	%f156, 0f4B400001;
	mov.f32 	%f157, 0f437C0000;
	fma.rm.f32 	%f158, %f155, %f157, %f156;
	add.f32 	%f159, %f158, 0fCB40007F;
	neg.f32 	%f160, %f159;
	fma.rn.f32 	%f161, %f12, 0f3FB8AA3B, %f160;
	fma.rn.f32 	%f162, %f12, 0f32A57060, %f161;
	ex2.approx.ftz.f32 	%f163, %f162;
	mov.b32 	%r177, %f158;
	shl.b32 	%r178, %r177, 23;
	mov.b32 	%f164, %r178;
	mul.f32 	%f165, %f163, %f164;
	mul.f32 	%f166, %f505, %f505;
	fma.rn.f32 	%f167, %f166, 0f37CBAC00, 0fBAB607ED;
	fma.rn.f32 	%f168, %f167, %f166, 0f3D2AAABB;
	fma.rn.f32 	%f169, %f168, %f166, 0fBEFFFFFF;
	fma.rn.f32 	%f170, %f169, %f166, 0f3F800000;
	fma.rn.f32 	%f171, %f166, %f505, 0f00000000;
	fma.rn.f32 	%f172, %f166, 0fB94D4153, 0f3C0885E4;
	fma.rn.f32 	%f173, %f172, %f166, 0fBE2AAAA8;
	fma.rn.f32 	%f174, %f173, %f171, %f505;
	and.b32  	%r179, %r353, 1;
	setp.eq.b32 	%p29, %r179, 1;
	selp.f32 	%f175, %f170, %f174, %p29;
	selp.f32 	%f176, %f174, %f170, %p29;
	and.b32  	%r180, %r353, 2;
	setp.eq.s32 	%p30, %r180, 0;
	neg.f32 	%f177, %f175;
	selp.f32 	%f178, %f175, %f177, %p30;
	add.s32 	%r181, %r353, 1;
	and.b32  	%r182, %r181, 2;
	setp.eq.s32 	%p31, %r182, 0;
	neg.f32 	%f179, %f176;
	selp.f32 	%f180, %f176, %f179, %p31;
	mul.f32 	%f181, %f165, %f180;
	mul.f32 	%f182, %f165, %f178;
	mul.f32 	%f183, %f152, %f181;
	mul.f32 	%f184, %f153, %f182;
	sub.f32 	%f185, %f183, %f184;
	mul.f32 	%f186, %f152, %f182;
	fma.rn.f32 	%f187, %f153, %f181, %f186;
	cvta.to.global.u64 	%rd110, %rd209;
	add.s64 	%rd112, %rd110, %rd100;
	ld.global.f32 	%f188, [%rd112];
	add.f32 	%f189, %f188, %f185;
	st.global.f32 	[%rd112], %f189;
	ld.global.f32 	%f190, [%rd112+4];
	add.f32 	%f191, %f190, %f187;
	st.global.f32 	[%rd112+4], %f191;
	bra.uni 	$L__BB6_85;
$L__BB6_31:
	setp.ne.s32 	%p32, %r344, 300;
	@%p32 bra 	$L__BB6_49;
$L__BB6_32:
	mul.lo.s32 	%r289, %r345, 402;
	add.s32 	%r290, %r289, %r344;
	mul.wide.u32 	%rd170, %r290, 4;
	add.s64 	%rd171, %rd8, %rd170;
	ld.global.f32 	%f396, [%rd171];
	cvt.u64.u32 	%rd172, %r289;
	cvt.u64.u32 	%rd173, %r344;
	add.s64 	%rd174, %rd173, %rd172;
	shl.b64 	%rd175, %rd174, 2;
	add.s64 	%rd176, %rd8, %rd175;
	ld.global.f32 	%f397, [%rd176+4];
	add.f32 	%f398, %f396, %f397;
	add.s64 	%rd177, %rd7, %rd175;
	ld.global.f32 	%f399, [%rd177+4];
	add.s64 	%rd178, %rd7, %rd170;
	ld.global.f32 	%f400, [%rd178];
	add.f32 	%f401, %f399, %f400;
	add.s64 	%rd179, %rd6, %rd175;
	ld.global.f32 	%f402, [%rd179+4];
	add.f32 	%f403, %f401, %f402;
	add.s64 	%rd180, %rd6, %rd170;
	ld.global.f32 	%f404, [%rd180];
	add.f32 	%f405, %f403, %f404;
	mul.f32 	%f406, %f405, 0f3E800000;
	fma.rn.f32 	%f19, %f398, 0f3F000000, %f406;
	sub.s32 	%r291, %r290, %r345;
	mul.wide.u32 	%rd181, %r291, 4;
	add.s64 	%rd182, %rd2, %rd181;
	ld.global.f32 	%f407, [%rd182];
	add.s64 	%rd183, %rd1, %rd181;
	ld.global.f32 	%f408, [%rd183];
	add.f32 	%f20, %f407, %f408;
	mul.f32 	%f21, %f1, 0f00000000;
	mul.f32 	%f22, %f1, 0fC0C90FDB;
	ld.global.u32 	%r292, [%rd3];
	cvt.rn.f32.s32 	%f409, %r292;
	mul.f32 	%f410, %f21, %f409;
	mul.f32 	%f411, %f22, %f409;
	mul.f32 	%f23, %f410, 0f2BEAB98A;
	mul.f32 	%f24, %f411, 0f2BEAB98A;
	mul.f32 	%f412, %f24, 0f3F22F983;
	cvt.rni.s32.f32 	%r357, %f412;
	cvt.rn.f32.s32 	%f413, %r357;
	fma.rn.f32 	%f414, %f413, 0fBFC90FDA, %f24;
	fma.rn.f32 	%f415, %f413, 0fB3A22168, %f414;
	fma.rn.f32 	%f506, %f413, 0fA7C234C5, %f415;
	abs.f32 	%f26, %f24;
	setp.ltu.f32 	%p73, %f26, 0f47CE4780;
	@%p73 bra 	$L__BB6_40;
	setp.neu.f32 	%p74, %f26, 0f7F800000;
	@%p74 bra 	$L__BB6_35;
	mov.f32 	%f418, 0f00000000;
	mul.rn.f32 	%f506, %f24, %f418;
	mov.b32 	%r357, 0;
	bra.uni 	$L__BB6_40;
$L__BB6_35:
	mov.b32 	%r39, %f24;
	shl.b32 	%r294, %r39, 8;
	or.b32  	%r40, %r294, -2147483648;
	mov.b64 	%rd220, 0;
	mov.b32 	%r354, 0;
	mov.u64 	%rd218, __cudart_i2opi_f;
	mov.u64 	%rd219, %rd9;
$L__BB6_36:
	.pragma "nounroll";
	ld.global.nc.u32 	%r295, [%rd218];
	mad.wide.u32 	%rd186, %r295, %r40, %rd220;
	shr.u64 	%rd220, %rd186, 32;
	st.local.u32 	[%rd219], %rd186;
	add.s32 	%r354, %r354, 1;
	add.s64 	%rd219, %rd219, 4;
	add.s64 	%rd218, %rd218, 4;
	setp.ne.s32 	%p75, %r354, 6;
	@%p75 bra 	$L__BB6_36;
	shr.u32 	%r296, %r39, 23;
	st.local.u32 	[%rd9+24], %rd220;
	and.b32  	%r43, %r296, 31;
	and.b32  	%r297, %r296, 224;
	add.s32 	%r298, %r297, -128;
	shr.u32 	%r299, %r298, 5;
	mul.wide.u32 	%rd187, %r299, 4;
	sub.s64 	%rd30, %rd9, %rd187;
	ld.local.u32 	%r355, [%rd30+24];
	ld.local.u32 	%r356, [%rd30+20];
	setp.eq.s32 	%p76, %r43, 0;
	@%p76 bra 	$L__BB6_39;
	shf.l.wrap.b32 	%r355, %r356, %r355, %r43;
	ld.local.u32 	%r300, [%rd30+16];
	shf.l.wrap.b32 	%r356, %r300, %r356, %r43;
$L__BB6_39:
	shr.u32 	%r301, %r355, 30;
	shf.l.wrap.b32 	%r302, %r356, %r355, 2;
	shl.b32 	%r303, %r356, 2;
	shr.u32 	%r304, %r302, 31;
	add.s32 	%r305, %r304, %r301;
	neg.s32 	%r306, %r305;
	setp.lt.s32 	%p77, %r39, 0;
	selp.b32 	%r357, %r306, %r305, %p77;
	xor.b32  	%r307, %r302, %r39;
	shr.s32 	%r308, %r302, 31;
	xor.b32  	%r309, %r308, %r302;
	xor.b32  	%r310, %r308, %r303;
	cvt.u64.u32 	%rd188, %r309;
	shl.b64 	%rd189, %rd188, 32;
	cvt.u64.u32 	%rd190, %r310;
	or.b64  	%rd191, %rd189, %rd190;
	cvt.rn.f64.s64 	%fd13, %rd191;
	mul.f64 	%fd14, %fd13, 0d3BF921FB54442D19;
	cvt.rn.f32.f64 	%f416, %fd14;
	neg.f32 	%f417, %f416;
	setp.lt.s32 	%p78, %r307, 0;
	selp.f32 	%f506, %f417, %f416, %p78;
$L__BB6_40:
	ld.param.u64 	%rd206, [_Z21calculate_JandM_totalPfPiS_S_S_P9cuComplexS2_S2_S2_S2_S2_S2_S2_S_S_S_S__param_5];
	mul.f32 	%f419, %f20, 0f2BEAB98A;
	mul.f32 	%f420, %f20, 0f00000000;
	fma.rn.f32 	%f421, %f23, 0f3BBB989D, 0f3F000000;
	cvt.sat.f32.f32 	%f422, %f421;
	mov.f32 	%f423, 0f4B400001;
	mov.f32 	%f424, 0f437C0000;
	fma.rm.f32 	%f425, %f422, %f424, %f423;
	add.f32 	%f426, %f425, 0fCB40007F;
	neg.f32 	%f427, %f426;
	fma.rn.f32 	%f428, %f23, 0f3FB8AA3B, %f427;
	fma.rn.f32 	%f429, %f23, 0f32A57060, %f428;
	ex2.approx.ftz.f32 	%f430, %f429;
	mov.b32 	%r312, %f425;
	shl.b32 	%r313, %r312, 23;
	mov.b32 	%f431, %r313;
	mul.f32 	%f432, %f430, %f431;
	mul.f32 	%f433, %f506, %f506;
	fma.rn.f32 	%f434, %f433, 0f37CBAC00, 0fBAB607ED;
	fma.rn.f32 	%f435, %f434, %f433, 0f3D2AAABB;
	fma.rn.f32 	%f436, %f435, %f433, 0fBEFFFFFF;
	fma.rn.f32 	%f437, %f436, %f433, 0f3F800000;
	fma.rn.f32 	%f438, %f433, %f506, 0f00000000;
	fma.rn.f32 	%f439, %f433, 0fB94D4153, 0f3C0885E4;
	fma.rn.f32 	%f440, %f439, %f433, 0fBE2AAAA8;
	fma.rn.f32 	%f441, %f440, %f438, %f506;
	and.b32  	%r314, %r357, 1;
	setp.eq.b32 	%p79, %r314, 1;
	selp.f32 	%f442, %f437, %f441, %p79;
	selp.f32 	%f443, %f441, %f437, %p79;
	and.b32  	%r315, %r357, 2;
	setp.eq.s32 	%p80, %r315, 0;
	neg.f32 	%f444, %f442;
	selp.f32 	%f445, %f442, %f444, %p80;
	add.s32 	%r316, %r357, 1;
	and.b32  	%r317, %r316, 2;
	setp.eq.s32 	%p81, %r317, 0;
	neg.f32 	%f446, %f443;
	selp.f32 	%f447, %f443, %f446, %p81;
	mul.f32 	%f448, %f432, %f447;
	mul.f32 	%f449, %f432, %f445;
	mul.f32 	%f450, %f419, %f448;
	mul.f32 	%f451, %f420, %f449;
	sub.f32 	%f452, %f450, %f451;
	mul.f32 	%f453, %f419, %f449;
	fma.rn.f32 	%f454, %f420, %f448, %f453;
	add.s32 	%r52, %r1, -199;
	cvta.to.global.u64 	%rd192, %rd206;
	mul.wide.s32 	%rd193, %r52, 8;
	add.s64 	%rd194, %rd192, %rd193;
	ld.global.f32 	%f455, [%rd194];
	add.f32 	%f456, %f455, %f452;
	st.global.f32 	[%rd194], %f456;
	ld.global.f32 	%f457, [%rd194+4];
	add.f32 	%f458, %f457, %f454;
	st.global.f32 	[%rd194+4], %f458;
	ld.global.u32 	%r318, [%rd3];
	cvt.rn.f32.s32 	%f459, %r318;
	add.f32 	%f460, %f459, 0fBF000000;
	mul.f32 	%f461, %f21, %f460;
	mul.f32 	%f462, %f22, %f460;
	mul.f32 	%f30, %f461, 0f2BEAB98A;
	mul.f32 	%f31, %f462, 0f2BEAB98A;
	mul.f32 	%f463, %f31, 0f3F22F983;
	cvt.rni.s32.f32 	%r361, %f463;
	cvt.rn.f32.s32 	%f464, %r361;
	fma.rn.f32 	%f465, %f464, 0fBFC90FDA, %f31;
	fma.rn.f32 	%f466, %f464, 0fB3A22168, %f465;
	fma.rn.f32 	%f507, %f464, 0fA7C234C5, %f466;
	abs.f32 	%f33, %f31;
	setp.ltu.f32 	%p82, %f33, 0f47CE4780;
	@%p82 bra 	$L__BB6_48;
	setp.neu.f32 	%p83, %f33, 0f7F800000;
	@%p83 bra 	$L__BB6_43;
	mov.f32 	%f469, 0f00000000;
	mul.rn.f32 	%f507, %f31, %f469;
	mov.b32 	%r361, 0;
	bra.uni 	$L__BB6_48;
$L__BB6_43:
	mov.b32 	%r54, %f31;
	shl.b32 	%r320, %r54, 8;
	or.b32  	%r55, %r320, -2147483648;
	mov.b64 	%rd223, 0;
	mov.b32 	%r358, 0;
	mov.u64 	%rd221, __cudart_i2opi_f;
	mov.u64 	%rd222, %rd9;
$L__BB6_44:
	.pragma "nounroll";
	ld.global.nc.u32 	%r321, [%rd221];
	mad.wide.u32 	%rd197, %r321, %r55, %rd223;
	shr.u64 	%rd223, %rd197, 32;
	st.local.u32 	[%rd222], %rd197;
	add.s32 	%r358, %r358, 1;
	add.s64 	%rd222, %rd222, 4;
	add.s64 	%rd221, %rd221, 4;
	setp.ne.s32 	%p84, %r358, 6;
	@%p84 bra 	$L__BB6_44;
	shr.u32 	%r322, %r54, 23;
	st.local.u32 	[%rd9+24], %rd223;
	and.b32  	%r58, %r322, 31;
	and.b32  	%r323, %r322, 224;
	add.s32 	%r324, %r323, -128;
	shr.u32 	%r325, %r324, 5;
	mul.wide.u32 	%rd198, %r325, 4;
	sub.s64 	%rd37, %rd9, %rd198;
	ld.local.u32 	%r359, [%rd37+24];
	ld.local.u32 	%r360, [%rd37+20];
	setp.eq.s32 	%p85, %r58, 0;
	@%p85 bra 	$L__BB6_47;
	shf.l.wrap.b32 	%r359, %r360, %r359, %r58;
	ld.local.u32 	%r326, [%rd37+16];
	shf.l.wrap.b32 	%r360, %r326, %r360, %r58;
$L__BB6_47:
	shr.u32 	%r327, %r359, 30;
	shf.l.wrap.b32 	%r328, %r360, %r359, 2;
	shl.b32 	%r329, %r360, 2;
	shr.u32 	%r330, %r328, 31;
	add.s32 	%r331, %r330, %r327;
	neg.s32 	%r332, %r331;
	setp.lt.s32 	%p86, %r54, 0;
	selp.b32 	%r361, %r332, %r331, %p86;
	xor.b32  	%r333, %r328, %r54;
	shr.s32 	%r334, %r328, 31;
	xor.b32  	%r335, %r334, %r328;
	xor.b32  	%r336, %r334, %r329;
	cvt.u64.u32 	%rd199, %r335;
	shl.b64 	%rd200, %rd199, 32;
	cvt.u64.u32 	%rd201, %r336;
	or.b64  	%rd202, %rd200, %rd201;
	cvt.rn.f64.s64 	%fd15, %rd202;
	mul.f64 	%fd16, %fd15, 0d3BF921FB54442D19;
	cvt.rn.f32.f64 	%f467, %fd16;
	neg.f32 	%f468, %f467;
	setp.lt.s32 	%p87, %r333, 0;
	selp.f32 	%f507, %f468, %f467, %p87;
$L__BB6_48:
	mul.f32 	%f470, %f19, 0f2BEAB98A;
	fma.rn.f32 	%f471, %f30, 0f3BBB989D, 0f3F000000;
	cvt.sat.f32.f32 	%f472, %f471;
	mov.f32 	%f473, 0f4B400001;
	mov.f32 	%f474, 0f437C0000;
	fma.rm.f32 	%f475, %f472, %f474, %f473;
	add.f32 	%f476, %f475, 0fCB40007F;
	neg.f32 	%f477, %f476;
	fma.rn.f32 	%f478, %f30, 0f3FB8AA3B, %f477;
	fma.rn.f32 	%f479, %f30, 0f32A57060, %f478;
	ex2.approx.ftz.f32 	%f480, %f479;
	mov.b32 	%r338, %f475;
	shl.b32 	%r339, %r338, 23;
	mov.b32 	%f481, %r339;
	mul.f32 	%f482, %f480, %f481;
	mul.f32 	%f483, %f507, %f507;
	fma.rn.f32 	%f484, %f483, 0f37CBAC00, 0fBAB607ED;
	fma.rn.f32 	%f485, %f484, %f483, 0f3D2AAABB;
	fma.rn.f32 	%f486, %f485, %f483, 0fBEFFFFFF;
	fma.rn.f32 	%f487, %f486, %f483, 0f3F800000;
	fma.rn.f32 	%f488, %f483, %f507, 0f00000000;
	fma.rn.f32 	%f489, %f483, 0fB94D4153, 0f3C0885E4;
	fma.rn.f32 	%f490, %f489, %f483, 0fBE2AAAA8;
	fma.rn.f32 	%f491, %f490, %f488, %f507;
	and.b32  	%r340, %r361, 1;
	setp.eq.b32 	%p88, %r340, 1;
	selp.f32 	%f492, %f487, %f491, %p88;
	selp.f32 	%f493, %f491, %f487, %p88;
	and.b32  	%r341, %r361, 2;
	setp.eq.s32 	%p89, %r341, 0;
	neg.f32 	%f494, %f492;
	selp.f32 	%f495, %f492, %f494, %p89;
	add.s32 	%r342, %r361, 1;
	and.b32  	%r343, %r342, 2;
	setp.eq.s32 	%p90, %r343, 0;
	neg.f32 	%f496, %f493;
	selp.f32 	%f497, %f493, %f496, %p90;
	mul.f32 	%f498, %f482, %f497;
	mul.f32 	%f499, %f482, %f495;
	cvta.to.global.u64 	%rd203, %rd71;
	add.s64 	%rd205, %rd203, %rd193;
	ld.global.f32 	%f500, [%rd205];
	fma.rn.f32 	%f501, %f470, %f498, %f500;
	st.global.f32 	[%rd205], %f501;
	ld.global.f32 	%f502, [%rd205+4];
	fma.rn.f32 	%f503, %f470, %f499, %f502;
	st.global.f32 	[%rd205+4], %f503;
	bra.uni 	$L__BB6_85;
$L__BB6_49:
	setp.eq.s32 	%p33, %r344, 100;
	setp.ne.s32 	%p34, %r345, 100;
	or.pred  	%p35, %p34, %p33;
	@%p35 bra 	$L__BB6_67;
	mul.wide.s32 	%rd113, %r344, 4;
	add.s64 	%rd114, %rd8, %rd113;
	ld.global.f32 	%f192, [%rd114+160800];
	ld.global.f32 	%f193, [%rd114+162408];
	add.f32 	%f194, %f192, %f193;
	add.s64 	%rd115, %rd7, %rd113;
	ld.global.f32 	%f195, [%rd115+162408];
	ld.global.f32 	%f196, [%rd115+160800];
	add.f32 	%f197, %f195, %f196;
	add.s64 	%rd116, %rd6, %rd113;
	ld.global.f32 	%f198, [%rd116+162408];
	add.f32 	%f199, %f197, %f198;
	ld.global.f32 	%f200, [%rd116+160800];
	add.f32 	%f201, %f199, %f200;
	mul.f32 	%f202, %f201, 0f3E800000;
	fma.rn.f32 	%f37, %f194, 0f3F000000, %f202;
	add.s64 	%rd117, %rd5, %rd113;
	ld.global.f32 	%f203, [%rd117+160400];
	add.s64 	%rd118, %rd4, %rd113;
	ld.global.f32 	%f204, [%rd118+160400];
	add.f32 	%f38, %f203, %f204;
	mul.f32 	%f39, %f1, 0f80000000;
	mul.f32 	%f40, %f1, 0fC0C90FDB;
	ld.global.u32 	%r183, [%rd3];
	cvt.rn.f32.s32 	%f205, %r183;
	mul.f32 	%f206, %f39, %f205;
	mul.f32 	%f207, %f40, %f205;
	mul.f32 	%f41, %f206, 0f2BEAB98A;
	mul.f32 	%f42, %f207, 0f2BEAB98A;
	mul.f32 	%f208, %f42, 0f3F22F983;
	cvt.rni.s32.f32 	%r365, %f208;
	cvt.rn.f32.s32 	%f209, %r365;
	fma.rn.f32 	%f210, %f209, 0fBFC90FDA, %f42;
	fma.rn.f32 	%f211, %f209, 0fB3A22168, %f210;
	fma.rn.f32 	%f508, %f209, 0fA7C234C5, %f211;
	abs.f32 	%f44, %f42;
	setp.ltu.f32 	%p36, %f44, 0f47CE4780;
	@%p36 bra 	$L__BB6_58;
	setp.neu.f32 	%p37, %f44, 0f7F800000;
	@%p37 bra 	$L__BB6_53;
	mov.f32 	%f214, 0f00000000;
	mul.rn.f32 	%f508, %f42, %f214;
	mov.b32 	%r365, 0;
	bra.uni 	$L__BB6_58;
$L__BB6_53:
	mov.b32 	%r68, %f42;
	shl.b32 	%r185, %r68, 8;
	or.b32  	%r69, %r185, -2147483648;
	mov.b64 	%rd226, 0;
	mov.b32 	%r362, 0;
	mov.u64 	%rd224, __cudart_i2opi_f;
	mov.u64 	%rd225, %rd9;
$L__BB6_54:
	.pragma "nounroll";
	ld.global.nc.u32 	%r186, [%rd224];
	mad.wide.u32 	%rd121, %r186, %r69, %rd226;
	shr.u64 	%rd226, %rd121, 32;
	st.local.u32 	[%rd225], %rd121;
	add.s32 	%r362, %r362, 1;
	add.s64 	%rd225, %rd225, 4;
	add.s64 	%rd224, %rd224, 4;
	setp.ne.s32 	%p38, %r362, 6;
	@%p38 bra 	$L__BB6_54;
	shr.u32 	%r187, %r68, 23;
	st.local.u32 	[%rd9+24], %rd226;
	and.b32  	%r72, %r187, 31;
	and.b32  	%r188, %r187, 224;
	add.s32 	%r189, %r188, -128;
	shr.u32 	%r190, %r189, 5;
	mul.wide.u32 	%rd122, %r190, 4;
	sub.s64 	%rd44, %rd9, %rd122;
	ld.local.u32 	%r363, [%rd44+24];
	ld.local.u32 	%r364, [%rd44+20];
	setp.eq.s32 	%p39, %r72, 0;
	@%p39 bra 	$L__BB6_57;
	shf.l.wrap.b32 	%r363, %r364, %r363, %r72;
	ld.local.u32 	%r191, [%rd44+16];
	shf.l.wrap.b32 	%r364, %r191, %r364, %r72;
$L__BB6_57:
	shr.u32 	%r192, %r363, 30;
	shf.l.wrap.b32 	%r193, %r364, %r363, 2;
	shl.b32 	%r194, %r364, 2;
	shr.u32 	%r195, %r193, 31;
	add.s32 	%r196, %r195, %r192;
	neg.s32 	%r197, %r196;
	setp.lt.s32 	%p40, %r68, 0;
	selp.b32 	%r365, %r197, %r196, %p40;
	xor.b32  	%r198, %r193, %r68;
	shr.s32 	%r199, %r193, 31;
	xor.b32  	%r200, %r199, %r193;
	xor.b32  	%r201, %r199, %r194;
	cvt.u64.u32 	%rd123, %r200;
	shl.b64 	%rd124, %rd123, 32;
	cvt.u64.u32 	%rd125, %r201;
	or.b64  	%rd126, %rd124, %rd125;
	cvt.rn.f64.s64 	%fd5, %rd126;
	mul.f64 	%fd6, %fd5, 0d3BF921FB54442D19;
	cvt.rn.f32.f64 	%f212, %fd6;
	neg.f32 	%f213, %f212;
	setp.lt.s32 	%p41, %r198, 0;
	selp.f32 	%f508, %f213, %f212, %p41;
$L__BB6_58:
	mul.f32 	%f215, %f38, 0f2BEAB98A;
	fma.rn.f32 	%f216, %f41, 0f3BBB989D, 0f3F000000;
	cvt.sat.f32.f32 	%f217, %f216;
	mov.f32 	%f218, 0f4B400001;
	mov.f32 	%f219, 0f437C0000;
	fma.rm.f32 	%f220, %f217, %f219, %f218;
	add.f32 	%f221, %f220, 0fCB40007F;
	neg.f32 	%f222, %f221;
	fma.rn.f32 	%f223, %f41, 0f3FB8AA3B, %f222;
	fma.rn.f32 	%f224, %f41, 0f32A57060, %f223;
	ex2.approx.ftz.f32 	%f225, %f224;
	mov.b32 	%r203, %f220;
	shl.b32 	%r204, %r203, 23;
	mov.b32 	%f226, %r204;
	mul.f32 	%f227, %f225, %f226;
	mul.f32 	%f228, %f508, %f508;
	fma.rn.f32 	%f229, %f228, 0f37CBAC00, 0fBAB607ED;
	fma.rn.f32 	%f230, %f229, %f228, 0f3D2AAABB;
	fma.rn.f32 	%f231, %f230, %f228, 0fBEFFFFFF;
	fma.rn.f32 	%f232, %f231, %f228, 0f3F800000;
	fma.rn.f32 	%f233, %f228, %f508, 0f00000000;
	fma.rn.f32 	%f234, %f228, 0fB94D4153, 0f3C0885E4;
	fma.rn.f32 	%f235, %f234, %f228, 0fBE2AAAA8;
	fma.rn.f32 	%f236, %f235, %f233, %f508;
	and.b32  	%r205, %r365, 1;
	setp.eq.b32 	%p42, %r205, 1;
	selp.f32 	%f237, %f232, %f236, %p42;
	selp.f32 	%f238, %f236, %f232, %p42;
	and.b32  	%r206, %r365, 2;
	setp.eq.s32 	%p43, %r206, 0;
	neg.f32 	%f239, %f237;
	selp.f32 	%f240, %f237, %f239, %p43;
	add.s32 	%r207, %r365, 1;
	and.b32  	%r208, %r207, 2;
	setp.eq.s32 	%p44, %r208, 0;
	neg.f32 	%f241, %f238;
	selp.f32 	%f242, %f238, %f241, %p44;
	mul.f32 	%f243, %f227, %f242;
	mul.f32 	%f244, %f227, %f240;
	cvta.to.global.u64 	%rd127, %rd69;
	mul.wide.s32 	%rd128, %r1, 8;
	add.s64 	%rd129, %rd127, %rd128;
	ld.global.f32 	%f245, [%rd129];
	fma.rn.f32 	%f246, %f215, %f243, %f245;
	st.global.f32 	[%rd129], %f246;
	ld.global.f32 	%f247, [%rd129+4];
	fma.rn.f32 	%f248, %f215, %f244, %f247;
	st.global.f32 	[%rd129+4], %f248;
	ld.global.u32 	%r209, [%rd3];
	cvt.rn.f32.s32 	%f249, %r209;
	add.f32 	%f250, %f249, 0fBF000000;
	mul.f32 	%f251, %f39, %f250;
	mul.f32 	%f252, %f40, %f250;
	mul.f32 	%f48, %f251, 0f2BEAB98A;
	mul.f32 	%f49, %f252, 0f2BEAB98A;
	mul.f32 	%f253, %f49, 0f3F22F983;
	cvt.rni.s32.f32 	%r369, %f253;
	cvt.rn.f32.s32 	%f254, %r369;
	fma.rn.f32 	%f255, %f254, 0fBFC90FDA, %f49;
	fma.rn.f32 	%f256, %f254, 0fB3A22168, %f255;
	fma.rn.f32 	%f509, %f254, 0fA7C234C5, %f256;
	abs.f32 	%f51, %f49;
	setp.ltu.f32 	%p45, %f51, 0f47CE4780;
	@%p45 bra 	$L__BB6_66;
	setp.neu.f32 	%p46, %f51, 0f7F800000;
	@%p46 bra 	$L__BB6_61;
	mov.f32 	%f259, 0f00000000;
	mul.rn.f32 	%f509, %f49, %f259;
	mov.b32 	%r369, 0;
	bra.uni 	$L__BB6_66;
$L__BB6_61:
	mov.b32 	%r82, %f49;
	shl.b32 	%r211, %r82, 8;
	or.b32  	%r83, %r211, -2147483648;
	mov.b64 	%rd229, 0;
	mov.b32 	%r366, 0;
	mov.u64 	%rd227, __cudart_i2opi_f;
	mov.u64 	%rd228, %rd9;
$L__BB6_62:
	.pragma "nounroll";
	ld.global.nc.u32 	%r212, [%rd227];
	mad.wide.u32 	%rd132, %r212, %r83, %rd229;
	shr.u64 	%rd229, %rd132, 32;
	st.local.u32 	[%rd228], %rd132;
	add.s32 	%r366, %r366, 1;
	add.s64 	%rd228, %rd228, 4;
	add.s64 	%rd227, %rd227, 4;
	setp.ne.s32 	%p47, %r366, 6;
	@%p47 bra 	$L__BB6_62;
	shr.u32 	%r213, %r82, 23;
	st.local.u32 	[%rd9+24], %rd229;
	and.b32  	%r86, %r213, 31;
	and.b32  	%r214, %r213, 224;
	add.s32 	%r215, %r214, -128;
	shr.u32 	%r216, %r215, 5;
	mul.wide.u32 	%rd133, %r216, 4;
	sub.s64 	%rd51, %rd9, %rd133;
	ld.local.u32 	%r367, [%rd51+24];
	ld.local.u32 	%r368, [%rd51+20];
	setp.eq.s32 	%p48, %r86, 0;
	@%p48 bra 	$L__BB6_65;
	shf.l.wrap.b32 	%r367, %r368, %r367, %r86;
	ld.local.u32 	%r217, [%rd51+16];
	shf.l.wrap.b32 	%r368, %r217, %r368, %r86;
$L__BB6_65:
	shr.u32 	%r218, %r367, 30;
	shf.l.wrap.b32 	%r219, %r368, %r367, 2;
	shl.b32 	%r220, %r368, 2;
	shr.u32 	%r221, %r219, 31;
	add.s32 	%r222, %r221, %r218;
	neg.s32 	%r223, %r222;
	setp.lt.s32 	%p49, %r82, 0;
	selp.b32 	%r369, %r223, %r222, %p49;
	xor.b32  	%r224, %r219, %r82;
	shr.s32 	%r225, %r219, 31;
	xor.b32  	%r226, %r225, %r219;
	xor.b32  	%r227, %r225, %r220;
	cvt.u64.u32 	%rd134, %r226;
	shl.b64 	%rd135, %rd134, 32;
	cvt.u64.u32 	%rd136, %r227;
	or.b64  	%rd137, %rd135, %rd136;
	cvt.rn.f64.s64 	%fd7, %rd137;
	mul.f64 	%fd8, %fd7, 0d3BF921FB54442D19;
	cvt.rn.f32.f64 	%f257, %fd8;
	neg.f32 	%f258, %f257;
	setp.lt.s32 	%p50, %r224, 0;
	selp.f32 	%f509, %f258, %f257, %p50;
$L__BB6_66:
	ld.param.u64 	%rd210, [_Z21calculate_JandM_totalPfPiS_S_S_P9cuComplexS2_S2_S2_S2_S2_S2_S2_S_S_S_S__param_11];
	mul.f32 	%f260, %f37, 0f2BEAB98A;
	fma.rn.f32 	%f261, %f48, 0f3BBB989D, 0f3F000000;
	cvt.sat.f32.f32 	%f262, %f261;
	mov.f32 	%f263, 0f4B400001;
	mov.f32 	%f264, 0f437C0000;
	fma.rm.f32 	%f265, %f262, %f264, %f263;
	add.f32 	%f266, %f265, 0fCB40007F;
	neg.f32 	%f267, %f266;
	fma.rn.f32 	%f268, %f48, 0f3FB8AA3B, %f267;
	fma.rn.f32 	%f269, %f48, 0f32A57060, %f268;
	ex2.approx.ftz.f32 	%f270, %f269;
	mov.b32 	%r229, %f265;
	shl.b32 	%r230, %r229, 23;
	mov.b32 	%f271, %r230;
	mul.f32 	%f272, %f270, %f271;
	mul.f32 	%f273, %f509, %f509;
	fma.rn.f32 	%f274, %f273, 0f37CBAC00, 0fBAB607ED;
	fma.rn.f32 	%f275, %f274, %f273, 0f3D2AAABB;
	fma.rn.f32 	%f276, %f275, %f273, 0fBEFFFFFF;
	fma.rn.f32 	%f277, %f276, %f273, 0f3F800000;
	fma.rn.f32 	%f278, %f273, %f509, 0f00000000;
	fma.rn.f32 	%f279, %f273, 0fB94D4153, 0f3C0885E4;
	fma.rn.f32 	%f280, %f279, %f273, 0fBE2AAAA8;
	fma.rn.f32 	%f281, %f280, %f278, %f509;
	and.b32  	%r231, %r369, 1;
	setp.eq.b32 	%p51, %r231, 1;
	selp.f32 	%f282, %f277, %f281, %p51;
	selp.f32 	%f283, %f281, %f277, %p51;
	and.b32  	%r232, %r369, 2;
	setp.eq.s32 	%p52, %r232, 0;
	neg.f32 	%f284, %f282;
	selp.f32 	%f285, %f282, %f284, %p52;
	add.s32 	%r233, %r369, 1;
	and.b32  	%r234, %r233, 2;
	setp.eq.s32 	%p53, %r234, 0;
	neg.f32 	%f286, %f283;
	selp.f32 	%f287, %f283, %f286, %p53;
	mul.f32 	%f288, %f272, %f287;
	mul.f32 	%f289, %f272, %f285;
	cvta.to.global.u64 	%rd138, %rd210;
	add.s64 	%rd140, %rd138, %rd128;
	ld.global.f32 	%f290, [%rd140];
	fma.rn.f32 	%f291, %f260, %f288, %f290;
	st.global.f32 	[%rd140], %f291;
	ld.global.f32 	%f292, [%rd140+4];
	fma.rn.f32 	%f293, %f260, %f289, %f292;
	st.global.f32 	[%rd140+4], %f293;
	bra.uni 	$L__BB6_85;
$L__BB6_67:
	setp.ne.s32 	%p54, %r344, 100;
	@%p54 bra 	$L__BB6_85;
	mul.lo.s32 	%r235, %r345, 402;
	mul.wide.u32 	%rd141, %r235, 4;
	add.s64 	%rd142, %rd8, %rd141;
	ld.global.f32 	%f294, [%rd142+400];
	ld.global.f32 	%f295, [%rd142+404];
	add.f32 	%f296, %f294, %f295;
	add.s64 	%rd143, %rd7, %rd141;
	ld.global.f32 	%f297, [%rd143+404];
	ld.global.f32 	%f298, [%rd143+400];
	add.f32 	%f299, %f297, %f298;
	add.s64 	%rd144, %rd6, %rd141;
	ld.global.f32 	%f300, [%rd144+404];
	add.f32 	%f301, %f299, %f300;
	ld.global.f32 	%f302, [%rd144+400];
	add.f32 	%f303, %f301, %f302;
	mul.f32 	%f304, %f303, 0f3E800000;
	fma.rn.f32 	%f55, %f296, 0f3F000000, %f304;
	mul.lo.s32 	%r236, %r345, 401;
	mul.wide.u32 	%rd145, %r236, 4;
	add.s64 	%rd146, %rd2, %rd145;
	ld.global.f32 	%f305, [%rd146+400];
	add.s64 	%rd147, %rd1, %rd145;
	ld.global.f32 	%f306, [%rd147+400];
	add.f32 	%f56, %f305, %f306;
	mul.f32 	%f57, %f1, 0f80000000;
	mul.f32 	%f58, %f1, 0fC0C90FDB;
	ld.global.u32 	%r237, [%rd3];
	cvt.rn.f32.s32 	%f307, %r237;
	mul.f32 	%f308, %f57, %f307;
	mul.f32 	%f309, %f58, %f307;
	mul.f32 	%f59, %f308, 0f2BEAB98A;
	mul.f32 	%f60, %f309, 0f2BEAB98A;
	mul.f32 	%f310, %f60, 0f3F22F983;
	cvt.rni.s32.f32 	%r373, %f310;
	cvt.rn.f32.s32 	%f311, %r373;
	fma.rn.f32 	%f312, %f311, 0fBFC90FDA, %f60;
	fma.rn.f32 	%f313, %f311, 0fB3A22168, %f312;
	fma.rn.f32 	%f510, %f311, 0fA7C234C5, %f313;
	abs.f32 	%f62, %f60;
	setp.ltu.f32 	%p55, %f62, 0f47CE4780;
	@%p55 bra 	$L__BB6_76;
	setp.neu.f32 	%p56, %f62, 0f7F800000;
	@%p56 bra 	$L__BB6_71;
	mov.f32 	%f316, 0f00000000;
	mul.rn.f32 	%f510, %f60, %f316;
	mov.b32 	%r373, 0;
	bra.uni 	$L__BB6_76;
$L__BB6_71:
	mov.b32 	%r96, %f60;
	shl.b32 	%r239, %r96, 8;
	or.b32  	%r97, %r239, -2147483648;
	mov.b64 	%rd232, 0;
	mov.b32 	%r370, 0;
	mov.u64 	%rd230, __cudart_i2opi_f;
	mov.u64 	%rd231, %rd9;
$L__BB6_72:
	.pragma "nounroll";
	ld.global.nc.u32 	%r240, [%rd230];
	mad.wide.u32 	%rd150, %r240, %r97, %rd232;
	shr.u64 	%rd232, %rd150, 32;
	st.local.u32 	[%rd231], %rd150;
	add.s32 	%r370, %r370, 1;
	add.s64 	%rd231, %rd231, 4;
	add.s64 	%rd230, %rd230, 4;
	setp.ne.s32 	%p57, %r370, 6;
	@%p57 bra 	$L__BB6_72;
	shr.u32 	%r241, %r96, 23;
	st.local.u32 	[%rd9+24], %rd232;
	and.b32  	%r100, %r241, 31;
	and.b32  	%r242, %r241, 224;
	add.s32 	%r243, %r242, -128;
	shr.u32 	%r244, %r243, 5;
	mul.wide.u32 	%rd151, %r244, 4;
	sub.s64 	%rd58, %rd9, %rd151;
	ld.local.u32 	%r371, [%rd58+24];
	ld.local.u32 	%r372, [%rd58+20];
	setp.eq.s32 	%p58, %r100, 0;
	@%p58 bra 	$L__BB6_75;
	shf.l.wrap.b32 	%r371, %r372, %r371, %r100;
	ld.local.u32 	%r245, [%rd58+16];
	shf.l.wrap.b32 	%r372, %r245, %r372, %r100;
$L__BB6_75:
	shr.u32 	%r246, %r371, 30;
	shf.l.wrap.b32 	%r247, %r372, %r371, 2;
	shl.b32 	%r248, %r372, 2;
	shr.u32 	%r249, %r247, 31;
	add.s32 	%r250, %r249, %r246;
	neg.s32 	%r251, %r250;
	setp.lt.s32 	%p59, %r96, 0;
	selp.b32 	%r373, %r251, %r250, %p59;
	xor.b32  	%r252, %r247, %r96;
	shr.s32 	%r253, %r247, 31;
	xor.b32  	%r254, %r253, %r247;
	xor.b32  	%r255, %r253, %r248;
	cvt.u64.u32 	%rd152, %r254;
	shl.b64 	%rd153, %rd152, 32;
	cvt.u64.u32 	%rd154, %r255;
	or.b64  	%rd155, %rd153, %rd154;
	cvt.rn.f64.s64 	%fd9, %rd155;
	mul.f64 	%fd10, %fd9, 0d3BF921FB54442D19;
	cvt.rn.f32.f64 	%f314, %fd10;
	neg.f32 	%f315, %f314;
	setp.lt.s32 	%p60, %r252, 0;
	selp.f32 	%f510, %f315, %f314, %p60;
$L__BB6_76:
	ld.param.u64 	%rd208, [_Z21calculate_JandM_totalPfPiS_S_S_P9cuComplexS2_S2_S2_S2_S2_S2_S2_S_S_S_S__param_7];
	mul.f32 	%f317, %f56, 0fABEAB98A;
	fma.rn.f32 	%f318, %f59, 0f3BBB989D, 0f3F000000;
	cvt.sat.f32.f32 	%f319, %f318;
	mov.f32 	%f320, 0f4B400001;
	mov.f32 	%f321, 0f437C0000;
	fma.rm.f32 	%f322, %f319, %f321, %f320;
	add.f32 	%f323, %f322, 0fCB40007F;
	neg.f32 	%f324, %f323;
	fma.rn.f32 	%f325, %f59, 0f3FB8AA3B, %f324;
	fma.rn.f32 	%f326, %f59, 0f32A57060, %f325;
	ex2.approx.ftz.f32 	%f327, %f326;
	mov.b32 	%r257, %f322;
	shl.b32 	%r258, %r257, 23;
	mov.b32 	%f328, %r258;
	mul.f32 	%f329, %f327, %f328;
	mul.f32 	%f330, %f510, %f510;
	fma.rn.f32 	%f331, %f330, 0f37CBAC00, 0fBAB607ED;
	fma.rn.f32 	%f332, %f331, %f330, 0f3D2AAABB;
	fma.rn.f32 	%f333, %f332, %f330, 0fBEFFFFFF;
	fma.rn.f32 	%f334, %f333, %f330, 0f3F800000;
	fma.rn.f32 	%f335, %f330, %f510, 0f00000000;
	fma.rn.f32 	%f336, %f330, 0fB94D4153, 0f3C0885E4;
	fma.rn.f32 	%f337, %f336, %f330, 0fBE2AAAA8;
	fma.rn.f32 	%f338, %f337, %f335, %f510;
	and.b32  	%r259, %r373, 1;
	setp.eq.b32 	%p61, %r259, 1;
	selp.f32 	%f339, %f334, %f338, %p61;
	selp.f32 	%f340, %f338, %f334, %p61;
	and.b32  	%r260, %r373, 2;
	setp.eq.s32 	%p62, %r260, 0;
	neg.f32 	%f341, %f339;
	selp.f32 	%f342, %f339, %f341, %p62;
	add.s32 	%r261, %r373, 1;
	and.b32  	%r262, %r261, 2;
	setp.eq.s32 	%p63, %r262, 0;
	neg.f32 	%f343, %f340;
	selp.f32 	%f344, %f340, %f343, %p63;
	mul.f32 	%f345, %f329, %f344;
	mul.f32 	%f346, %f329, %f342;
	add.s32 	%r109, %r1, -599;
	cvta.to.global.u64 	%rd156, %rd208;
	mul.wide.s32 	%rd157, %r109, 8;
	add.s64 	%rd158, %rd156, %rd157;
	ld.global.f32 	%f347, [%rd158];
	fma.rn.f32 	%f348, %f317, %f345, %f347;
	st.global.f32 	[%rd158], %f348;
	ld.global.f32 	%f349, [%rd158+4];
	fma.rn.f32 	%f350, %f317, %f346, %f349;
	st.global.f32 	[%rd158+4], %f350;
	ld.global.u32 	%r263, [%rd3];
	cvt.rn.f32.s32 	%f351, %r263;
	add.f32 	%f352, %f351, 0fBF000000;
	mul.f32 	%f353, %f57, %f352;
	mul.f32 	%f354, %f58, %f352;
	mul.f32 	%f66, %f353, 0f2BEAB98A;
	mul.f32 	%f67, %f354, 0f2BEAB98A;
	mul.f32 	%f355, %f67, 0f3F22F983;
	cvt.rni.s32.f32 	%r377, %f355;
	cvt.rn.f32.s32 	%f356, %r377;
	fma.rn.f32 	%f357, %f356, 0fBFC90FDA, %f67;
	fma.rn.f32 	%f358, %f356, 0fB3A22168, %f357;
	fma.rn.f32 	%f511, %f356, 0fA7C234C5, %f358;
	abs.f32 	%f69, %f67;
	setp.ltu.f32 	%p64, %f69, 0f47CE4780;
	@%p64 bra 	$L__BB6_84;
	setp.neu.f32 	%p65, %f69, 0f7F800000;
	@%p65 bra 	$L__BB6_79;
	mov.f32 	%f361, 0f00000000;
	mul.rn.f32 	%f511, %f67, %f361;
	mov.b32 	%r377, 0;
	bra.uni 	$L__BB6_84;
$L__BB6_79:
	mov.b32 	%r111, %f67;
	shl.b32 	%r265, %r111, 8;
	or.b32  	%r112, %r265, -2147483648;
	mov.b64 	%rd235, 0;
	mov.b32 	%r374, 0;
	mov.u64 	%rd233, __cudart_i2opi_f;
	mov.u64 	%rd234, %rd9;
$L__BB6_80:
	.pragma "nounroll";
	ld.global.nc.u32 	%r266, [%rd233];
	mad.wide.u32 	%rd161, %r266, %r112, %rd235;
	shr.u64 	%rd235, %rd161, 32;
	st.local.u32 	[%rd234], %rd161;
	add.s32 	%r374, %r374, 1;
	add.s64 	%rd234, %rd234, 4;
	add.s64 	%rd233, %rd233, 4;
	setp.ne.s32 	%p66, %r374, 6;
	@%p66 bra 	$L__BB6_80;
	shr.u32 	%r267, %r111, 23;
	st.local.u32 	[%rd9+24], %rd235;
	and.b32  	%r115, %r267, 31;
	and.b32  	%r268, %r267, 224;
	add.s32 	%r269, %r268, -128;
	shr.u32 	%r270, %r269, 5;
	mul.wide.u32 	%rd162, %r270, 4;
	sub.s64 	%rd65, %rd9, %rd162;
	ld.local.u32 	%r375, [%rd65+24];
	ld.local.u32 	%r376, [%rd65+20];
	setp.eq.s32 	%p67, %r115, 0;
	@%p67 bra 	$L__BB6_83;
	shf.l.wrap.b32 	%r375, %r376, %r375, %r115;
	ld.local.u32 	%r271, [%rd65+16];
	shf.l.wrap.b32 	%r376, %r271, %r376, %r115;
$L__BB6_83:
	shr.u32 	%r272, %r375, 30;
	shf.l.wrap.b32 	%r273, %r376, %r375, 2;
	shl.b32 	%r274, %r376, 2;
	shr.u32 	%r275, %r273, 31;
	add.s32 	%r276, %r275, %r272;
	neg.s32 	%r277, %r276;
	setp.lt.s32 	%p68, %r111, 0;
	selp.b32 	%r377, %r277, %r276, %p68;
	xor.b32  	%r278, %r273, %r111;
	shr.s32 	%r279, %r273, 31;
	xor.b32  	%r280, %r279, %r273;
	xor.b32  	%r281, %r279, %r274;
	cvt.u64.u32 	%rd163, %r280;
	shl.b64 	%rd164, %rd163, 32;
	cvt.u64.u32 	%rd165, %r281;
	or.b64  	%rd166, %rd164, %rd165;
	cvt.rn.f64.s64 	%fd11, %rd166;
	mul.f64 	%fd12, %fd11, 0d3BF921FB54442D19;
	cvt.rn.f32.f64 	%f359, %fd12;
	neg.f32 	%f360, %f359;
	setp.lt.s32 	%p69, %r278, 0;
	selp.f32 	%f511, %f360, %f359, %p69;
$L__BB6_84:
	ld.param.u64 	%rd211, [_Z21calculate_JandM_totalPfPiS_S_S_P9cuComplexS2_S2_S2_S2_S2_S2_S2_S_S_S_S__param_12];
	mul.f32 	%f362, %f55, 0fABEAB98A;
	fma.rn.f32 	%f363, %f66, 0f3BBB989D, 0f3F000000;
	cvt.sat.f32.f32 	%f364, %f363;
	mov.f32 	%f365, 0f4B400001;
	mov.f32 	%f366, 0f437C0000;
	fma.rm.f32 	%f367, %f364, %f366, %f365;
	add.f32 	%f368, %f367, 0fCB40007F;
	neg.f32 	%f369, %f368;
	fma.rn.f32 	%f370, %f66, 0f3FB8AA3B, %f369;
	fma.rn.f32 	%f371, %f66, 0f32A57060, %f370;
	ex2.approx.ftz.f32 	%f372, %f371;
	mov.b32 	%r283, %f367;
	shl.b32 	%r284, %r283, 23;
	mov.b32 	%f373, %r284;
	mul.f32 	%f374, %f372, %f373;
	mul.f32 	%f375, %f511, %f511;
	fma.rn.f32 	%f376, %f375, 0f37CBAC00, 0fBAB607ED;
	fma.rn.f32 	%f377, %f376, %f375, 0f3D2AAABB;
	fma.rn.f32 	%f378, %f377, %f375, 0fBEFFFFFF;
	fma.rn.f32 	%f379, %f378, %f375, 0f3F800000;
	fma.rn.f32 	%f380, %f375, %f511, 0f00000000;
	fma.rn.f32 	%f381, %f375, 0fB94D4153, 0f3C0885E4;
	fma.rn.f32 	%f382, %f381, %f375, 0fBE2AAAA8;
	fma.rn.f32 	%f383, %f382, %f380, %f511;
	and.b32  	%r285, %r377, 1;
	setp.eq.b32 	%p70, %r285, 1;
	selp.f32 	%f384, %f379, %f383, %p70;
	selp.f32 	%f385, %f383, %f379, %p70;
	and.b32  	%r286, %r377, 2;
	setp.eq.s32 	%p71, %r286, 0;
	neg.f32 	%f386, %f384;
	selp.f32 	%f387, %f384, %f386, %p71;
	add.s32 	%r287, %r377, 1;
	and.b32  	%r288, %r287, 2;
	setp.eq.s32 	%p72, %r288, 0;
	neg.f32 	%f388, %f385;
	selp.f32 	%f389, %f385, %f388, %p72;
	mul.f32 	%f390, %f374, %f389;
	mul.f32 	%f391, %f374, %f387;
	cvta.to.global.u64 	%rd167, %rd211;
	add.s64 	%rd169, %rd167, %rd157;
	ld.global.f32 	%f392, [%rd169];
	fma.rn.f32 	%f393, %f362, %f390, %f392;
	st.global.f32 	[%rd169], %f393;
	ld.global.f32 	%f394, [%rd169+4];
	fma.rn.f32 	%f395, %f362, %f391, %f394;
	st.global.f32 	[%rd169+4], %f395;
$L__BB6_85:
	ret;

}
	// .globl	_Z24scattered_parameter_initPfS_S_S_
.visible .entry _Z24scattered_parameter_initPfS_S_S_(
	.param .u64 .ptr .align 1 _Z24scattered_parameter_initPfS_S_S__param_0,
	.param .u64 .ptr .align 1 _Z24scattered_parameter_initPfS_S_S__param_1,
	.param .u64 .ptr .align 1 _Z24scattered_parameter_initPfS_S_S__param_2,
	.param .u64 .ptr .align 1 _Z24scattered_parameter_initPfS_S_S__param_3
)
{
	.reg .pred 	%p<4>;
	.reg .b32 	%r<11>;
	.reg .b32 	%f<7>;
	.reg .b64 	%rd<14>;
	.reg .b64 	%fd<20>;

	ld.param.u64 	%rd1, [_Z24scattered_parameter_initPfS_S_S__param_0];
	ld.param.u64 	%rd2, [_Z24scattered_parameter_initPfS_S_S__param_1];
	ld.param.u64 	%rd3, [_Z24scattered_parameter_initPfS_S_S__param_2];
	ld.param.u64 	%rd4, [_Z24scattered_parameter_initPfS_S_S__param_3];
	mov.u32 	%r3, %tid.x;
	mov.u32 	%r4, %ntid.x;
	mov.u32 	%r5, %ctaid.x;
	mad.lo.s32 	%r1, %r4, %r5, %r3;
	mov.u32 	%r6, %tid.y;
	mov.u32 	%r7, %ntid.y;
	mov.u32 	%r8, %ctaid.y;
	mad.lo.s32 	%r9, %r7, %r8, %r6;
	setp.gt.s32 	%p1, %r1, 401;
	setp.gt.u32 	%p2, %r9, 401;
	or.pred  	%p3, %p1, %p2;
	@%p3 bra 	$L__BB7_2;
	cvta.to.global.u64 	%rd5, %rd1;
	cvta.to.global.u64 	%rd6, %rd2;
	cvta.to.global.u64 	%rd7, %rd3;
	cvta.to.global.u64 	%rd8, %rd4;
	mad.lo.s32 	%r10, %r9, 402, %r1;
	mul.wide.s32 	%rd9, %r10, 4;
	add.s64 	%rd10, %rd5, %rd9;
	ld.global.f32 	%f1, [%rd10];
	cvt.f64.f32 	%fd1, %f1;
	mul.f64 	%fd2, %fd1, 0d3DA37875D0E296EA;
	mov.f64 	%fd3, 0d3DA37875D0E296EA;
	sub.f64 	%fd4, %fd3, %fd2;
	add.f64 	%fd5, %fd4, %fd4;
	add.s64 	%rd11, %rd6, %rd9;
	ld.global.f32 	%f2, [%rd11];
	cvt.f64.f32 	%fd6, %f2;
	mul.f64 	%fd7, %fd6, 0d3D7D57313E642AF8;
	sub.f64 	%fd8, %fd5, %fd7;
	fma.rn.f64 	%fd9, %fd1, 0d3DB37875D0E296EA, %fd7;
	div.rn.f64 	%fd10, %fd8, %fd9;
	cvt.rn.f32.f64 	%f3, %fd10;
	add.s64 	%rd12, %rd7, %rd9;
	st.global.f32 	[%rd12], %f3;
	ld.global.f32 	%f4, [%rd10];
	cvt.f64.f32 	%fd11, %f4;
	mul.f64 	%fd12, %fd11, 0d3DA37875D0E296EA;
	sub.f64 	%fd13, %fd3, %fd12;
	ld.global.f32 	%f5, [%rd11];
	cvt.f64.f32 	%fd14, %f5;
	mul.f64 	%fd15, %fd14, 0d3D7D57313E642AF8;
	fma.rn.f64 	%fd16, %fd13, 0d4000000000000000, %fd15;
	neg.f64 	%fd17, %fd16;
	fma.rn.f64 	%fd18, %fd11, 0d3DB37875D0E296EA, %fd15;
	div.rn.f64 	%fd19, %fd17, %fd18;
	cvt.rn.f32.f64 	%f6, %fd19;
	add.s64 	%rd13, %rd8, %rd9;
	st.global.f32 	[%rd13], %f6;
$L__BB7_2:
	ret;

}


// ===== COMPILED SASS (sm_100) =====

	.target	sm_100

	.elftype	@"ET_EXEC"


//--------------------- .note.nv.tkinfo           --------------------------
	.section	.note.nv.tkinfo,"",@"SHT_NOTE"
	.sectionflags	@"SHF_NOTE_NV_TKINFO"
	.tkinfo
        /*0018*/ 	.word	0x00000002
        /*0030*/ 	.string	""
        /*0030*/ 	.string	"ptxas"
        /*0030*/ 	.string	"Cuda compilation tools, release 13.0, V13.0.88"
        /*0030*/ 	.string	"Build cuda_13.0.r13.0/compiler.36424714_0"
        /*0030*/ 	.string	"-arch sm_100 -m 64 "



//--------------------- .note.nv.cuinfo           --------------------------
	.section	.note.nv.cuinfo,"",@"SHT_NOTE"
	.sectionflags	@"SHF_NOTE_NV_CUINFO"
        /*0018*/ 	.short	0x0002
        /*001a*/ 	.short	0x0064
        /*001c*/ 	.short	0x0082
	.zero		2


//--------------------- .nv.info                  --------------------------
	.section	.nv.info,"",@"SHT_CUDA_INFO"
	.align	4


	//----- nvinfo : EIATTR_REGCOUNT
	.align		4
        /*0000*/ 	.byte	0x04, 0x2f
        /*0002*/ 	.short	(.L_2 - .L_1)
	.align		4
.L_1:
        /*0004*/ 	.word	index@(_Z15calculate_JandMPfPiS_S_S_P9cuComplexS2_S2_S2_S2_S2_S2_S2_)
        /*0008*/ 	.word	0x00000020


	//----- nvinfo : EIATTR_FRAME_SIZE
	.align		4
.L_2:
        /*000c*/ 	.byte	0x04, 0x11
        /*000e*/ 	.short	(.L_4 - .L_3)
	.align		4
.L_3:
        /*0010*/ 	.word	index@(_Z15calculate_JandMPfPiS_S_S_P9cuComplexS2_S2_S2_S2_S2_S2_S2_)
        /*0014*/ 	.word	0x00000000


	//----- nvinfo : EIATTR_REGCOUNT
	.align		4
.L_4:
        /*0018*/ 	.byte	0x04, 0x2f
        /*001a*/ 	.short	(.L_6 - .L_5)
	.align		4
.L_5:
        /*001c*/ 	.word	index@(_Z14H_field_updatePfS_S_S_S_S_S_S_S_S_)
        /*0020*/ 	.word	0x0000001c


	//----- nvinfo : EIATTR_FRAME_SIZE
	.align		4
.L_6:
        /*0024*/ 	.byte	0x04, 0x11
        /*0026*/ 	.short	(.L_8 - .L_7)
	.align		4
.L_7:
        /*0028*/ 	.word	index@($__internal_6_$__cuda_sm3x_div_rn_noftz_f32_slowpath)
        /*002c*/ 	.word	0x00000000


	//----- nvinfo : EIATTR_FRAME_SIZE
	.align		4
.L_8:
        /*0030*/ 	.byte	0x04, 0x11
        /*0032*/ 	.short	(.L_10 - .L_9)
	.align		4
.L_9:
        /*0034*/ 	.word	index@(_Z14H_field_updatePfS_S_S_S_S_S_S_S_S_)
        /*0038*/ 	.word	0x00000000


	//----- nvinfo : EIATTR_REGCOUNT
	.align		4
.L_10:
        /*003c*/ 	.byte	0x04, 0x2f
        /*003e*/ 	.short	(.L_12 - .L_11)
	.align		4
.L_11:
        /*0040*/ 	.word	index@(_Z12H_inc_updatePfS_S_S_S_S_S_S_S_S_)
        /*0044*/ 	.word	0x0000001c


	//----- nvinfo : EIATTR_FRAME_SIZE
	.align		4
.L_12:
        /*0048*/ 	.byte	0x04, 0x11
        /*004a*/ 	.short	(.L_14 - .L_13)
	.align		4
.L_13:
        /*004c*/ 	.word	index@($__internal_5_$__cuda_sm3x_div_rn_noftz_f32_slowpath)
        /*0050*/ 	.word	0x00000000


	//----- nvinfo : EIATTR_FRAME_SIZE
	.align		4
.L_14:
        /*0054*/ 	.byte	0x04, 0x11
        /*0056*/ 	.short	(.L_16 - .L_15)
	.align		4
.L_15:
        /*0058*/ 	.word	index@(_Z12H_inc_updatePfS_S_S_S_S_S_S_S_S_)
        /*005c*/ 	.word	0x00000000


	//----- nvinfo : EIATTR_REGCOUNT
	.align		4
.L_16:
        /*0060*/ 	.byte	0x04, 0x2f
        /*0062*/ 	.short	(.L_18 - .L_17)
	.align		4
.L_17:
        /*0064*/ 	.word	index@(_Z14E_field_updatePiPfS0_S0_S0_S0_S0_S0_S0_S0_S0_S0_S0_S0_S0_S0_S0_)
        /*0068*/ 	.word	0x0000003a


	//----- nvinfo : EIATTR_FRAME_SIZE
	.align		4
.L_18:
        /*006c*/ 	.byte	0x04, 0x11
        /*006e*/ 	.short	(.L_20 - .L_19)
	.align		4
.L_19:
        /*0070*/ 	.word	index@($__internal_4_$__cuda_sm3x_div_rn_noftz_f32_slowpath)
        /*0074*/ 	.word	0x00000000


	//----- nvinfo : EIATTR_FRAME_SIZE
	.align		4
.L_20:
        /*0078*/ 	.byte	0x04, 0x11
        /*007a*/ 	.short	(.L_22 - .L_21)
	.align		4
.L_21:
        /*007c*/ 	.word	index@($__internal_3_$__cuda_sm20_div_rn_f64_full)
        /*0080*/ 	.word	0x00000000


	//----- nvinfo : EIATTR_FRAME_SIZE
	.align		4
.L_22:
        /*0084*/ 	.byte	0x04, 0x11
        /*0086*/ 	.short	(.L_24 - .L_23)
	.align		4
.L_23:
        /*0088*/ 	.word	index@(_Z14E_field_updatePiPfS0_S0_S0_S0_S0_S0_S0_S0_S0_S0_S0_S0_S0_S0_S0_)
        /*008c*/ 	.word	0x00000000


	//----- nvinfo : EIATTR_REGCOUNT
	.align		4
.L_24:
        /*0090*/ 	.byte	0x04, 0x2f
        /*0092*/ 	.short	(.L_26 - .L_25)
	.align		4
.L_25:
        /*0094*/ 	.word	index@(_Z11Field_resetPfS_S_S_S_S_S_P9cuComplexS1_S1_S1_S1_S1_S1_S1_)
        /*0098*/ 	.word	0x0000001a


	//----- nvinfo : EIATTR_FRAME_SIZE
	.align		4
.L_26:
        /*009c*/ 	.byte	0x04, 0x11
        /*009e*/ 	.short	(.L_28 - .L_27)
	.align		4
.L_27:
        /*00a0*/ 	.word	index@(_Z11Field_resetPfS_S_S_S_S_S_P9cuComplexS1_S1_S1_S1_S1_S1_S1_)
        /*00a4*/ 	.word	0x00000000


	//----- nvinfo : EIATTR_REGCOUNT
	.align		4
.L_28:
        /*00a8*/ 	.byte	0x04, 0x2f
        /*00aa*/ 	.short	(.L_30 - .L_29)
	.align		4
.L_29:
        /*00ac*/ 	.word	index@(_Z12E_inc_updatePiPfS0_S0_S0_S0_S0_S0_S0_S0_S0_S0_S0_)
        /*00b0*/ 	.word	0x0000001e


	//----- nvinfo : EIATTR_FRAME_SIZE
	.align		4
.L_30:
        /*00b4*/ 	.byte	0x04, 0x11
        /*00b6*/ 	.short	(.L_32 - .L_31)
	.align		4
.L_31:
        /*00b8*/ 	.word	index@($__internal_2_$__cuda_sm3x_div_rn_noftz_f32_slowpath)
        /*00bc*/ 	.word	0x00000000


	//----- nvinfo : EIATTR_FRAME_SIZE
	.align		4
.L_32:
        /*00c0*/ 	.byte	0x04, 0x11
        /*00c2*/ 	.short	(.L_34 - .L_33)
	.align		4
.L_33:
        /*00c4*/ 	.word	index@($__internal_1_$__cuda_sm20_div_rn_f64_full)
        /*00c8*/ 	.word	0x00000000


	//----- nvinfo : EIATTR_FRAME_SIZE
	.align		4
.L_34:
        /*00cc*/ 	.byte	0x04, 0x11
        /*00ce*/ 	.short	(.L_36 - .L_35)
	.align		4
.L_35:
        /*00d0*/ 	.word	index@(_Z12E_inc_updatePiPfS0_S0_S0_S0_S0_S0_S0_S0_S0_S0_S0_)
        /*00d4*/ 	.word	0x00000000


	//----- nvinfo : EIATTR_REGCOUNT
	.align		4
.L_36:
        /*00d8*/ 	.byte	0x04, 0x2f
        /*00da*/ 	.short	(.L_38 - .L_37)
	.align		4
.L_37:
        /*00dc*/ 	.word	index@(_Z21calculate_JandM_totalPfPiS_S_S_P9cuComplexS2_S2_S2_S2_S2_S2_S2_S_S_S_S_)
        /*00e0*/ 	.word	0x00000020


	//----- nvinfo : EIATTR_FRAME_SIZE
	.align		4
.L_38:
        /*00e4*/ 	.byte	0x04, 0x11
        /*00e6*/ 	.short	(.L_40 - .L_39)
	.align		4
.L_39:
        /*00e8*/ 	.word	index@(_Z21calculate_JandM_totalPfPiS_S_S_P9cuComplexS2_S2_S2_S2_S2_S2_S2_S_S_S_S_)
        /*00ec*/ 	.word	0x00000000


	//----- nvinfo : EIATTR_REGCOUNT
	.align		4
.L_40:
        /*00f0*/ 	.byte	0x04, 0x2f
        /*00f2*/ 	.short	(.L_42 - .L_41)
	.align		4
.L_41:
        /*00f4*/ 	.word	index@(_Z24scattered_parameter_initPfS_S_S_)
        /*00f8*/ 	.word	0x0000001c


	//----- nvinfo : EIATTR_FRAME_SIZE
	.align		4
.L_42:
        /*00fc*/ 	.byte	0x04, 0x11
        /*00fe*/ 	.short	(.L_44 - .L_43)
	.align		4
.L_43:
        /*0100*/ 	.word	index@($__internal_0_$__cuda_sm20_div_rn_f64_full)
        /*0104*/ 	.word	0x00000000


	//----- nvinfo : EIATTR_FRAME_SIZE
	.align		4
.L_44:
        /*0108*/ 	.byte	0x04, 0x11
        /*010a*/ 	.short	(.L_46 - .L_45)
	.align		4
.L_45:
        /*010c*/ 	.word	index@(_Z24scattered_parameter_initPfS_S_S_)
        /*0110*/ 	.word	0x00000000


	//----- nvinfo : EIATTR_MIN_STACK_SIZE
	.align		4
.L_46:
        /*0114*/ 	.byte	0x04, 0x12
        /*0116*/ 	.short	(.L_48 - .L_47)
	.align		4
.L_47:
        /*0118*/ 	.word	index@(_Z24scattered_parameter_initPfS_S_S_)
        /*011c*/ 	.word	0x00000000


	//----- nvinfo : EIATTR_MIN_STACK_SIZE
	.align		4
.L_48:
        /*0120*/ 	.byte	0x04, 0x12
        /*0122*/ 	.short	(.L_50 - .L_49)
	.align		4
.L_49:
        /*0124*/ 	.word	index@(_Z21calculate_JandM_totalPfPiS_S_S_P9cuComplexS2_S2_S2_S2_S2_S2_S2_S_S_S_S_)
        /*0128*/ 	.word	0x00000000


	//----- nvinfo : EIATTR_MIN_STACK_SIZE
	.align		4
.L_50:
        /*012c*/ 	.byte	0x04, 0x12
        /*012e*/ 	.short	(.L_52 - .L_51)
	.align		4
.L_51:
        /*0130*/ 	.word	index@(_Z12E_inc_updatePiPfS0_S0_S0_S0_S0_S0_S0_S0_S0_S0_S0_)
        /*0134*/ 	.word	0x00000000


	//----- nvinfo : EIATTR_MIN_STACK_SIZE
	.align		4
.L_52:
        /*0138*/ 	.byte	0x04, 0x12
        /*013a*/ 	.short	(.L_54 - .L_53)
	.align		4
.L_53:
        /*013c*/ 	.word	index@(_Z11Field_resetPfS_S_S_S_S_S_P9cuComplexS1_S1_S1_S1_S1_S1_S1_)
        /*0140*/ 	.word	0x00000000


	//----- nvinfo : EIATTR_MIN_STACK_SIZE
	.align		4
.L_54:
        /*0144*/ 	.byte	0x04, 0x12
        /*0146*/ 	.short	(.L_56 - .L_55)
	.align		4
.L_55:
        /*0148*/ 	.word	index@(_Z14E_field_updatePiPfS0_S0_S0_S0_S0_S0_S0_S0_S0_S0_S0_S0_S0_S0_S0_)
        /*014c*/ 	.word	0x00000000


	//----- nvinfo : EIATTR_MIN_STACK_SIZE
	.align		4
.L_56:
        /*0150*/ 	.byte	0x04, 0x12
        /*0152*/ 	.short	(.L_58 - .L_57)
	.align		4
.L_57:
        /*0154*/ 	.word	index@(_Z12H_inc_updatePfS_S_S_S_S_S_S_S_S_)
        /*0158*/ 	.word	0x00000000


	//----- nvinfo : EIATTR_MIN_STACK_SIZE
	.align		4
.L_58:
        /*015c*/ 	.byte	0x04, 0x12
        /*015e*/ 	.short	(.L_60 - .L_59)
	.align		4
.L_59:
        /*0160*/ 	.word	index@(_Z14H_field_updatePfS_S_S_S_S_S_S_S_S_)
        /*0164*/ 	.word	0x00000000


	//----- nvinfo : EIATTR_MIN_STACK_SIZE
	.align		4
.L_60:
        /*0168*/ 	.byte	0x04, 0x12
        /*016a*/ 	.short	(.L_62 - .L_61)
	.align		4
.L_61:
        /*016c*/ 	.word	index@(_Z15calculate_JandMPfPiS_S_S_P9cuComplexS2_S2_S2_S2_S2_S2_S2_)
        /*0170*/ 	.word	0x00000000
.L_62:


//--------------------- .nv.compat                --------------------------
	.section	.nv.compat,"",@"SHT_CUDA_COMPAT_INFO"
	.align	4
        /*0000*/ 	.byte	0x02, 0x09, 0x00, 0x00, 0x02, 0x02, 0x01, 0x00, 0x02, 0x05, 0x05, 0x00, 0x03, 0x07, 0x01, 0x01
        /*0010*/ 	.byte	0x02, 0x03, 0x00, 0x00, 0x02, 0x06, 0x01, 0x00, 0x04, 0x0b, 0x08, 0x00, 0x01, 0x00, 0x00, 0x00
        /*0020*/ 	.byte	0x00, 0x00, 0x00, 0x00


//--------------------- .nv.info._Z24scattered_parameter_initPfS_S_S_ --------------------------
	.section	.nv.info._Z24scattered_parameter_initPfS_S_S_,"",@"SHT_CUDA_INFO"
	.sectionflags	@""
	.align	4


	//----- nvinfo : EIATTR_CUDA_API_VERSION
	.align		4
        /*0000*/ 	.byte	0x04, 0x37
        /*0002*/ 	.short	(.L_64 - .L_63)
.L_63:
        /*0004*/ 	.word	0x00000082


	//----- nvinfo : EIATTR_KPARAM_INFO
	.align		4
.L_64:
        /*0008*/ 	.byte	0x04, 0x17
        /*000a*/ 	.short	(.L_66 - .L_65)
.L_65:
        /*000c*/ 	.word	0x00000000
        /*0010*/ 	.short	0x0003
        /*0012*/ 	.short	0x0018
        /*0014*/ 	.byte	0x00, 0xf5, 0x21, 0x00


	//----- nvinfo : EIATTR_KPARAM_INFO
	.align		4
.L_66:
        /*0018*/ 	.byte	0x04, 0x17
        /*001a*/ 	.short	(.L_68 - .L_67)
.L_67:
        /*001c*/ 	.word	0x00000000
        /*0020*/ 	.short	0x0002
        /*0022*/ 	.short	0x0010
        /*0024*/ 	.byte	0x00, 0xf5, 0x21, 0x00


	//----- nvinfo : EIATTR_KPARAM_INFO
	.align		4
.L_68:
        /*0028*/ 	.byte	0x04, 0x17
        /*002a*/ 	.short	(.L_70 - .L_69)
.L_69:
        /*002c*/ 	.word	0x00000000
        /*0030*/ 	.short	0x0001
        /*0032*/ 	.short	0x0008
        /*0034*/ 	.byte	0x00, 0xf5, 0x21, 0x00


	//----- nvinfo : EIATTR_KPARAM_INFO
	.align		4
.L_70:
        /*0038*/ 	.byte	0x04, 0x17
        /*003a*/ 	.short	(.L_72 - .L_71)
.L_71:
        /*003c*/ 	.word	0x00000000
        /*0040*/ 	.short	0x0000
        /*0042*/ 	.short	0x0000
        /*0044*/ 	.byte	0x00, 0xf5, 0x21, 0x00


	//----- nvinfo : EIATTR_SPARSE_MMA_MASK
	.align		4
.L_72:
        /*0048*/ 	.byte	0x03, 0x50
        /*004a*/ 	.short	0x0000


	//----- nvinfo : EIATTR_MAXREG_COUNT
	.align		4
        /*004c*/ 	.byte	0x03, 0x1b
        /*004e*/ 	.short	0x00ff


	//----- nvinfo : EIATTR_MERCURY_ISA_VERSION
	.align		4
        /*0050*/ 	.byte	0x03, 0x5f
        /*0052*/ 	.short	0x0101


	//----- nvinfo : EIATTR_VRC_CTA_INIT_COUNT
	.align		4
        /*0054*/ 	.byte	0x02, 0x4a
	.zero		1
	.zero		1


	//----- nvinfo : EIATTR_EXIT_INSTR_OFFSETS
	.align		4
        /*0058*/ 	.byte	0x04, 0x1c
        /*005a*/ 	.short	(.L_74 - .L_73)


	//   ....[0]....
.L_73:
        /*005c*/ 	.word	0x000000b0


	//   ....[1]....
        /*0060*/ 	.word	0x00000640


	//----- nvinfo : EIATTR_CRS_STACK_SIZE
	.align		4
.L_74:
        /*0064*/ 	.byte	0x04, 0x1e
        /*0066*/ 	.short	(.L_76 - .L_75)
.L_75:
        /*0068*/ 	.word	0x00000000


	//----- nvinfo : EIATTR_CBANK_PARAM_SIZE
	.align		4
.L_76:
        /*006c*/ 	.byte	0x03, 0x19
        /*006e*/ 	.short	0x0020


	//----- nvinfo : EIATTR_PARAM_CBANK
	.align		4
        /*0070*/ 	.byte	0x04, 0x0a
        /*0072*/ 	.short	(.L_78 - .L_77)
	.align		4
.L_77:
        /*0074*/ 	.word	index@(.nv.constant0._Z24scattered_parameter_initPfS_S_S_)
        /*0078*/ 	.short	0x0380
        /*007a*/ 	.short	0x0020


	//----- nvinfo : EIATTR_SW_WAR
	.align		4
.L_78:
        /*007c*/ 	.byte	0x04, 0x36
        /*007e*/ 	.short	(.L_80 - .L_79)
.L_79:
        /*0080*/ 	.word	0x00000008
.L_80:


//--------------------- .nv.info._Z21calculate_JandM_totalPfPiS_S_S_P9cuComplexS2_S2_S2_S2_S2_S2_S2_S_S_S_S_ --------------------------
	.section	.nv.info._Z21calculate_JandM_totalPfPiS_S_S_P9cuComplexS2_S2_S2_S2_S2_S2_S2_S_S_S_S_,"",@"SHT_CUDA_INFO"
	.sectionflags	@""
	.align	4


	//----- nvinfo : EIATTR_CUDA_API_VERSION
	.align		4
        /*0000*/ 	.byte	0x04, 0x37
        /*0002*/ 	.short	(.L_82 - .L_81)
.L_81:
        /*0004*/ 	.word	0x00000082


	//----- nvinfo : EIATTR_KPARAM_INFO
	.align		4
.L_82:
        /*0008*/ 	.byte	0x04, 0x17
        /*000a*/ 	.short	(.L_84 - .L_83)
.L_83:
        /*000c*/ 	.word	0x00000000
        /*0010*/ 	.short	0x0010
        /*0012*/ 	.short	0x0080
        /*0014*/ 	.byte	0x00, 0xf5, 0x21, 0x00


	//----- nvinfo : EIATTR_KPARAM_INFO
	.align		4
.L_84:
        /*0018*/ 	.byte	0x04, 0x17
        /*001a*/ 	.short	(.L_86 - .L_85)
.L_85:
        /*001c*/ 	.word	0x00000000
        /*0020*/ 	.short	0x000f
        /*0022*/ 	.short	0x0078
        /*0024*/ 	.byte	0x00, 0xf5, 0x21, 0x00


	//----- nvinfo : EIATTR_KPARAM_INFO
	.align		4
.L_86:
        /*0028*/ 	.byte	0x04, 0x17
        /*002a*/ 	.short	(.L_88 - .L_87)
.L_87:
        /*002c*/ 	.word	0x00000000
        /*0030*/ 	.short	0x000e
        /*0032*/ 	.short	0x0070
        /*0034*/ 	.byte	0x00, 0xf5, 0x21, 0x00


	//----- nvinfo : EIATTR_KPARAM_INFO
	.align		4
.L_88:
        /*0038*/ 	.byte	0x04, 0x17
        /*003a*/ 	.short	(.L_90 - .L_89)
.L_89:
        /*003c*/ 	.word	0x00000000
        /*0040*/ 	.short	0x000d
        /*0042*/ 	.short	0x0068
        /*0044*/ 	.byte	0x00, 0xf5, 0x21, 0x00


	//----- nvinfo : EIATTR_KPARAM_INFO
	.align		4
.L_90:
        /*0048*/ 	.byte	0x04, 0x17
        /*004a*/ 	.short	(.L_92 - .L_91)
.L_91:
        /*004c*/ 	.word	0x00000000
        /*0050*/ 	.short	0x000c
        /*0052*/ 	.short	0x0060
        /*0054*/ 	.byte	0x00, 0xf5, 0x21, 0x00


	//----- nvinfo : EIATTR_KPARAM_INFO
	.align		4
.L_92:
        /*0058*/ 	.byte	0x04, 0x17
        /*005a*/ 	.short	(.L_94 - .L_93)
.L_93:
        /*005c*/ 	.word	0x00000000
        /*0060*/ 	.short	0x000b
        /*0062*/ 	.short	0x0058
        /*0064*/ 	.byte	0x00, 0xf5, 0x21, 0x00


	//----- nvinfo : EIATTR_KPARAM_INFO
	.align		4
.L_94:
        /*0068*/ 	.byte	0x04, 0x17
        /*006a*/ 	.short	(.L_96 - .L_95)
.L_95:
        /*006c*/ 	.word	0x00000000
        /*0070*/ 	.short	0x000a
        /*0072*/ 	.short	0x0050
        /*0074*/ 	.byte	0x00, 0xf5, 0x21, 0x00


	//----- nvinfo : EIATTR_KPARAM_INFO
	.align		4
.L_96:
        /*0078*/ 	.byte	0x04, 0x17
        /*007a*/ 	.short	(.L_98 - .L_97)
.L_97:
        /*007c*/ 	.word	0x00000000
        /*0080*/ 	.short	0x0009
        /*0082*/ 	.short	0x0048
        /*0084*/ 	.byte	0x00, 0xf5, 0x21, 0x00


	//----- nvinfo : EIATTR_KPARAM_INFO
	.align		4
.L_98:
        /*0088*/ 	.byte	0x04, 0x17
        /*008a*/ 	.short	(.L_100 - .L_99)
.L_99:
        /*008c*/ 	.word	0x00000000
        /*0090*/ 	.short	0x0008
        /*0092*/ 	.short	0x0040
        /*0094*/ 	.byte	0x00, 0xf5, 0x21, 0x00


	//----- nvinfo : EIATTR_KPARAM_INFO
	.align		4
.L_100:
        /*0098*/ 	.byte	0x04, 0x17
        /*009a*/ 	.short	(.L_102 - .L_101)
.L_101:
        /*009c*/ 	.word	0x00000000
        /*00a0*/ 	.short	0x0007
        /*00a2*/ 	.short	0x0038
        /*00a4*/ 	.byte	0x00, 0xf5, 0x21, 0x00


	//----- nvinfo : EIATTR_KPARAM_INFO
	.align		4
.L_102:
        /*00a8*/ 	.byte	0x04, 0x17
        /*00aa*/ 	.short	(.L_104 - .L_103)
.L_103:
        /*00ac*/ 	.word	0x00000000
        /*00b0*/ 	.short	0x0006
        /*00b2*/ 	.short	0x0030
        /*00b4*/ 	.byte	0x00, 0xf5, 0x21, 0x00


	//----- nvinfo : EIATTR_KPARAM_INFO
	.align		4
.L_104:
        /*00b8*/ 	.byte	0x04, 0x17
        /*00ba*/ 	.short	(.L_106 - .L_105)
.L_105:
        /*00bc*/ 	.word	0x00000000
        /*00c0*/ 	.short	0x0005
        /*00c2*/ 	.short	0x0028
        /*00c4*/ 	.byte	0x00, 0xf5, 0x21, 0x00


	//----- nvinfo : EIATTR_KPARAM_INFO
	.align		4
.L_106:
        /*00c8*/ 	.byte	0x04, 0x17
        /*00ca*/ 	.short	(.L_108 - .L_107)
.L_107:
        /*00cc*/ 	.word	0x00000000
        /*00d0*/ 	.short	0x0004
        /*00d2*/ 	.short	0x0020
        /*00d4*/ 	.byte	0x00, 0xf5, 0x21, 0x00


	//----- nvinfo : EIATTR_KPARAM_INFO
	.align		4
.L_108:
        /*00d8*/ 	.byte	0x04, 0x17
        /*00da*/ 	.short	(.L_110 - .L_109)
.L_109:
        /*00dc*/ 	.word	0x00000000
        /*00e0*/ 	.short	0x0003
        /*00e2*/ 	.short	0x0018
        /*00e4*/ 	.byte	0x00, 0xf5, 0x21, 0x00


	//----- nvinfo : EIATTR_KPARAM_INFO
	.align		4
.L_110:
        /*00e8*/ 	.byte	0x04, 0x17
        /*00ea*/ 	.short	(.L_112 - .L_111)
.L_111:
        /*00ec*/ 	.word	0x00000000
        /*00f0*/ 	.short	0x0002
        /*00f2*/ 	.short	0x0010
        /*00f4*/ 	.byte	0x00, 0xf5, 0x21, 0x00


	//----- nvinfo : EIATTR_KPARAM_INFO
	.align		4
.L_112:
        /*00f8*/ 	.byte	0x04, 0x17
        /*00fa*/ 	.short	(.L_114 - .L_113)
.L_113:
        /*00fc*/ 	.word	0x00000000
        /*0100*/ 	.short	0x0001
        /*0102*/ 	.short	0x0008
        /*0104*/ 	.byte	0x00, 0xf5, 0x21, 0x00


	//----- nvinfo : EIATTR_KPARAM_INFO
	.align		4
.L_114:
        /*0108*/ 	.byte	0x04, 0x17
        /*010a*/ 	.short	(.L_116 - .L_115)
.L_115:
        /*010c*/ 	.word	0x00000000
        /*0110*/ 	.short	0x0000
        /*0112*/ 	.short	0x0000
        /*0114*/ 	.byte	0x00, 0xf5, 0x21, 0x00


	//----- nvinfo : EIATTR_SPARSE_MMA_MASK
	.align		4
.L_116:
        /*0118*/ 	.byte	0x03, 0x50
        /*011a*/ 	.short	0x0000


	//----- nvinfo : EIATTR_MAXREG_COUNT
	.align		4
        /*011c*/ 	.byte	0x03, 0x1b
        /*011e*/ 	.short	0x00ff


	//----- nvinfo : EIATTR_MERCURY_ISA_VERSION
	.align		4
        /*0120*/ 	.byte	0x03, 0x5f
        /*0122*/ 	.short	0x0101


	//----- nvinfo : EIATTR_VRC_CTA_INIT_COUNT
	.align		4
        /*0124*/ 	.byte	0x02, 0x4a
	.zero		1
	.zero		1


	//----- nvinfo : EIATTR_EXIT_INSTR_OFFSETS
	.align		4
        /*0128*/ 	.byte	0x04, 0x1c
        /*012a*/ 	.short	(.L_118 - .L_117)


	//   ....[0]....
.L_117:
        /*012c*/ 	.word	0x00000060


	//   ....[1]....
        /*0130*/ 	.word	0x00001770


	//   ....[2]....
        /*0134*/ 	.word	0x00002d50


	//   ....[3]....
        /*0138*/ 	.word	0x00004190


	//   ....[4]....
        /*013c*/ 	.word	0x000041b0


	//   ....[5]....
        /*0140*/ 	.word	0x000055f0


	//----- nvinfo : EIATTR_CRS_STACK_SIZE
	.align		4
.L_118:
        /*0144*/ 	.byte	0x04, 0x1e
        /*0146*/ 	.short	(.L_120 - .L_119)
.L_119:
        /*0148*/ 	.word	0x00000000


	//----- nvinfo : EIATTR_CBANK_PARAM_SIZE
	.align		4
.L_120:
        /*014c*/ 	.byte	0x03, 0x19
        /*014e*/ 	.short	0x0088


	//----- nvinfo : EIATTR_PARAM_CBANK
	.align		4
        /*0150*/ 	.byte	0x04, 0x0a
        /*0152*/ 	.short	(.L_122 - .L_121)
	.align		4
.L_121:
        /*0154*/ 	.word	index@(.nv.constant0._Z21calculate_JandM_totalPfPiS_S_S_P9cuComplexS2_S2_S2_S2_S2_S2_S2_S_S_S_S_)
        /*0158*/ 	.short	0x0380
        /*015a*/ 	.short	0x0088


	//----- nvinfo : EIATTR_SW_WAR
	.align		4
.L_122:
        /*015c*/ 	.byte	0x04, 0x36
        /*015e*/ 	.short	(.L_124 - .L_123)
.L_123:
        /*0160*/ 	.word	0x00000008
.L_124:


//--------------------- .nv.info._Z12E_inc_updatePiPfS0_S0_S0_S0_S0_S0_S0_S0_S0_S0_S0_ --------------------------
	.section	.nv.info._Z12E_inc_updatePiPfS0_S0_S0_S0_S0_S0_S0_S0_S0_S0_S0_,"",@"SHT_CUDA_INFO"
	.sectionflags	@""
	.align	4


	//----- nvinfo : EIATTR_CUDA_API_VERSION
	.align		4
        /*0000*/ 	.byte	0x04, 0x37
        /*0002*/ 	.short	(.L_126 - .L_125)
.L_125:
        /*0004*/ 	.word	0x00000082


	//----- nvinfo : EIATTR_KPARAM_INFO
	.align		4
.L_126:
        /*0008*/ 	.byte	0x04, 0x17
        /*000a*/ 	.short	(.L_128 - .L_127)
.L_127:
        /*000c*/ 	.word	0x00000000
        /*0010*/ 	.short	0x000c
        /*0012*/ 	.short	0x0060
        /*0014*/ 	.byte	0x00, 0xf5, 0x21, 0x00


	//----- nvinfo : EIATTR_KPARAM_INFO
	.align		4
.L_128:
        /*0018*/ 	.byte	0x04, 0x17
        /*001a*/ 	.short	(.L_130 - .L_129)
.L_129:
        /*001c*/ 	.word	0x00000000
        /*0020*/ 	.short	0x000b
        /*0022*/ 	.short	0x0058
        /*0024*/ 	.byte	0x00, 0xf5, 0x21, 0x00


	//----- nvinfo : EIATTR_KPARAM_INFO
	.align		4
.L_130:
        /*0028*/ 	.byte	0x04, 0x17
        /*002a*/ 	.short	(.L_132 - .L_131)
.L_131:
        /*002c*/ 	.word	0x00000000
        /*0030*/ 	.short	0x000a
        /*0032*/ 	.short	0x0050
        /*0034*/ 	.byte	0x00, 0xf5, 0x21, 0x00


	//----- nvinfo : EIATTR_KPARAM_INFO
	.align		4
.L_132:
        /*0038*/ 	.byte	0x04, 0x17
        /*003a*/ 	.short	(.L_134 - .L_133)
.L_133:
        /*003c*/ 	.word	0x00000000
        /*0040*/ 	.short	0x0009
        /*0042*/ 	.short	0x0048
        /*0044*/ 	.byte	0x00, 0xf5, 0x21, 0x00


	//----- nvinfo : EIATTR_KPARAM_INFO
	.align		4
.L_134:
        /*0048*/ 	.byte	0x04, 0x17
        /*004a*/ 	.short	(.L_136 - .L_135)
.L_135:
        /*004c*/ 	.word	0x00000000
        /*0050*/ 	.short	0x0008
        /*0052*/ 	.short	0x0040
        /*0054*/ 	.byte	0x00, 0xf5, 0x21, 0x00


	//----- nvinfo : EIATTR_KPARAM_INFO
	.align		4
.L_136:
        /*0058*/ 	.byte	0x04, 0x17
        /*005a*/ 	.short	(.L_138 - .L_137)
.L_137:
        /*005c*/ 	.word	0x00000000
        /*0060*/ 	.short	0x0007
        /*0062*/ 	.short	0x0038
        /*0064*/ 	.byte	0x00, 0xf5, 0x21, 0x00


	//----- nvinfo : EIATTR_KPARAM_INFO
	.align		4
.L_138:
        /*0068*/ 	.byte	0x04, 0x17
        /*006a*/ 	.short	(.L_140 - .L_139)
.L_139:
        /*006c*/ 	.word	0x00000000
        /*0070*/ 	.short	0x0006
        /*0072*/ 	.short	0x0030
        /*0074*/ 	.byte	0x00, 0xf5, 0x21, 0x00


	//----- nvinfo : EIATTR_KPARAM_INFO
	.align		4
.L_140:
        /*0078*/ 	.byte	0x04, 0x17
        /*007a*/ 	.short	(.L_142 - .L_141)
.L_141:
        /*007c*/ 	.word	0x00000000
        /*0080*/ 	.short	0x0005
        /*0082*/ 	.short	0x0028
        /*0084*/ 	.byte	0x00, 0xf5, 0x21, 0x00


	//----- nvinfo : EIATTR_KPARAM_INFO
	.align		4
.L_142:
        /*0088*/ 	.byte	0x04, 0x17
        /*008a*/ 	.short	(.L_144 - .L_143)
.L_143:
        /*008c*/ 	.word	0x00000000
        /*0090*/ 	.short	0x0004
        /*0092*/ 	.short	0x0020
        /*0094*/ 	.byte	0x00, 0xf5, 0x21, 0x00


	//----- nvinfo : EIATTR_KPARAM_INFO
	.align		4
.L_144:
        /*0098*/ 	.byte	0x04, 0x17
        /*009a*/ 	.short	(.L_146 - .L_145)
.L_145:
        /*009c*/ 	.word	0x00000000
        /*00a0*/ 	.short	0x0003
        /*00a2*/ 	.short	0x0018
        /*00a4*/ 	.byte	0x00, 0xf5, 0x21, 0x00


	//----- nvinfo : EIATTR_KPARAM_INFO
	.align		4
.L_146:
        /*00a8*/ 	.byte	0x04, 0x17
        /*00aa*/ 	.short	(.L_148 - .L_147)
.L_147:
        /*00ac*/ 	.word	0x00000000
        /*00b0*/ 	.short	0x0002
        /*00b2*/ 	.short	0x0010
        /*00b4*/ 	.byte	0x00, 0xf5, 0x21, 0x00


	//----- nvinfo : EIATTR_KPARAM_INFO
	.align		4
.L_148:
        /*00b8*/ 	.byte	0x04, 0x17
        /*00ba*/ 	.short	(.L_150 - .L_149)
.L_149:
        /*00bc*/ 	.word	0x00000000
        /*00c0*/ 	.short	0x0001
        /*00c2*/ 	.short	0x0008
        /*00c4*/ 	.byte	0x00, 0xf5, 0x21, 0x00


	//----- nvinfo : EIATTR_KPARAM_INFO
	.align		4
.L_150:
        /*00c8*/ 	.byte	0x04, 0x17
        /*00ca*/ 	.short	(.L_152 - .L_151)
.L_151:
        /*00cc*/ 	.word	0x00000000
        /*00d0*/ 	.short	0x0000
        /*00d2*/ 	.short	0x0000
        /*00d4*/ 	.byte	0x00, 0xf5, 0x21, 0x00


	//----- nvinfo : EIATTR_SPARSE_MMA_MASK
	.align		4
.L_152:
        /*00d8*/ 	.byte	0x03, 0x50
        /*00da*/ 	.short	0x0000


	//----- nvinfo : EIATTR_MAXREG_COUNT
	.align		4
        /*00dc*/ 	.byte	0x03, 0x1b
        /*00de*/ 	.short	0x00ff


	//----- nvinfo : EIATTR_MERCURY_ISA_VERSION
	.align		4
        /*00e0*/ 	.byte	0x03, 0x5f
        /*00e2*/ 	.short	0x0101


	//----- nvinfo : EIATTR_VRC_CTA_INIT_COUNT
	.align		4
        /*00e4*/ 	.byte	0x02, 0x4a
	.zero		1
	.zero		1


	//----- nvinfo : EIATTR_EXIT_INSTR_OFFSETS
	.align		4
        /*00e8*/ 	.byte	0x04, 0x1c
        /*00ea*/ 	.short	(.L_154 - .L_153)


	//   ....[0]....
.L_153:
        /*00ec*/ 	.word	0x000000b0


	//   ....[1]....
        /*00f0*/ 	.word	0x00001880


	//----- nvinfo : EIATTR_CRS_STACK_SIZE
	.align		4
.L_154:
        /*00f4*/ 	.byte	0x04, 0x1e
        /*00f6*/ 	.short	(.L_156 - .L_155)
.L_155:
        /*00f8*/ 	.word	0x00000000


	//----- nvinfo : EIATTR_CBANK_PARAM_SIZE
	.align		4
.L_156:
        /*00fc*/ 	.byte	0x03, 0x19
        /*00fe*/ 	.short	0x0068


	//----- nvinfo : EIATTR_PARAM_CBANK
	.align		4
        /*0100*/ 	.byte	0x04, 0x0a
        /*0102*/ 	.short	(.L_158 - .L_157)
	.align		4
.L_157:
        /*0104*/ 	.word	index@(.nv.constant0._Z12E_inc_updatePiPfS0_S0_S0_S0_S0_S0_S0_S0_S0_S0_S0_)
        /*0108*/ 	.short	0x0380
        /*010a*/ 	.short	0x0068


	//----- nvinfo : EIATTR_SW_WAR
	.align		4
.L_158:
        /*010c*/ 	.byte	0x04, 0x36
        /*010e*/ 	.short	(.L_160 - .L_159)
.L_159:
        /*0110*/ 	.word	0x00000008
.L_160:


//--------------------- .nv.info._Z11Field_resetPfS_S_S_S_S_S_P9cuComplexS1_S1_S1_S1_S1_S1_S1_ --------------------------
	.section	.nv.info._Z11Field_resetPfS_S_S_S_S_S_P9cuComplexS1_S1_S1_S1_S1_S1_S1_,"",@"SHT_CUDA_INFO"
	.sectionflags	@""
	.align	4


	//----- nvinfo : EIATTR_CUDA_API_VERSION
	.align		4
        /*0000*/ 	.byte	0x04, 0x37
        /*0002*/ 	.short	(.L_162 - .L_161)
.L_161:
        /*0004*/ 	.word	0x00000082


	//----- nvinfo : EIATTR_KPARAM_INFO
	.align		4
.L_162:
        /*0008*/ 	.byte	0x04, 0x17
        /*000a*/ 	.short	(.L_164 - .L_163)
.L_163:
        /*000c*/ 	.word	0x00000000
        /*0010*/ 	.short	0x000e
        /*0012*/ 	.short	0x0070
        /*0014*/ 	.byte	0x00, 0xf5, 0x21, 0x00


	//----- nvinfo : EIATTR_KPARAM_INFO
	.align		4
.L_164:
        /*0018*/ 	.byte	0x04, 0x17
        /*001a*/ 	.short	(.L_166 - .L_165)
.L_165:
        /*001c*/ 	.word	0x00000000
        /*0020*/ 	.short	0x000d
        /*0022*/ 	.short	0x0068
        /*0024*/ 	.byte	0x00, 0xf5, 0x21, 0x00


	//----- nvinfo : EIATTR_KPARAM_INFO
	.align		4
.L_166:
        /*0028*/ 	.byte	0x04, 0x17
        /*002a*/ 	.short	(.L_168 - .L_167)
.L_167:
        /*002c*/ 	.word	0x00000000
        /*0030*/ 	.short	0x000c
        /*0032*/ 	.short	0x0060
        /*0034*/ 	.byte	0x00, 0xf5, 0x21, 0x00


	//----- nvinfo : EIATTR_KPARAM_INFO
	.align		4
.L_168:
        /*0038*/ 	.byte	0x04, 0x17
        /*003a*/ 	.short	(.L_170 - .L_169)
.L_169:
        /*003c*/ 	.word	0x00000000
        /*0040*/ 	.short	0x000b
        /*0042*/ 	.short	0x0058
        /*0044*/ 	.byte	0x00, 0xf5, 0x21, 0x00


	//----- nvinfo : EIATTR_KPARAM_INFO
	.align		4
.L_170:
        /*0048*/ 	.byte	0x04, 0x17
        /*004a*/ 	.short	(.L_172 - .L_171)
.L_171:
        /*004c*/ 	.word	0x00000000
        /*0050*/ 	.short	0x000a
        /*0052*/ 	.short	0x0050
        /*0054*/ 	.byte	0x00, 0xf5, 0x21, 0x00


	//----- nvinfo : EIATTR_KPARAM_INFO
	.align		4
.L_172:
        /*0058*/ 	.byte	0x04, 0x17
        /*005a*/ 	.short	(.L_174 - .L_173)
.L_173:
        /*005c*/ 	.word	0x00000000
        /*0060*/ 	.short	0x0009
        /*0062*/ 	.short	0x0048
        /*0064*/ 	.byte	0x00, 0xf5, 0x21, 0x00


	//----- nvinfo : EIATTR_KPARAM_INFO
	.align		4
.L_174:
        /*0068*/ 	.byte	0x04, 0x17
        /*006a*/ 	.short	(.L_176 - .L_175)
.L_175:
        /*006c*/ 	.word	0x00000000
        /*0070*/ 	.short	0x0008
        /*0072*/ 	.short	0x0040
        /*0074*/ 	.byte	0x00, 0xf5, 0x21, 0x00


	//----- nvinfo : EIATTR_KPARAM_INFO
	.align		4
.L_176:
        /*0078*/ 	.byte	0x04, 0x17
        /*007a*/ 	.short	(.L_178 - .L_177)
.L_177:
        /*007c*/ 	.word	0x00000000
        /*0080*/ 	.short	0x0007
        /*0082*/ 	.short	0x0038
        /*0084*/ 	.byte	0x00, 0xf5, 0x21, 0x00


	//----- nvinfo : EIATTR_KPARAM_INFO
	.align		4
.L_178:
        /*0088*/ 	.byte	0x04, 0x17
        /*008a*/ 	.short	(.L_180 - .L_179)
.L_179:
        /*008c*/ 	.word	0x00000000
        /*0090*/ 	.short	0x0006
        /*0092*/ 	.short	0x0030
        /*0094*/ 	.byte	0x00, 0xf5, 0x21, 0x00


	//----- nvinfo : EIATTR_KPARAM_INFO
	.align		4
.L_180:
        /*0098*/ 	.byte	0x04, 0x17
        /*009a*/ 	.short	(.L_182 - .L_181)
.L_181:
        /*009c*/ 	.word	0x00000000
        /*00a0*/ 	.short	0x0005
        /*00a2*/ 	.short	0x0028
        /*00a4*/ 	.byte	0x00, 0xf5, 0x21, 0x00


	//----- nvinfo : EIATTR_KPARAM_INFO
	.align		4
.L_182:
        /*00a8*/ 	.byte	0x04, 0x17
        /*00aa*/ 	.short	(.L_184 - .L_183)
.L_183:
        /*00ac*/ 	.word	0x00000000
        /*00b0*/ 	.short	0x0004
        /*00b2*/ 	.short	0x0020
        /*00b4*/ 	.byte	0x00, 0xf5, 0x21, 0x00


	//----- nvinfo : EIATTR_KPARAM_INFO
	.align		4
.L_184:
        /*00b8*/ 	.byte	0x04, 0x17
        /*00ba*/ 	.short	(.L_186 - .L_185)
.L_185:
        /*00bc*/ 	.word	0x00000000
        /*00c0*/ 	.short	0x0003
        /*00c2*/ 	.short	0x0018
        /*00c4*/ 	.byte	0x00, 0xf5, 0x21, 0x00


	//----- nvinfo : EIATTR_KPARAM_INFO
	.align		4
.L_186:
        /*00c8*/ 	.byte	0x04, 0x17
        /*00ca*/ 	.short	(.L_188 - .L_187)
.L_187:
        /*00cc*/ 	.word	0x00000000
        /*00d0*/ 	.short	0x0002
        /*00d2*/ 	.short	0x0010
        /*00d4*/ 	.byte	0x00, 0xf5, 0x21, 0x00


	//----- nvinfo : EIATTR_KPARAM_INFO
	.align		4
.L_188:
        /*00d8*/ 	.byte	0x04, 0x17
        /*00da*/ 	.short	(.L_190 - .L_189)
.L_189:
        /*00dc*/ 	.word	0x00000000
        /*00e0*/ 	.short	0x0001
        /*00e2*/ 	.short	0x0008
        /*00e4*/ 	.byte	0x00, 0xf5, 0x21, 0x00


	//----- nvinfo : EIATTR_KPARAM_INFO
	.align		4
.L_190:
        /*00e8*/ 	.byte	0x04, 0x17
        /*00ea*/ 	.short	(.L_192 - .L_191)
.L_191:
        /*00ec*/ 	.word	0x00000000
        /*00f0*/ 	.short	0x0000
        /*00f2*/ 	.short	0x0000
        /*00f4*/ 	.byte	0x00, 0xf5, 0x21, 0x00


	//----- nvinfo : EIATTR_SPARSE_MMA_MASK
	.align		4
.L_192:
        /*00f8*/ 	.byte	0x03, 0x50
        /*00fa*/ 	.short	0x0000


	//----- nvinfo : EIATTR_MAXREG_COUNT
	.align		4
        /*00fc*/ 	.byte	0x03, 0x1b
        /*00fe*/ 	.short	0x00ff


	//----- nvinfo : EIATTR_MERCURY_ISA_VERSION
	.align		4
        /*0100*/ 	.byte	0x03, 0x5f
        /*0102*/ 	.short	0x0101


	//----- nvinfo : EIATTR_VRC_CTA_INIT_COUNT
	.align		4
        /*0104*/ 	.byte	0x02, 0x4a
	.zero		1
	.zero		1


	//----- nvinfo : EIATTR_EXIT_INSTR_OFFSETS
	.align		4
        /*0108*/ 	.byte	0x04, 0x1c
        /*010a*/ 	.short	(.L_194 - .L_193)


	//   ....[0]....
.L_193:
        /*010c*/ 	.word	0x00000550


	//   ....[1]....
        /*0110*/ 	.word	0x000006b0


	//   ....[2]....
        /*0114*/ 	.word	0x000007d0


	//----- nvinfo : EIATTR_CRS_STACK_SIZE
	.align		4
.L_194:
        /*0118*/ 	.byte	0x04, 0x1e
        /*011a*/ 	.short	(.L_196 - .L_195)
.L_195:
        /*011c*/ 	.word	0x00000000


	//----- nvinfo : EIATTR_CBANK_PARAM_SIZE
	.align		4
.L_196:
        /*0120*/ 	.byte	0x03, 0x19
        /*0122*/ 	.short	0x0078


	//----- nvinfo : EIATTR_PARAM_CBANK
	.align		4
        /*0124*/ 	.byte	0x04, 0x0a
        /*0126*/ 	.short	(.L_198 - .L_197)
	.align		4
.L_197:
        /*0128*/ 	.word	index@(.nv.constant0._Z11Field_resetPfS_S_S_S_S_S_P9cuComplexS1_S1_S1_S1_S1_S1_S1_)
        /*012c*/ 	.short	0x0380
        /*012e*/ 	.short	0x0078


	//----- nvinfo : EIATTR_SW_WAR
	.align		4
.L_198:
        /*0130*/ 	.byte	0x04, 0x36
        /*0132*/ 	.short	(.L_200 - .L_199)
.L_199:
        /*0134*/ 	.word	0x00000008
.L_200:


//--------------------- .nv.info._Z14E_field_updatePiPfS0_S0_S0_S0_S0_S0_S0_S0_S0_S0_S0_S0_S0_S0_S0_ --------------------------
	.section	.nv.info._Z14E_field_updatePiPfS0_S0_S0_S0_S0_S0_S0_S0_S0_S0_S0_S0_S0_S0_S0_,"",@"SHT_CUDA_INFO"
	.sectionflags	@""
	.align	4


	//----- nvinfo : EIATTR_CUDA_API_VERSION
	.align		4
        /*0000*/ 	.byte	0x04, 0x37
        /*0002*/ 	.short	(.L_202 - .L_201)
.L_201:
        /*0004*/ 	.word	0x00000082


	//----- nvinfo : EIATTR_KPARAM_INFO
	.align		4
.L_202:
        /*0008*/ 	.byte	0x04, 0x17
        /*000a*/ 	.short	(.L_204 - .L_203)
.L_203:
        /*000c*/ 	.word	0x00000000
        /*0010*/ 	.short	0x0010
        /*0012*/ 	.short	0x0080
        /*0014*/ 	.byte	0x00, 0xf5, 0x21, 0x00


	//----- nvinfo : EIATTR_KPARAM_INFO
	.align		4
.L_204:
        /*0018*/ 	.byte	0x04, 0x17
        /*001a*/ 	.short	(.L_206 - .L_205)
.L_205:
        /*001c*/ 	.word	0x00000000
        /*0020*/ 	.short	0x000f
        /*0022*/ 	.short	0x0078
        /*0024*/ 	.byte	0x00, 0xf5, 0x21, 0x00


	//----- nvinfo : EIATTR_KPARAM_INFO
	.align		4
.L_206:
        /*0028*/ 	.byte	0x04, 0x17
        /*002a*/ 	.short	(.L_208 - .L_207)
.L_207:
        /*002c*/ 	.word	0x00000000
        /*0030*/ 	.short	0x000e
        /*0032*/ 	.short	0x0070
        /*0034*/ 	.byte	0x00, 0xf5, 0x21, 0x00


	//----- nvinfo : EIATTR_KPARAM_INFO
	.align		4
.L_208:
        /*0038*/ 	.byte	0x04, 0x17
        /*003a*/ 	.short	(.L_210 - .L_209)
.L_209:
        /*003c*/ 	.word	0x00000000
        /*0040*/ 	.short	0x000d
        /*0042*/ 	.short	0x0068
        /*0044*/ 	.byte	0x00, 0xf5, 0x21, 0x00


	//----- nvinfo : EIATTR_KPARAM_INFO
	.align		4
.L_210:
        /*0048*/ 	.byte	0x04, 0x17
        /*004a*/ 	.short	(.L_212 - .L_211)
.L_211:
        /*004c*/ 	.word	0x00000000
        /*0050*/ 	.short	0x000c
        /*0052*/ 	.short	0x0060
        /*0054*/ 	.byte	0x00, 0xf5, 0x21, 0x00


	//----- nvinfo : EIATTR_KPARAM_INFO
	.align		4
.L_212:
        /*0058*/ 	.byte	0x04, 0x17
        /*005a*/ 	.short	(.L_214 - .L_213)
.L_213:
        /*005c*/ 	.word	0x00000000
        /*0060*/ 	.short	0x000b
        /*0062*/ 	.short	0x0058
        /*0064*/ 	.byte	0x00, 0xf5, 0x21, 0x00


	//----- nvinfo : EIATTR_KPARAM_INFO
	.align		4
.L_214:
        /*0068*/ 	.byte	0x04, 0x17
        /*006a*/ 	.short	(.L_216 - .L_215)
.L_215:
        /*006c*/ 	.word	0x00000000
        /*0070*/ 	.short	0x000a
        /*0072*/ 	.short	0x0050
        /*0074*/ 	.byte	0x00, 0xf5, 0x21, 0x00


	//----- nvinfo : EIATTR_KPARAM_INFO
	.align		4
.L_216:
        /*0078*/ 	.byte	0x04, 0x17
        /*007a*/ 	.short	(.L_218 - .L_217)
.L_217:
        /*007c*/ 	.word	0x00000000
        /*0080*/ 	.short	0x0009
        /*0082*/ 	.short	0x0048
        /*0084*/ 	.byte	0x00, 0xf5, 0x21, 0x00


	//----- nvinfo : EIATTR_KPARAM_INFO
	.align		4
.L_218:
        /*0088*/ 	.byte	0x04, 0x17
        /*008a*/ 	.short	(.L_220 - .L_219)
.L_219:
        /*008c*/ 	.word	0x00000000
        /*0090*/ 	.short	0x0008
        /*0092*/ 	.short	0x0040
        /*0094*/ 	.byte	0x00, 0xf5, 0x21, 0x00


	//----- nvinfo : EIATTR_KPARAM_INFO
	.align		4
.L_220:
        /*0098*/ 	.byte	0x04, 0x17
        /*009a*/ 	.short	(.L_222 - .L_221)
.L_221:
        /*009c*/ 	.word	0x00000000
        /*00a0*/ 	.short	0x0007
        /*00a2*/ 	.short	0x0038
        /*00a4*/ 	.byte	0x00, 0xf5, 0x21, 0x00


	//----- nvinfo : EIATTR_KPARAM_INFO
	.align		4
.L_222:
        /*00a8*/ 	.byte	0x04, 0x17
        /*00aa*/ 	.short	(.L_224 - .L_223)
.L_223:
        /*00ac*/ 	.word	0x00000000
        /*00b0*/ 	.short	0x0006
        /*00b2*/ 	.short	0x0030
        /*00b4*/ 	.byte	0x00, 0xf5, 0x21, 0x00


	//----- nvinfo : EIATTR_KPARAM_INFO
	.align		4
.L_224:
        /*00b8*/ 	.byte	0x04, 0x17
        /*00ba*/ 	.short	(.L_226 - .L_225)
.L_225:
        /*00bc*/ 	.word	0x00000000
        /*00c0*/ 	.short	0x0005
        /*00c2*/ 	.short	0x0028
        /*00c4*/ 	.byte	0x00, 0xf5, 0x21, 0x00


	//----- nvinfo : EIATTR_KPARAM_INFO
	.align		4
.L_226:
        /*00c8*/ 	.byte	0x04, 0x17
        /*00ca*/ 	.short	(.L_228 - .L_227)
.L_227:
        /*00cc*/ 	.word	0x00000000
        /*00d0*/ 	.short	0x0004
        /*00d2*/ 	.short	0x0020
        /*00d4*/ 	.byte	0x00, 0xf5, 0x21, 0x00


	//----- nvinfo : EIATTR_KPARAM_INFO
	.align		4
.L_228:
        /*00d8*/ 	.byte	0x04, 0x17
        /*00da*/ 	.short	(.L_230 - .L_229)
.L_229:
        /*00dc*/ 	.word	0x00000000
        /*00e0*/ 	.short	0x0003
        /*00e2*/ 	.short	0x0018
        /*00e4*/ 	.byte	0x00, 0xf5, 0x21, 0x00


	//----- nvinfo : EIATTR_KPARAM_INFO
	.align		4
.L_230:
        /*00e8*/ 	.byte	0x04, 0x17
        /*00ea*/ 	.short	(.L_232 - .L_231)
.L_231:
        /*00ec*/ 	.word	0x00000000
        /*00f0*/ 	.short	0x0002
        /*00f2*/ 	.short	0x0010
        /*00f4*/ 	.byte	0x00, 0xf5, 0x21, 0x00


	//----- nvinfo : EIATTR_KPARAM_INFO
	.align		4
.L_232:
        /*00f8*/ 	.byte	0x04, 0x17
        /*00fa*/ 	.short	(.L_234 - .L_233)
.L_233:
        /*00fc*/ 	.word	0x00000000
        /*0100*/ 	.short	0x0001
        /*0102*/ 	.short	0x0008
        /*0104*/ 	.byte	0x00, 0xf5, 0x21, 0x00


	//----- nvinfo : EIATTR_KPARAM_INFO
	.align		4
.L_234:
        /*0108*/ 	.byte	0x04, 0x17
        /*010a*/ 	.short	(.L_236 - .L_235)
.L_235:
        /*010c*/ 	.word	0x00000000
        /*0110*/ 	.short	0x0000
        /*0112*/ 	.short	0x0000
        /*0114*/ 	.byte	0x00, 0xf5, 0x21, 0x00


	//----- nvinfo : EIATTR_SPARSE_MMA_MASK
	.align		4
.L_236:
        /*0118*/ 	.byte	0x03, 0x50
        /*011a*/ 	.short	0x0000


	//----- nvinfo : EIATTR_MAXREG_COUNT
	.align		4
        /*011c*/ 	.byte	0x03, 0x1b
        /*011e*/ 	.short	0x00ff


	//----- nvinfo : EIATTR_MERCURY_ISA_VERSION
	.align		4
        /*0120*/ 	.byte	0x03, 0x5f
        /*0122*/ 	.short	0x0101


	//----- nvinfo : EIATTR_VRC_CTA_INIT_COUNT
	.align		4
        /*0124*/ 	.byte	0x02, 0x4a
	.zero		1
	.zero		1


	//----- nvinfo : EIATTR_EXIT_INSTR_OFFSETS
	.align		4
        /*0128*/ 	.byte	0x04, 0x1c
        /*012a*/ 	.short	(.L_238 - .L_237)


	//   ....[0]....
.L_237:
        /*012c*/ 	.word	0x000000b0


	//   ....[1]....
        /*0130*/ 	.word	0x000031c0


	//   ....[2]....
        /*0134*/ 	.word	0x00003210


	//----- nvinfo : EIATTR_CRS_STACK_SIZE
	.align		4
.L_238:
        /*0138*/ 	.byte	0x04, 0x1e
        /*013a*/ 	.short	(.L_240 - .L_239)
.L_239:
        /*013c*/ 	.word	0x00000000


	//----- nvinfo : EIATTR_CBANK_PARAM_SIZE
	.align		4
.L_240:
        /*0140*/ 	.byte	0x03, 0x19
        /*0142*/ 	.short	0x0088


	//----- nvinfo : EIATTR_PARAM_CBANK
	.align		4
        /*0144*/ 	.byte	0x04, 0x0a
        /*0146*/ 	.short	(.L_242 - .L_241)
	.align		4
.L_241:
        /*0148*/ 	.word	index@(.nv.constant0._Z14E_field_updatePiPfS0_S0_S0_S0_S0_S0_S0_S0_S0_S0_S0_S0_S0_S0_S0_)
        /*014c*/ 	.short	0x0380
        /*014e*/ 	.short	0x0088


	//----- nvinfo : EIATTR_SW_WAR
	.align		4
.L_242:
        /*0150*/ 	.byte	0x04, 0x36
        /*0152*/ 	.short	(.L_244 - .L_243)
.L_243:
        /*0154*/ 	.word	0x00000008
.L_244:


//--------------------- .nv.info._Z12H_inc_updatePfS_S_S_S_S_S_S_S_S_ --------------------------
	.section	.nv.info._Z12H_inc_updatePfS_S_S_S_S_S_S_S_S_,"",@"SHT_CUDA_INFO"
	.sectionflags	@""
	.align	4


	//----- nvinfo : EIATTR_CUDA_API_VERSION
	.align		4
        /*0000*/ 	.byte	0x04, 0x37
        /*0002*/ 	.short	(.L_246 - .L_245)
.L_245:
        /*0004*/ 	.word	0x00000082


	//----- nvinfo : EIATTR_KPARAM_INFO
	.align		4
.L_246:
        /*0008*/ 	.byte	0x04, 0x17
        /*000a*/ 	.short	(.L_248 - .L_247)
.L_247:
        /*000c*/ 	.word	0x00000000
        /*0010*/ 	.short	0x0009
        /*0012*/ 	.short	0x0048
        /*0014*/ 	.byte	0x00, 0xf5, 0x21, 0x00


	//----- nvinfo : EIATTR_KPARAM_INFO
	.align		4
.L_248:
        /*0018*/ 	.byte	0x04, 0x17
        /*001a*/ 	.short	(.L_250 - .L_249)
.L_249:
        /*001c*/ 	.word	0x00000000
        /*0020*/ 	.short	0x0008
        /*0022*/ 	.short	0x0040
        /*0024*/ 	.byte	0x00, 0xf5, 0x21, 0x00


	//----- nvinfo : EIATTR_KPARAM_INFO
	.align		4
.L_250:
        /*0028*/ 	.byte	0x04, 0x17
        /*002a*/ 	.short	(.L_252 - .L_251)
.L_251:
        /*002c*/ 	.word	0x00000000
        /*0030*/ 	.short	0x0007
        /*0032*/ 	.short	0x0038
        /*0034*/ 	.byte	0x00, 0xf5, 0x21, 0x00


	//----- nvinfo : EIATTR_KPARAM_INFO
	.align		4
.L_252:
        /*0038*/ 	.byte	0x04, 0x17
        /*003a*/ 	.short	(.L_254 - .L_253)
.L_253:
        /*003c*/ 	.word	0x00000000
        /*0040*/ 	.short	0x0006
        /*0042*/ 	.short	0x0030
        /*0044*/ 	.byte	0x00, 0xf5, 0x21, 0x00


	//----- nvinfo : EIATTR_KPARAM_INFO
	.align		4
.L_254:
        /*0048*/ 	.byte	0x04, 0x17
        /*004a*/ 	.short	(.L_256 - .L_255)
.L_255:
        /*004c*/ 	.word	0x00000000
        /*0050*/ 	.short	0x0005
        /*0052*/ 	.short	0x0028
        /*0054*/ 	.byte	0x00, 0xf5, 0x21, 0x00


	//----- nvinfo : EIATTR_KPARAM_INFO
	.align		4
.L_256:
        /*0058*/ 	.byte	0x04, 0x17
        /*005a*/ 	.short	(.L_258 - .L_257)
.L_257:
        /*005c*/ 	.word	0x00000000
        /*0060*/ 	.short	0x0004
        /*0062*/ 	.short	0x0020
        /*0064*/ 	.byte	0x00, 0xf5, 0x21, 0x00


	//----- nvinfo : EIATTR_KPARAM_INFO
	.align		4
.L_258:
        /*0068*/ 	.byte	0x04, 0x17
        /*006a*/ 	.short	(.L_260 - .L_259)
.L_259:
        /*006c*/ 	.word	0x00000000
        /*0070*/ 	.short	0x0003
        /*0072*/ 	.short	0x0018
        /*0074*/ 	.byte	0x00, 0xf5, 0x21, 0x00


	//----- nvinfo : EIATTR_KPARAM_INFO
	.align		4
.L_260:
        /*0078*/ 	.byte	0x04, 0x17
        /*007a*/ 	.short	(.L_262 - .L_261)
.L_261:
        /*007c*/ 	.word	0x00000000
        /*0080*/ 	.short	0x0002
        /*0082*/ 	.short	0x0010
        /*0084*/ 	.byte	0x00, 0xf5, 0x21, 0x00


	//----- nvinfo : EIATTR_KPARAM_INFO
	.align		4
.L_262:
        /*0088*/ 	.byte	0x04, 0x17
        /*008a*/ 	.short	(.L_264 - .L_263)
.L_263:
        /*008c*/ 	.word	0x00000000
        /*0090*/ 	.short	0x0001
        /*0092*/ 	.short	0x0008
        /*0094*/ 	.byte	0x00, 0xf5, 0x21, 0x00


	//----- nvinfo : EIATTR_KPARAM_INFO
	.align		4
.L_264:
        /*0098*/ 	.byte	0x04, 0x17
        /*009a*/ 	.short	(.L_266 - .L_265)
.L_265:
        /*009c*/ 	.word	0x00000000
        /*00a0*/ 	.short	0x0000
        /*00a2*/ 	.short	0x0000
        /*00a4*/ 	.byte	0x00, 0xf5, 0x21, 0x00


	//----- nvinfo : EIATTR_SPARSE_MMA_MASK
	.align		4
.L_266:
        /*00a8*/ 	.byte	0x03, 0x50
        /*00aa*/ 	.short	0x0000


	//----- nvinfo : EIATTR_MAXREG_COUNT
	.align		4
        /*00ac*/ 	.byte	0x03, 0x1b
        /*00ae*/ 	.short	0x00ff


	//----- nvinfo : EIATTR_MERCURY_ISA_VERSION
	.align		4
        /*00b0*/ 	.byte	0x03, 0x5f
        /*00b2*/ 	.short	0x0101


	//----- nvinfo : EIATTR_VRC_CTA_INIT_COUNT
	.align		4
        /*00b4*/ 	.byte	0x02, 0x4a
	.zero		1
	.zero		1


	//----- nvinfo : EIATTR_EXIT_INSTR_OFFSETS
	.align		4
        /*00b8*/ 	.byte	0x04, 0x1c
        /*00ba*/ 	.short	(.L_268 - .L_267)


	//   ....[0]....
.L_267:
        /*00bc*/ 	.word	0x000000b0


	//   ....[1]....
        /*00c0*/ 	.word	0x00000d40


	//   ....[2]....
        /*00c4*/ 	.word	0x00000d60


	//----- nvinfo : EIATTR_CRS_STACK_SIZE
	.align		4
.L_268:
        /*00c8*/ 	.byte	0x04, 0x1e
        /*00ca*/ 	.short	(.L_270 - .L_269)
.L_269:
        /*00cc*/ 	.word	0x00000000


	//----- nvinfo : EIATTR_CBANK_PARAM_SIZE
	.align		4
.L_270:
        /*00d0*/ 	.byte	0x03, 0x19
        /*00d2*/ 	.short	0x0050


	//----- nvinfo : EIATTR_PARAM_CBANK
	.align		4
        /*00d4*/ 	.byte	0x04, 0x0a
        /*00d6*/ 	.short	(.L_272 - .L_271)
	.align		4
.L_271:
        /*00d8*/ 	.word	index@(.nv.constant0._Z12H_inc_updatePfS_S_S_S_S_S_S_S_S_)
        /*00dc*/ 	.short	0x0380
        /*00de*/ 	.short	0x0050


	//----- nvinfo : EIATTR_SW_WAR
	.align		4
.L_272:
        /*00e0*/ 	.byte	0x04, 0x36
        /*00e2*/ 	.short	(.L_274 - .L_273)
.L_273:
        /*00e4*/ 	.word	0x00000008
.L_274:


//--------------------- .nv.info._Z14H_field_updatePfS_S_S_S_S_S_S_S_S_ --------------------------
	.section	.nv.info._Z14H_field_updatePfS_S_S_S_S_S_S_S_S_,"",@"SHT_CUDA_INFO"
	.sectionflags	@""
	.align	4


	//----- nvinfo : EIATTR_CUDA_API_VERSION
	.align		4
        /*0000*/ 	.byte	0x04, 0x37
        /*0002*/ 	.short	(.L_276 - .L_275)
.L_275:
        /*0004*/ 	.word	0x00000082


	//----- nvinfo : EIATTR_KPARAM_INFO
	.align		4
.L_276:
        /*0008*/ 	.byte	0x04, 0x17
        /*000a*/ 	.short	(.L_278 - .L_277)
.L_277:
        /*000c*/ 	.word	0x00000000
        /*0010*/ 	.short	0x0009
        /*0012*/ 	.short	0x0048
        /*0014*/ 	.byte	0x00, 0xf5, 0x21, 0x00


	//----- nvinfo : EIATTR_KPARAM_INFO
	.align		4
.L_278:
        /*0018*/ 	.byte	0x04, 0x17
        /*001a*/ 	.short	(.L_280 - .L_279)
.L_279:
        /*001c*/ 	.word	0x00000000
        /*0020*/ 	.short	0x0008
        /*0022*/ 	.short	0x0040
        /*0024*/ 	.byte	0x00, 0xf5, 0x21, 0x00


	//----- nvinfo : EIATTR_KPARAM_INFO
	.align		4
.L_280:
        /*0028*/ 	.byte	0x04, 0x17
        /*002a*/ 	.short	(.L_282 - .L_281)
.L_281:
        /*002c*/ 	.word	0x00000000
        /*0030*/ 	.short	0x0007
        /*0032*/ 	.short	0x0038
        /*0034*/ 	.byte	0x00, 0xf5, 0x21, 0x00


	//----- nvinfo : EIATTR_KPARAM_INFO
	.align		4
.L_282:
        /*0038*/ 	.byte	0x04, 0x17
        /*003a*/ 	.short	(.L_284 - .L_283)
.L_283:
        /*003c*/ 	.word	0x00000000
        /*0040*/ 	.short	0x0006
        /*0042*/ 	.short	0x0030
        /*0044*/ 	.byte	0x00, 0xf5, 0x21, 0x00


	//----- nvinfo : EIATTR_KPARAM_INFO
	.align		4
.L_284:
        /*0048*/ 	.byte	0x04, 0x17
        /*004a*/ 	.short	(.L_286 - .L_285)
.L_285:
        /*004c*/ 	.word	0x00000000
        /*0050*/ 	.short	0x0005
        /*0052*/ 	.short	0x0028
        /*0054*/ 	.byte	0x00, 0xf5, 0x21, 0x00


	//----- nvinfo : EIATTR_KPARAM_INFO
	.align		4
.L_286:
        /*0058*/ 	.byte	0x04, 0x17
        /*005a*/ 	.short	(.L_288 - .L_287)
.L_287:
        /*005c*/ 	.word	0x00000000
        /*0060*/ 	.short	0x0004
        /*0062*/ 	.short	0x0020
        /*0064*/ 	.byte	0x00, 0xf5, 0x21, 0x00


	//----- nvinfo : EIATTR_KPARAM_INFO
	.align		4
.L_288:
        /*0068*/ 	.byte	0x04, 0x17
        /*006a*/ 	.short	(.L_290 - .L_289)
.L_289:
        /*006c*/ 	.word	0x00000000
        /*0070*/ 	.short	0x0003
        /*0072*/ 	.short	0x0018
        /*0074*/ 	.byte	0x00, 0xf5, 0x21, 0x00


	//----- nvinfo : EIATTR_KPARAM_INFO
	.align		4
.L_290:
        /*0078*/ 	.byte	0x04, 0x17
        /*007a*/ 	.short	(.L_292 - .L_291)
.L_291:
        /*007c*/ 	.word	0x00000000
        /*0080*/ 	.short	0x0002
        /*0082*/ 	.short	0x0010
        /*0084*/ 	.byte	0x00, 0xf5, 0x21, 0x00


	//----- nvinfo : EIATTR_KPARAM_INFO
	.align		4
.L_292:
        /*0088*/ 	.byte	0x04, 0x17
        /*008a*/ 	.short	(.L_294 - .L_293)
.L_293:
        /*008c*/ 	.word	0x00000000
        /*0090*/ 	.short	0x0001
        /*0092*/ 	.short	0x0008
        /*0094*/ 	.byte	0x00, 0xf5, 0x21, 0x00


	//----- nvinfo : EIATTR_KPARAM_INFO
	.align		4
.L_294:
        /*0098*/ 	.byte	0x04, 0x17
        /*009a*/ 	.short	(.L_296 - .L_295)
.L_295:
        /*009c*/ 	.word	0x00000000
        /*00a0*/ 	.short	0x0000
        /*00a2*/ 	.short	0x0000
        /*00a4*/ 	.byte	0x00, 0xf5, 0x21, 0x00


	//----- nvinfo : EIATTR_SPARSE_MMA_MASK
	.align		4
.L_296:
        /*00a8*/ 	.byte	0x03, 0x50
        /*00aa*/ 	.short	0x0000


	//----- nvinfo : EIATTR_MAXREG_COUNT
	.align		4
        /*00ac*/ 	.byte	0x03, 0x1b
        /*00ae*/ 	.short	0x00ff


	//----- nvinfo : EIATTR_MERCURY_ISA_VERSION
	.align		4
        /*00b0*/ 	.byte	0x03, 0x5f
        /*00b2*/ 	.short	0x0101


	//----- nvinfo : EIATTR_VRC_CTA_INIT_COUNT
	.align		4
        /*00b4*/ 	.byte	0x02, 0x4a
	.zero		1
	.zero		1


	//----- nvinfo : EIATTR_EXIT_INSTR_OFFSETS
	.align		4
        /*00b8*/ 	.byte	0x04, 0x1c
        /*00ba*/ 	.short	(.L_298 - .L_297)


	//   ....[0]....
.L_297:
        /*00bc*/ 	.word	0x000000b0


	//   ....[1]....
        /*00c0*/ 	.word	0x00000d40


	//   ....[2]....
        /*00c4*/ 	.word	0x00000d60


	//----- nvinfo : EIATTR_CRS_STACK_SIZE
	.align		4
.L_298:
        /*00c8*/ 	.byte	0x04, 0x1e
        /*00ca*/ 	.short	(.L_300 - .L_299)
.L_299:
        /*00cc*/ 	.word	0x00000000


	//----- nvinfo : EIATTR_CBANK_PARAM_SIZE
	.align		4
.L_300:
        /*00d0*/ 	.byte	0x03, 0x19
        /*00d2*/ 	.short	0x0050


	//----- nvinfo : EIATTR_PARAM_CBANK
	.align		4
        /*00d4*/ 	.byte	0x04, 0x0a
        /*00d6*/ 	.short	(.L_302 - .L_301)
	.align		4
.L_301:
        /*00d8*/ 	.word	index@(.nv.constant0._Z14H_field_updatePfS_S_S_S_S_S_S_S_S_)
        /*00dc*/ 	.short	0x0380
        /*00de*/ 	.short	0x0050


	//----- nvinfo : EIATTR_SW_WAR
	.align		4
.L_302:
        /*00e0*/ 	.byte	0x04, 0x36
        /*00e2*/ 	.short	(.L_304 - .L_303)
.L_303:
        /*00e4*/ 	.word	0x00000008
.L_304:


//--------------------- .nv.info._Z15calculate_JandMPfPiS_S_S_P9cuComplexS2_S2_S2_S2_S2_S2_S2_ --------------------------
	.section	.nv.info._Z15calculate_JandMPfPiS_S_S_P9cuComplexS2_S2_S2_S2_S2_S2_S2_,"",@"SHT_CUDA_INFO"
	.sectionflags	@""
	.align	4


	//----- nvinfo : EIATTR_CUDA_API_VERSION
	.align		4
        /*0000*/ 	.byte	0x04, 0x37
        /*0002*/ 	.short	(.L_306 - .L_305)
.L_305:
        /*0004*/ 	.word	0x00000082


	//----- nvinfo : EIATTR_KPARAM_INFO
	.align		4
.L_306:
        /*0008*/ 	.byte	0x04, 0x17
        /*000a*/ 	.short	(.L_308 - .L_307)
.L_307:
        /*000c*/ 	.word	0x00000000
        /*0010*/ 	.short	0x000c
        /*0012*/ 	.short	0x0060
        /*0014*/ 	.byte	0x00, 0xf5, 0x21, 0x00


	//----- nvinfo : EIATTR_KPARAM_INFO
	.align		4
.L_308:
        /*0018*/ 	.byte	0x04, 0x17
        /*001a*/ 	.short	(.L_310 - .L_309)
.L_309:
        /*001c*/ 	.word	0x00000000
        /*0020*/ 	.short	0x000b
        /*0022*/ 	.short	0x0058
        /*0024*/ 	.byte	0x00, 0xf5, 0x21, 0x00


	//----- nvinfo : EIATTR_KPARAM_INFO
	.align		4
.L_310:
        /*0028*/ 	.byte	0x04, 0x17
        /*002a*/ 	.short	(.L_312 - .L_311)
.L_311:
        /*002c*/ 	.word	0x00000000
        /*0030*/ 	.short	0x000a
        /*0032*/ 	.short	0x0050
        /*0034*/ 	.byte	0x00, 0xf5, 0x21, 0x00


	//----- nvinfo : EIATTR_KPARAM_INFO
	.align		4
.L_312:
        /*0038*/ 	.byte	0x04, 0x17
        /*003a*/ 	.short	(.L_314 - .L_313)
.L_313:
        /*003c*/ 	.word	0x00000000
        /*0040*/ 	.short	0x0009
        /*0042*/ 	.short	0x0048
        /*0044*/ 	.byte	0x00, 0xf5, 0x21, 0x00


	//----- nvinfo : EIATTR_KPARAM_INFO
	.align		4
.L_314:
        /*0048*/ 	.byte	0x04, 0x17
        /*004a*/ 	.short	(.L_316 - .L_315)
.L_315:
        /*004c*/ 	.word	0x00000000
        /*0050*/ 	.short	0x0008
        /*0052*/ 	.short	0x0040
        /*0054*/ 	.byte	0x00, 0xf5, 0x21, 0x00


	//----- nvinfo : EIATTR_KPARAM_INFO
	.align		4
.L_316:
        /*0058*/ 	.byte	0x04, 0x17
        /*005a*/ 	.short	(.L_318 - .L_317)
.L_317:
        /*005c*/ 	.word	0x00000000
        /*0060*/ 	.short	0x0007
        /*0062*/ 	.short	0x0038
        /*0064*/ 	.byte	0x00, 0xf5, 0x21, 0x00


	//----- nvinfo : EIATTR_KPARAM_INFO
	.align		4
.L_318:
        /*0068*/ 	.byte	0x04, 0x17
        /*006a*/ 	.short	(.L_320 - .L_319)
.L_319:
        /*006c*/ 	.word	0x00000000
        /*0070*/ 	.short	0x0006
        /*0072*/ 	.short	0x0030
        /*0074*/ 	.byte	0x00, 0xf5, 0x21, 0x00


	//----- nvinfo : EIATTR_KPARAM_INFO
	.align		4
.L_320:
        /*0078*/ 	.byte	0x04, 0x17
        /*007a*/ 	.short	(.L_322 - .L_321)
.L_321:
        /*007c*/ 	.word	0x00000000
        /*0080*/ 	.short	0x0005
        /*0082*/ 	.short	0x0028
        /*0084*/ 	.byte	0x00, 0xf5, 0x21, 0x00


	//----- nvinfo : EIATTR_KPARAM_INFO
	.align		4
.L_322:
        /*0088*/ 	.byte	0x04, 0x17
        /*008a*/ 	.short	(.L_324 - .L_323)
.L_323:
        /*008c*/ 	.word	0x00000000
        /*0090*/ 	.short	0x0004
        /*0092*/ 	.short	0x0020
        /*0094*/ 	.byte	0x00, 0xf5, 0x21, 0x00


	//----- nvinfo : EIATTR_KPARAM_INFO
	.align		4
.L_324:
        /*0098*/ 	.byte	0x04, 0x17
        /*009a*/ 	.short	(.L_326 - .L_325)
.L_325:
        /*009c*/ 	.word	0x00000000
        /*00a0*/ 	.short	0x0003
        /*00a2*/ 	.short	0x0018
        /*00a4*/ 	.byte	0x00, 0xf5, 0x21, 0x00


	//----- nvinfo : EIATTR_KPARAM_INFO
	.align		4
.L_326:
        /*00a8*/ 	.byte	0x04, 0x17
        /*00aa*/ 	.short	(.L_328 - .L_327)
.L_327:
        /*00ac*/ 	.word	0x00000000
        /*00b0*/ 	.short	0x0002
        /*00b2*/ 	.short	0x0010
        /*00b4*/ 	.byte	0x00, 0xf5, 0x21, 0x00


	//----- nvinfo : EIATTR_KPARAM_INFO
	.align		4
.L_328:
        /*00b8*/ 	.byte	0x04, 0x17
        /*00ba*/ 	.short	(.L_330 - .L_329)
.L_329:
        /*00bc*/ 	.word	0x00000000
        /*00c0*/ 	.short	0x0001
        /*00c2*/ 	.short	0x0008
        /*00c4*/ 	.byte	0x00, 0xf5, 0x21, 0x00


	//----- nvinfo : EIATTR_KPARAM_INFO
	.align		4
.L_330:
        /*00c8*/ 	.byte	0x04, 0x17
        /*00ca*/ 	.short	(.L_332 - .L_331)
.L_331:
        /*00cc*/ 	.word	0x00000000
        /*00d0*/ 	.short	0x0000
        /*00d2*/ 	.short	0x0000
        /*00d4*/ 	.byte	0x00, 0xf5, 0x21, 0x00


	//----- nvinfo : EIATTR_SPARSE_MMA_MASK
	.align		4
.L_332:
        /*00d8*/ 	.byte	0x03, 0x50
        /*00da*/ 	.short	0x0000


	//----- nvinfo : EIATTR_MAXREG_COUNT
	.align		4
        /*00dc*/ 	.byte	0x03, 0x1b
        /*00de*/ 	.short	0x00ff


	//----- nvinfo : EIATTR_MERCURY_ISA_VERSION
	.align		4
        /*00e0*/ 	.byte	0x03, 0x5f
        /*00e2*/ 	.short	0x0101


	//----- nvinfo : EIATTR_VRC_CTA_INIT_COUNT
	.align		4
        /*00e4*/ 	.byte	0x02, 0x4a
	.zero		1
	.zero		1


	//----- nvinfo : EIATTR_EXIT_INSTR_OFFSETS
	.align		4
        /*00e8*/ 	.byte	0x04, 0x1c
        /*00ea*/ 	.short	(.L_334 - .L_333)


	//   ....[0]....
.L_333:
        /*00ec*/ 	.word	0x00000060


	//   ....[1]....
        /*00f0*/ 	.word	0x00001670


	//   ....[2]....
        /*00f4*/ 	.word	0x00002ae0


	//   ....[3]....
        /*00f8*/ 	.word	0x00003e20


	//   ....[4]....
        /*00fc*/ 	.word	0x00003e40


	//   ....[5]....
        /*0100*/ 	.word	0x00005190


	//----- nvinfo : EIATTR_CRS_STACK_SIZE
	.align		4
.L_334:
        /*0104*/ 	.byte	0x04, 0x1e
        /*0106*/ 	.short	(.L_336 - .L_335)
.L_335:
        /*0108*/ 	.word	0x00000000


	//----- nvinfo : EIATTR_CBANK_PARAM_SIZE
	.align		4
.L_336:
        /*010c*/ 	.byte	0x03, 0x19
        /*010e*/ 	.short	0x0068


	//----- nvinfo : EIATTR_PARAM_CBANK
	.align		4
        /*0110*/ 	.byte	0x04, 0x0a
        /*0112*/ 	.short	(.L_338 - .L_337)
	.align		4
.L_337:
        /*0114*/ 	.word	index@(.nv.constant0._Z15calculate_JandMPfPiS_S_S_P9cuComplexS2_S2_S2_S2_S2_S2_S2_)
        /*0118*/ 	.short	0x0380
        /*011a*/ 	.short	0x0068


	//----- nvinfo : EIATTR_SW_WAR
	.align		4
.L_338:
        /*011c*/ 	.byte	0x04, 0x36
        /*011e*/ 	.short	(.L_340 - .L_339)
.L_339:
        /*0120*/ 	.word	0x00000008
.L_340:


//--------------------- .nv.callgraph             --------------------------
	.section	.nv.callgraph,"",@"SHT_CUDA_CALLGRAPH"
	.align	4
	.sectionentsize	8
	.align		4
        /*0000*/ 	.word	0x00000000
	.align		4
        /*0004*/ 	.word	0xffffffff
	.align		4
        /*0008*/ 	.word	0x00000000
	.align		4
        /*000c*/ 	.word	0xfffffffe
	.align		4
        /*0010*/ 	.word	0x00000000
	.align		4
        /*0014*/ 	.word	0xfffffffd
	.align		4
        /*0018*/ 	.word	0x00000000
	.align		4
        /*001c*/ 	.word	0xfffffffc


//--------------------- .nv.constant4             --------------------------
	.section	.nv.constant4,"a",@progbits
	.align	8
	.align		8
.nv.constant4:
        /*0000*/ 	.dword	__cudart_i2opi_f


//--------------------- .text._Z24scattered_parameter_initPfS_S_S_ --------------------------
	.section	.text._Z24scattered_parameter_initPfS_S_S_,"ax",@progbits
	.align	128
        .global         _Z24scattered_parameter_initPfS_S_S_
        .type           _Z24scattered_parameter_initPfS_S_S_,@function
        .size           _Z24scattered_parameter_initPfS_S_S_,(.L_x_238 - _Z24scattered_parameter_initPfS_S_S_)
        .other          _Z24scattered_parameter_initPfS_S_S_,@"STO_CUDA_ENTRY STV_DEFAULT"
_Z24scattered_parameter_initPfS_S_S_:
.text._Z24scattered_parameter_initPfS_S_S_:
[----:B------:R-:W-:Y:S01]  /*0000*/  LDC R1, c[0x0][0x37c] ;  /* 0x0000df00ff017b82 */ /* 0x000fe20000000800 */
[----:B------:R-:W0:Y:S01]  /*0010*/  S2R R3, SR_TID.Y ;  /* 0x0000000000037919 */ /* 0x000e220000002200 */
[----:B------:R-:W1:Y:S01]  /*0020*/  LDCU UR4, c[0x0][0x360] ;  /* 0x00006c00ff0477ac */ /* 0x000e620008000800 */
[----:B------:R-:W0:Y:S01]  /*0030*/  S2R R2, SR_CTAID.Y ;  /* 0x0000000000027919 */ /* 0x000e220000002600 */
[----:B------:R-:W0:Y:S01]  /*0040*/  LDCU UR5, c[0x0][0x364] ;  /* 0x00006c80ff0577ac */ /* 0x000e220008000800 */
[----:B------:R-:W1:Y:S01]  /*0050*/  S2R R0, SR_TID.X ;  /* 0x0000000000007919 */ /* 0x000e620000002100 */
[----:B------:R-:W1:Y:S01]  /*0060*/  S2R R5, SR_CTAID.X ;  /* 0x0000000000057919 */ /* 0x000e620000002500 */
[----:B0-----:R-:W-:-:S05]  /*0070*/  IMAD R3, R2, UR5, R3 ;  /* 0x0000000502037c24 */ /* 0x001fca000f8e0203 */
[----:B------:R-:W-:Y:S01]  /*0080*/  ISETP.GT.U32.AND P0, PT, R3, 0x191, PT ;  /* 0x000001910300780c */ /* 0x000fe20003f04070 */
[----:B-1----:R-:W-:-:S05]  /*0090*/  IMAD R0, R5, UR4, R0 ;  /* 0x0000000405007c24 */ /* 0x002fca000f8e0200 */
[----:B------:R-:W-:-:S13]  /*00a0*/  ISETP.GT.OR P0, PT, R0, 0x191, P0 ;  /* 0x000001910000780c */ /* 0x000fda0000704670 */
[----:B------:R-:W-:Y:S05]  /*00b0*/  @P0 EXIT ;  /* 0x000000000000094d */ /* 0x000fea0003800000 */
[----:B------:R-:W0:Y:S01]  /*00c0*/  LDC.64 R4, c[0x0][0x388] ;  /* 0x0000e200ff047b82 */ /* 0x000e220000000a00 */
[----:B------:R-:W1:Y:S01]  /*00d0*/  LDCU.64 UR4, c[0x0][0x358] ;  /* 0x00006b00ff0477ac */ /* 0x000e620008000a00 */
[----:B------:R-:W-:-:S06]  /*00e0*/  IMAD R0, R3, 0x192, R0 ;  /* 0x0000019203007824 */ /* 0x000fcc00078e0200 */
[----:B------:R-:W2:Y:S01]  /*00f0*/  LDC.64 R6, c[0x0][0x380] ;  /* 0x0000e000ff067b82 */ /* 0x000ea20000000a00 */
[----:B0-----:R-:W-:-:S05]  /*0100*/  IMAD.WIDE R4, R0, 0x4, R4 ;  /* 0x0000000400047825 */ /* 0x001fca00078e0204 */
[----:B-1----:R-:W3:Y:S01]  /*0110*/  LDG.E R18, desc[UR4][R4.64] ;  /* 0x0000000404127981 */ /* 0x002ee2000c1e1900 */
[----:B--2---:R-:W-:-:S05]  /*0120*/  IMAD.WIDE R6, R0, 0x4, R6 ;  /* 0x0000000400067825 */ /* 0x004fca00078e0206 */
[----:B------:R-:W2:Y:S01]  /*0130*/  LDG.E R2, desc[UR4][R6.64] ;  /* 0x0000000406027981 */ /* 0x000ea2000c1e1900 */
[----:B------:R-:W-:Y:S01]  /*0140*/  UMOV UR6, 0x3e642af8 ;  /* 0x3e642af800067882 */ /* 0x000fe20000000000 */
[----:B------:R-:W-:Y:S01]  /*0150*/  UMOV UR7, 0x3d7d5731 ;  /* 0x3d7d573100077882 */ /* 0x000fe20000000000 */
[----:B------:R-:W-:Y:S01]  /*0160*/  IMAD.MOV.U32 R12, RZ, RZ, 0x1 ;  /* 0x00000001ff0c7424 */ /* 0x000fe200078e00ff */
[----:B------:R-:W-:Y:S01]  /*0170*/  BSSY.RECONVERGENT B0, `(.L_x_0) ;  /* 0x0000020000007945 */ /* 0x000fe20003800200 */
[----:B------:R-:W-:Y:S02]  /*0180*/  IMAD.MOV.U32 R16, RZ, RZ, -0x2f1d6916 ;  /* 0xd0e296eaff107424 */ /* 0x000fe400078e00ff */
[----:B------:R-:W-:Y:S01]  /*0190*/  IMAD.MOV.U32 R17, RZ, RZ, 0x3da37875 ;  /* 0x3da37875ff117424 */ /* 0x000fe200078e00ff */
[----:B---3--:R-:W0:Y:S08]  /*01a0*/  F2F.F64.F32 R8, R18 ;  /* 0x0000001200087310 */ /* 0x008e300000201800 */
[----:B--2---:R-:W1:Y:S01]  /*01b0*/  F2F.F64.F32 R2, R2 ;  /* 0x0000000200027310 */ /* 0x004e620000201800 */
[----:B0-----:R-:W-:Y:S01]  /*01c0*/  DMUL R10, R8, UR6 ;  /* 0x00000006080a7c28 */ /* 0x001fe20008000000 */
[----:B------:R-:W-:Y:S01]  /*01d0*/  UMOV UR6, 0xd0e296ea ;  /* 0xd0e296ea00067882 */ /* 0x000fe20000000000 */
[----:B------:R-:W-:-:S06]  /*01e0*/  UMOV UR7, 0x3db37875 ;  /* 0x3db3787500077882 */ /* 0x000fcc0000000000 */
[C---:B-1----:R-:W-:Y:S01]  /*01f0*/  DFMA R8, R2.reuse, UR6, R10 ;  /* 0x0000000602087c2b */ /* 0x042fe2000800000a */
[----:B------:R-:W-:Y:S02]  /*0200*/  UMOV UR7, 0x3da37875 ;  /* 0x3da3787500077882 */ /* 0x000fe40000000000 */
[----:B------:R-:W-:-:S03]  /*0210*/  DFMA R2, R2, -UR6, R16 ;  /* 0x8000000602027c2b */ /* 0x000fc60008000010 */
[----:B------:R-:W0:Y:S05]  /*0220*/  MUFU.RCP64H R13, R9 ;  /* 0x00000009000d7308 */ /* 0x000e2a0000001800 */
[----:B------:R-:W-:-:S08]  /*0230*/  DADD R2, R2, R2 ;  /* 0x0000000002027229 */ /* 0x000fd00000000002 */
[----:B------:R-:W-:Y:S02]  /*0240*/  DADD R10, R2, -R10 ;  /* 0x00000000020a7229 */ /* 0x000fe4000000080a */
[----:B0-----:R-:W-:-:S08]  /*0250*/  DFMA R14, -R8, R12, 1 ;  /* 0x3ff00000080e742b */ /* 0x001fd0000000010c */
[----:B------:R-:W-:Y:S01]  /*0260*/  FSETP.GEU.AND P1, PT, |R11|, 6.5827683646048100446e-37, PT ;  /* 0x036000000b00780b */ /* 0x000fe20003f2e200 */
[----:B------:R-:W-:-:S08]  /*0270*/  DFMA R14, R14, R14, R14 ;  /* 0x0000000e0e0e722b */ /* 0x000fd0000000000e */
[----:B------:R-:W-:-:S08]  /*0280*/  DFMA R14, R12, R14, R12 ;  /* 0x0000000e0c0e722b */ /* 0x000fd0000000000c */
[----:B------:R-:W-:-:S08]  /*0290*/  DFMA R12, -R8, R14, 1 ;  /* 0x3ff00000080c742b */ /* 0x000fd0000000010e */
[----:B------:R-:W-:-:S08]  /*02a0*/  DFMA R12, R14, R12, R14 ;  /* 0x0000000c0e0c722b */ /* 0x000fd0000000000e */
[----:B------:R-:W-:-:S08]  /*02b0*/  DMUL R2, R10, R12 ;  /* 0x0000000c0a027228 */ /* 0x000fd00000000000 */
[----:B------:R-:W-:-:S08]  /*02c0*/  DFMA R14, -R8, R2, R10 ;  /* 0x00000002080e722b */ /* 0x000fd0000000010a */
[----:B------:R-:W-:-:S10]  /*02d0*/  DFMA R2, R12, R14, R2 ;  /* 0x0000000e0c02722b */ /* 0x000fd40000000002 */
[----:B------:R-:W-:-:S05]  /*02e0*/  FFMA R12, RZ, R9, R3 ;  /* 0x00000009ff0c7223 */ /* 0x000fca0000000003 */
[----:B------:R-:W-:-:S13]  /*02f0*/  FSETP.GT.AND P0, PT, |R12|, 1.469367938527859385e-39, PT ;  /* 0x001000000c00780b */ /* 0x000fda0003f04200 */
[----:B------:R-:W-:Y:S05]  /*0300*/  @P0 BRA P1, `(.L_x_1) ;  /* 0x0000000000180947 */ /* 0x000fea0000800000 */
[----:B------:R-:W-:Y:S01]  /*0310*/  IMAD.MOV.U32 R12, RZ, RZ, R10 ;  /* 0x000000ffff0c7224 */ /* 0x000fe200078e000a */
[----:B------:R-:W-:Y:S01]  /*0320*/  MOV R14, 0x370 ;  /* 0x00000370000e7802 */ /* 0x000fe20000000f00 */
[----:B------:R-:W-:Y:S02]  /*0330*/  IMAD.MOV.U32 R13, RZ, RZ, R11 ;  /* 0x000000ffff0d7224 */ /* 0x000fe400078e000b */
[----:B------:R-:W-:Y:S02]  /*0340*/  IMAD.MOV.U32 R10, RZ, RZ, R8 ;  /* 0x000000ffff0a7224 */ /* 0x000fe400078e0008 */
[----:B------:R-:W-:-:S07]  /*0350*/  IMAD.MOV.U32 R11, RZ, RZ, R9 ;  /* 0x000000ffff0b7224 */ /* 0x000fce00078e0009 */
[----:B------:R-:W-:Y:S05]  /*0360*/  CALL.REL.NOINC `($__internal_0_$__cuda_sm20_div_rn_f64_full) ;  /* 0x0000000000b87944 */ /* 0x000fea0003c00000 */
.L_x_1:
[----:B------:R-:W-:Y:S05]  /*0370*/  BSYNC.RECONVERGENT B0 ;  /* 0x0000000000007941 */ /* 0x000fea0003800200 */
.L_x_0:
[----:B------:R-:W0:Y:S01]  /*0380*/  LDC.64 R10, c[0x0][0x390] ;  /* 0x0000e400ff0a7b82 */ /* 0x000e220000000a00 */
[----:B------:R-:W1:Y:S01]  /*0390*/  F2F.F32.F64 R17, R2 ;  /* 0x0000000200117310 */ /* 0x000e620000301000 */
[----:B0-----:R-:W-:-:S05]  /*03a0*/  IMAD.WIDE R10, R0, 0x4, R10 ;  /* 0x00000004000a7825 */ /* 0x001fca00078e020a */
[----:B-1----:R0:W-:Y:S04]  /*03b0*/  STG.E desc[UR4][R10.64], R17 ;  /* 0x000000110a007986 */ /* 0x0021e8000c101904 */
[----:B------:R-:W2:Y:S04]  /*03c0*/  LDG.E R4, desc[UR4][R4.64] ;  /* 0x0000000404047981 */ /* 0x000ea8000c1e1900 */
[----:B------:R-:W3:Y:S01]  /*03d0*/  LDG.E R12, desc[UR4][R6.64] ;  /* 0x00000004060c7981 */ /* 0x000ee2000c1e1900 */
[----:B------:R-:W-:Y:S01]  /*03e0*/  UMOV UR6, 0x3e642af8 ;  /* 0x3e642af800067882 */ /* 0x000fe20000000000 */
[----:B------:R-:W-:Y:S01]  /*03f0*/  UMOV UR7, 0x3d7d5731 ;  /* 0x3d7d573100077882 */ /* 0x000fe20000000000 */
[----:B------:R-:W-:Y:S01]  /*0400*/  IMAD.MOV.U32 R2, RZ, RZ, 0x1 ;  /* 0x00000001ff027424 */ /* 0x000fe200078e00ff */
[----:B------:R-:W-:Y:S01]  /*0410*/  BSSY.RECONVERGENT B0, `(.L_x_2) ;  /* 0x000001e000007945 */ /* 0x000fe20003800200 */
[----:B--2---:R-:W1:Y:S08]  /*0420*/  F2F.F64.F32 R8, R4 ;  /* 0x0000000400087310 */ /* 0x004e700000201800 */
[----:B---3--:R-:W2:Y:S01]  /*0430*/  F2F.F64.F32 R12, R12 ;  /* 0x0000000c000c7310 */ /* 0x008ea20000201800 */
[----:B-1----:R-:W-:Y:S01]  /*0440*/  DMUL R14, R8, UR6 ;  /* 0x00000006080e7c28 */ /* 0x002fe20008000000 */
[----:B------:R-:W-:Y:S01]  /*0450*/  UMOV UR6, 0xd0e296ea ;  /* 0xd0e296ea00067882 */ /* 0x000fe20000000000 */
[----:B------:R-:W-:-:S06]  /*0460*/  UMOV UR7, 0x3db37875 ;  /* 0x3db3787500077882 */ /* 0x000fcc0000000000 */
[----:B--2---:R-:W-:Y:S01]  /*0470*/  DFMA R8, R12, UR6, R14 ;  /* 0x000000060c087c2b */ /* 0x004fe2000800000e */
[----:B------:R-:W-:-:S05]  /*0480*/  UMOV UR7, 0x3da37875 ;  /* 0x3da3787500077882 */ /* 0x000fca0000000000 */
[----:B------:R-:W0:Y:S02]  /*0490*/  MUFU.RCP64H R3, R9 ;  /* 0x0000000900037308 */ /* 0x000e240000001800 */
[----:B0-----:R-:W-:-:S08]  /*04a0*/  DFMA R10, -R8, R2, 1 ;  /* 0x3ff00000080a742b */ /* 0x001fd00000000102 */
[----:B------:R-:W-:-:S08]  /*04b0*/  DFMA R10, R10, R10, R10 ;  /* 0x0000000a0a0a722b */ /* 0x000fd0000000000a */
[----:B------:R-:W-:Y:S01]  /*04c0*/  DFMA R10, R2, R10, R2 ;  /* 0x0000000a020a722b */ /* 0x000fe20000000002 */
[----:B------:R-:W-:Y:S02]  /*04d0*/  IMAD.MOV.U32 R2, RZ, RZ, -0x2f1d6916 ;  /* 0xd0e296eaff027424 */ /* 0x000fe400078e00ff */
[----:B------:R-:W-:-:S06]  /*04e0*/  IMAD.MOV.U32 R3, RZ, RZ, 0x3da37875 ;  /* 0x3da37875ff037424 */ /* 0x000fcc00078e00ff */
[----:B------:R-:W-:Y:S02]  /*04f0*/  DFMA R12, R12, -UR6, R2 ;  /* 0x800000060c0c7c2b */ /* 0x000fe40008000002 */
[----:B------:R-:W-:-:S06]  /*0500*/  DFMA R2, -R8, R10, 1 ;  /* 0x3ff000000802742b */ /* 0x000fcc000000010a */
[----:B------:R-:W-:Y:S02]  /*0510*/  DFMA R12, R12, 2, R14 ;  /* 0x400000000c0c782b */ /* 0x000fe4000000000e */
[----:B------:R-:W-:-:S08]  /*0520*/  DFMA R2, R10, R2, R10 ;  /* 0x000000020a02722b */ /* 0x000fd0000000000a */
[----:B------:R-:W-:-:S08]  /*0530*/  DMUL R4, R12, -R2 ;  /* 0x800000020c047228 */ /* 0x000fd00000000000 */
[--C-:B------:R-:W-:Y:S02]  /*0540*/  DFMA R6, -R8, R4, -R12.reuse ;  /* 0x000000040806722b */ /* 0x100fe4000000090c */
[----:B------:R-:W-:-:S06]  /*0550*/  DADD R12, -RZ, -R12 ;  /* 0x00000000ff0c7229 */ /* 0x000fcc000000090c */
[----:B------:R-:W-:-:S04]  /*0560*/  DFMA R2, R2, R6, R4 ;  /* 0x000000060202722b */ /* 0x000fc80000000004 */
[----:B------:R-:W-:-:S06]  /*0570*/  FSETP.GEU.AND P1, PT, |R13|, 6.5827683646048100446e-37, PT ;  /* 0x036000000d00780b */ /* 0x000fcc0003f2e200 */
[----:B------:R-:W-:-:S05]  /*0580*/  FFMA R4, RZ, R9, R3 ;  /* 0x00000009ff047223 */ /* 0x000fca0000000003 */
[----:B------:R-:W-:-:S13]  /*0590*/  FSETP.GT.AND P0, PT, |R4|, 1.469367938527859385e-39, PT ;  /* 0x001000000400780b */ /* 0x000fda0003f04200 */
[----:B------:R-:W-:Y:S05]  /*05a0*/  @P0 BRA P1, `(.L_x_3) ;  /* 0x0000000000100947 */ /* 0x000fea0000800000 */
[----:B------:R-:W-:Y:S01]  /*05b0*/  IMAD.MOV.U32 R10, RZ, RZ, R8 ;  /* 0x000000ffff0a7224 */ /* 0x000fe200078e0008 */
[----:B------:R-:W-:Y:S01]  /*05c0*/  MOV R14, 0x5f0 ;  /* 0x000005f0000e7802 */ /* 0x000fe20000000f00 */
[----:B------:R-:W-:-:S07]  /*05d0*/  IMAD.MOV.U32 R11, RZ, RZ, R9 ;  /* 0x000000ffff0b7224 */ /* 0x000fce00078e0009 */
[----:B------:R-:W-:Y:S05]  /*05e0*/  CALL.REL.NOINC `($__internal_0_$__cuda_sm20_div_rn_f64_full) ;  /* 0x0000000000187944 */ /* 0x000fea0003c00000 */
.L_x_3:
[----:B------:R-:W-:Y:S05]  /*05f0*/  BSYNC.RECONVERGENT B0 ;  /* 0x0000000000007941 */ /* 0x000fea0003800200 */
.L_x_2:
[----:B------:R-:W0:Y:S01]  /*0600*/  LDC.64 R4, c[0x0][0x398] ;  /* 0x0000e600ff047b82 */ /* 0x000e220000000a00 */
[----:B------:R-:W1:Y:S01]  /*0610*/  F2F.F32.F64 R3, R2 ;  /* 0x0000000200037310 */ /* 0x000e620000301000 */
[----:B0-----:R-:W-:-:S05]  /*0620*/  IMAD.WIDE R4, R0, 0x4, R4 ;  /* 0x0000000400047825 */ /* 0x001fca00078e0204 */
[----:B-1----:R-:W-:Y:S01]  /*0630*/  STG.E desc[UR4][R4.64], R3 ;  /* 0x0000000304007986 */ /* 0x002fe2000c101904 */
[----:B------:R-:W-:Y:S05]  /*0640*/  EXIT ;  /* 0x000000000000794d */ /* 0x000fea0003800000 */
        .weak           $__internal_0_$__cuda_sm20_div_rn_f64_full
        .type           $__internal_0_$__cuda_sm20_div_rn_f64_full,@function
        .size           $__internal_0_$__cuda_sm20_div_rn_f64_full,(.L_x_238 - $__internal_0_$__cuda_sm20_div_rn_f64_full)
$__internal_0_$__cuda_sm20_div_rn_f64_full:
[C---:B------:R-:W-:Y:S01]  /*0650*/  FSETP.GEU.AND P0, PT, |R11|.reuse, 1.469367938527859385e-39, PT ;  /* 0x001000000b00780b */ /* 0x040fe20003f0e200 */
[----:B------:R-:W-:Y:S01]  /*0660*/  IMAD.MOV.U32 R18, RZ, RZ, 0x1 ;  /* 0x00000001ff127424 */ /* 0x000fe200078e00ff */
[----:B------:R-:W-:Y:S01]  /*0670*/  LOP3.LUT R8, R11, 0x800fffff, RZ, 0xc0, !PT ;  /* 0x800fffff0b087812 */ /* 0x000fe200078ec0ff */
[----:B------:R-:W-:Y:S01]  /*0680*/  BSSY.RECONVERGENT B1, `(.L_x_4) ;  /* 0x0000055000017945 */ /* 0x000fe20003800200 */
[C---:B------:R-:W-:Y:S02]  /*0690*/  FSETP.GEU.AND P2, PT, |R13|.reuse, 1.469367938527859385e-39, PT ;  /* 0x001000000d00780b */ /* 0x040fe40003f4e200 */
[----:B------:R-:W-:Y:S01]  /*06a0*/  LOP3.LUT R9, R8, 0x3ff00000, RZ, 0xfc, !PT ;  /* 0x3ff0000008097812 */ /* 0x000fe200078efcff */
[----:B------:R-:W-:Y:S01]  /*06b0*/  IMAD.MOV.U32 R8, RZ, RZ, R10 ;  /* 0x000000ffff087224 */ /* 0x000fe200078e000a */
[----:B------:R-:W-:Y:S02]  /*06c0*/  LOP3.LUT R16, R13, 0x7ff00000, RZ, 0xc0, !PT ;  /* 0x7ff000000d107812 */ /* 0x000fe400078ec0ff */
[----:B------:R-:W-:-:S03]  /*06d0*/  LOP3.LUT R17, R11, 0x7ff00000, RZ, 0xc0, !PT ;  /* 0x7ff000000b117812 */ /* 0x000fc600078ec0ff */
[----:B------:R-:W-:Y:S01]  /*06e0*/  @!P0 DMUL R8, R10, 8.98846567431157953865e+307 ;  /* 0x7fe000000a088828 */ /* 0x000fe20000000000 */
[C---:B------:R-:W-:Y:S01]  /*06f0*/  ISETP.GE.U32.AND P1, PT, R16.reuse, R17, PT ;  /* 0x000000111000720c */ /* 0x040fe20003f26070 */
[----:B------:R-:W-:Y:S02]  /*0700*/  IMAD.MOV.U32 R24, RZ, RZ, R16 ;  /* 0x000000ffff187224 */ /* 0x000fe400078e0010 */
[----:B------:R-:W-:Y:S01]  /*0710*/  @!P2 LOP3.LUT R15, R11, 0x7ff00000, RZ, 0xc0, !PT ;  /* 0x7ff000000b0fa812 */ /* 0x000fe200078ec0ff */
[----:B------:R-:W-:Y:S01]  /*0720*/  IMAD.MOV.U32 R25, RZ, RZ, R17 ;  /* 0x000000ffff197224 */ /* 0x000fe200078e0011 */
[----:B------:R-:W0:Y:S02]  /*0730*/  MUFU.RCP64H R19, R9 ;  /* 0x0000000900137308 */ /* 0x000e240000001800 */
[----:B------:R-:W-:Y:S01]  /*0740*/  @!P2 ISETP.GE.U32.AND P3, PT, R16, R15, PT ;  /* 0x0000000f1000a20c */ /* 0x000fe20003f66070 */
[----:B------:R-:W-:Y:S01]  /*0750*/  IMAD.MOV.U32 R15, RZ, RZ, 0x1ca00000 ;  /* 0x1ca00000ff0f7424 */ /* 0x000fe200078e00ff */
[----:B------:R-:W-:-:S04]  /*0760*/  @!P0 LOP3.LUT R25, R9, 0x7ff00000, RZ, 0xc0, !PT ;  /* 0x7ff0000009198812 */ /* 0x000fc800078ec0ff */
[----:B------:R-:W-:-:S04]  /*0770*/  @!P2 SEL R21, R15, 0x63400000, !P3 ;  /* 0x634000000f15a807 */ /* 0x000fc80005800000 */
[----:B------:R-:W-:-:S04]  /*0780*/  @!P2 LOP3.LUT R22, R21, 0x80000000, R13, 0xf8, !PT ;  /* 0x800000001516a812 */ /* 0x000fc800078ef80d */
[----:B------:R-:W-:Y:S01]  /*0790*/  @!P2 LOP3.LUT R23, R22, 0x100000, RZ, 0xfc, !PT ;  /* 0x001000001617a812 */ /* 0x000fe200078efcff */
[----:B0-----:R-:W-:Y:S01]  /*07a0*/  DFMA R2, R18, -R8, 1 ;  /* 0x3ff000001202742b */ /* 0x001fe20000000808 */
[----:B------:R-:W-:-:S07]  /*07b0*/  @!P2 IMAD.MOV.U32 R22, RZ, RZ, RZ ;  /* 0x000000ffff16a224 */ /* 0x000fce00078e00ff */
[----:B------:R-:W-:-:S08]  /*07c0*/  DFMA R2, R2, R2, R2 ;  /* 0x000000020202722b */ /* 0x000fd00000000002 */
[----:B------:R-:W-:Y:S01]  /*07d0*/  DFMA R18, R18, R2, R18 ;  /* 0x000000021212722b */ /* 0x000fe20000000012 */
[----:B------:R-:W-:Y:S01]  /*07e0*/  SEL R3, R15, 0x63400000, !P1 ;  /* 0x634000000f037807 */ /* 0x000fe20004800000 */
[----:B------:R-:W-:-:S03]  /*07f0*/  IMAD.MOV.U32 R2, RZ, RZ, R12 ;  /* 0x000000ffff027224 */ /* 0x000fc600078e000c */
[----:B------:R-:W-:-:S03]  /*0800*/  LOP3.LUT R3, R3, 0x800fffff, R13, 0xf8, !PT ;  /* 0x800fffff03037812 */ /* 0x000fc600078ef80d */
[----:B------:R-:W-:-:S03]  /*0810*/  DFMA R20, R18, -R8, 1 ;  /* 0x3ff000001214742b */ /* 0x000fc60000000808 */
[----:B------:R-:W-:-:S05]  /*0820*/  @!P2 DFMA R2, R2, 2, -R22 ;  /* 0x400000000202a82b */ /* 0x000fca0000000816 */
[----:B------:R-:W-:-:S05]  /*0830*/  DFMA R18, R18, R20, R18 ;  /* 0x000000141212722b */ /* 0x000fca0000000012 */
[----:B------:R-:W-:-:S03]  /*0840*/  @!P2 LOP3.LUT R24, R3, 0x7ff00000, RZ, 0xc0, !PT ;  /* 0x7ff000000318a812 */ /* 0x000fc600078ec0ff */
[----:B------:R-:W-:Y:S02]  /*0850*/  DMUL R20, R18, R2 ;  /* 0x0000000212147228 */ /* 0x000fe40000000000 */
[----:B------:R-:W-:-:S05]  /*0860*/  VIADD R17, R24, 0xffffffff ;  /* 0xffffffff18117836 */ /* 0x000fca0000000000 */
[----:B------:R-:W-:Y:S01]  /*0870*/  ISETP.GT.U32.AND P0, PT, R17, 0x7feffffe, PT ;  /* 0x7feffffe1100780c */ /* 0x000fe20003f04070 */
[----:B------:R-:W-:Y:S01]  /*0880*/  VIADD R17, R25, 0xffffffff ;  /* 0xffffffff19117836 */ /* 0x000fe20000000000 */
[----:B------:R-:W-:-:S04]  /*0890*/  DFMA R22, R20, -R8, R2 ;  /* 0x800000081416722b */ /* 0x000fc80000000002 */
[----:B------:R-:W-:-:S04]  /*08a0*/  ISETP.GT.U32.OR P0, PT, R17, 0x7feffffe, P0 ;  /* 0x7feffffe1100780c */ /* 0x000fc80000704470 */
[----:B------:R-:W-:-:S09]  /*08b0*/  DFMA R18, R18, R22, R20 ;  /* 0x000000161212722b */ /* 0x000fd20000000014 */
[----:B------:R-:W-:Y:S05]  /*08c0*/  @P0 BRA `(.L_x_5) ;  /* 0x00000000006c0947 */ /* 0x000fea0003800000 */
[----:B------:R-:W-:Y:S01]  /*08d0*/  LOP3.LUT R13, R11, 0x7ff00000, RZ, 0xc0, !PT ;  /* 0x7ff000000b0d7812 */ /* 0x000fe200078ec0ff */
[----:B------:R-:W-:-:S03]  /*08e0*/  IMAD.MOV.U32 R20, RZ, RZ, RZ ;  /* 0x000000ffff147224 */ /* 0x000fc600078e00ff */
[CC--:B------:R-:W-:Y:S02]  /*08f0*/  VIADDMNMX R12, R16.reuse, -R13.reuse, 0xb9600000, !PT ;  /* 0xb9600000100c7446 */ /* 0x0c0fe4000780090d */
[----:B------:R-:W-:Y:S02]  /*0900*/  ISETP.GE.U32.AND P0, PT, R16, R13, PT ;  /* 0x0000000d1000720c */ /* 0x000fe40003f06070 */
[----:B------:R-:W-:Y:S02]  /*0910*/  VIMNMX R12, PT, PT, R12, 0x46a00000, PT ;  /* 0x46a000000c0c7848 */ /* 0x000fe40003fe0100 */
[----:B------:R-:W-:-:S05]  /*0920*/  SEL R15, R15, 0x63400000, !P0 ;  /* 0x634000000f0f7807 */ /* 0x000fca0004000000 */
[----:B------:R-:W-:-:S04]  /*0930*/  IMAD.IADD R12, R12, 0x1, -R15 ;  /* 0x000000010c0c7824 */ /* 0x000fc800078e0a0f */
[----:B------:R-:W-:-:S06]  /*0940*/  VIADD R21, R12, 0x7fe00000 ;  /* 0x7fe000000c157836 */ /* 0x000fcc0000000000 */
[----:B------:R-:W-:-:S10]  /*0950*/  DMUL R16, R18, R20 ;  /* 0x0000001412107228 */ /* 0x000fd40000000000 */
[----:B------:R-:W-:-:S13]  /*0960*/  FSETP.GTU.AND P0, PT, |R17|, 1.469367938527859385e-39, PT ;  /* 0x001000001100780b */ /* 0x000fda0003f0c200 */
[----:B------:R-:W-:Y:S05]  /*0970*/  @P0 BRA `(.L_x_6) ;  /* 0x0000000000940947 */ /* 0x000fea0003800000 */
[----:B------:R-:W-:Y:S01]  /*0980*/  DFMA R2, R18, -R8, R2 ;  /* 0x800000081202722b */ /* 0x000fe20000000002 */
[----:B------:R-:W-:-:S09]  /*0990*/  IMAD.MOV.U32 R20, RZ, RZ, RZ ;  /* 0x000000ffff147224 */ /* 0x000fd200078e00ff */
[C---:B------:R-:W-:Y:S02]  /*09a0*/  FSETP.NEU.AND P0, PT, R3.reuse, RZ, PT ;  /* 0x000000ff0300720b */ /* 0x040fe40003f0d000 */
[----:B------:R-:W-:-:S04]  /*09b0*/  LOP3.LUT R11, R3, 0x80000000, R11, 0x48, !PT ;  /* 0x80000000030b7812 */ /* 0x000fc800078e480b */
[----:B------:R-:W-:-:S07]  /*09c0*/  LOP3.LUT R21, R11, R21, RZ, 0xfc, !PT ;  /* 0x000000150b157212 */ /* 0x000fce00078efcff */
[----:B------:R-:W-:Y:S05]  /*09d0*/  @!P0 BRA `(.L_x_6) ;  /* 0x00000000007c8947 */ /* 0x000fea0003800000 */
[----:B------:R-:W-:Y:S02]  /*09e0*/  IMAD.MOV R3, RZ, RZ, -R12 ;  /* 0x000000ffff037224 */ /* 0x000fe400078e0a0c */
[----:B------:R-:W-:-:S06]  /*09f0*/  IMAD.MOV.U32 R2, RZ, RZ, RZ ;  /* 0x000000ffff027224 */ /* 0x000fcc00078e00ff */
[----:B------:R-:W-:Y:S02]  /*0a00*/  DFMA R2, R16, -R2, R18 ;  /* 0x800000021002722b */ /* 0x000fe40000000012 */
[----:B------:R-:W-:-:S04]  /*0a10*/  DMUL.RP R18, R18, R20 ;  /* 0x0000001412127228 */ /* 0x000fc80000008000 */
[----:B------:R-:W-:-:S04]  /*0a20*/  IADD3 R2, PT, PT, -R12, -0x43300000, RZ ;  /* 0xbcd000000c027810 */ /* 0x000fc80007ffe1ff */
[----:B------:R-:W-:Y:S02]  /*0a30*/  FSETP.NEU.AND P0, PT, |R3|, R2, PT ;  /* 0x000000020300720b */ /* 0x000fe40003f0d200 */
[----:B------:R-:W-:Y:S02]  /*0a40*/  LOP3.LUT R11, R19, R11, RZ, 0x3c, !PT ;  /* 0x0000000b130b7212 */ /* 0x000fe400078e3cff */
[----:B------:R-:W-:Y:S02]  /*0a50*/  FSEL R16, R18, R16, !P0 ;  /* 0x0000001012107208 */ /* 0x000fe40004000000 */
[----:B------:R-:W-:Y:S01]  /*0a60*/  FSEL R17, R11, R17, !P0 ;  /* 0x000000110b117208 */ /* 0x000fe20004000000 */
[----:B------:R-:W-:Y:S06]  /*0a70*/  BRA `(.L_x_6) ;  /* 0x0000000000547947 */ /* 0x000fec0003800000 */
.L_x_5:
[----:B------:R-:W-:-:S14]  /*0a80*/  DSETP.NAN.AND P0, PT, R12, R12, PT ;  /* 0x0000000c0c00722a */ /* 0x000fdc0003f08000 */
[----:B------:R-:W-:Y:S05]  /*0a90*/  @P0 BRA `(.L_x_7) ;  /* 0x0000000000440947 */ /* 0x000fea0003800000 */
[----:B------:R-:W-:-:S14]  /*0aa0*/  DSETP.NAN.AND P0, PT, R10, R10, PT ;  /* 0x0000000a0a00722a */ /* 0x000fdc0003f08000 */
[----:B------:R-:W-:Y:S05]  /*0ab0*/  @P0 BRA `(.L_x_8) ;  /* 0x0000000000300947 */ /* 0x000fea0003800000 */
[----:B------:R-:W-:Y:S01]  /*0ac0*/  ISETP.NE.AND P0, PT, R24, R25, PT ;  /* 0x000000191800720c */ /* 0x000fe20003f05270 */
[----:B------:R-:W-:Y:S02]  /*0ad0*/  IMAD.MOV.U32 R16, RZ, RZ, 0x0 ;  /* 0x00000000ff107424 */ /* 0x000fe400078e00ff */
[----:B------:R-:W-:-:S10]  /*0ae0*/  IMAD.MOV.U32 R17, RZ, RZ, -0x80000 ;  /* 0xfff80000ff117424 */ /* 0x000fd400078e00ff */
[----:B------:R-:W-:Y:S05]  /*0af0*/  @!P0 BRA `(.L_x_6) ;  /* 0x0000000000348947 */ /* 0x000fea0003800000 */
[----:B------:R-:W-:Y:S02]  /*0b00*/  ISETP.NE.AND P0, PT, R24, 0x7ff00000, PT ;  /* 0x7ff000001800780c */ /* 0x000fe40003f05270 */
[----:B------:R-:W-:Y:S02]  /*0b10*/  LOP3.LUT R17, R13, 0x80000000, R11, 0x48, !PT ;  /* 0x800000000d117812 */ /* 0x000fe400078e480b */
[----:B------:R-:W-:-:S13]  /*0b20*/  ISETP.EQ.OR P0, PT, R25, RZ, !P0 ;  /* 0x000000ff1900720c */ /* 0x000fda0004702670 */
[----:B------:R-:W-:Y:S01]  /*0b30*/  @P0 LOP3.LUT R2, R17, 0x7ff00000, RZ, 0xfc, !PT ;  /* 0x7ff0000011020812 */ /* 0x000fe200078efcff */
[----:B------:R-:W-:Y:S02]  /*0b40*/  @!P0 IMAD.MOV.U32 R16, RZ, RZ, RZ ;  /* 0x000000ffff108224 */ /* 0x000fe400078e00ff */
[----:B------:R-:W-:Y:S02]  /*0b50*/  @P0 IMAD.MOV.U32 R16, RZ, RZ, RZ ;  /* 0x000000ffff100224 */ /* 0x000fe400078e00ff */
[----:B------:R-:W-:Y:S01]  /*0b60*/  @P0 IMAD.MOV.U32 R17, RZ, RZ, R2 ;  /* 0x000000ffff110224 */ /* 0x000fe200078e0002 */
[----:B------:R-:W-:Y:S06]  /*0b70*/  BRA `(.L_x_6) ;  /* 0x0000000000147947 */ /* 0x000fec0003800000 */
.L_x_8:
[----:B------:R-:W-:Y:S01]  /*0b80*/  LOP3.LUT R17, R11, 0x80000, RZ, 0xfc, !PT ;  /* 0x000800000b117812 */ /* 0x000fe200078efcff */
[----:B------:R-:W-:Y:S01]  /*0b90*/  IMAD.MOV.U32 R16, RZ, RZ, R10 ;  /* 0x000000ffff107224 */ /* 0x000fe200078e000a */
[----:B------:R-:W-:Y:S06]  /*0ba0*/  BRA `(.L_x_6) ;  /* 0x0000000000087947 */ /* 0x000fec0003800000 */
.L_x_7:
[----:B------:R-:W-:Y:S01]  /*0bb0*/  LOP3.LUT R17, R13, 0x80000, RZ, 0xfc, !PT ;  /* 0x000800000d117812 */ /* 0x000fe200078efcff */
[----:B------:R-:W-:-:S07]  /*0bc0*/  IMAD.MOV.U32 R16, RZ, RZ, R12 ;  /* 0x000000ffff107224 */ /* 0x000fce00078e000c */
.L_x_6:
[----:B------:R-:W-:Y:S05]  /*0bd0*/  BSYNC.RECONVERGENT B1 ;  /* 0x0000000000017941 */ /* 0x000fea0003800200 */
.L_x_4:
[----:B------:R-:W-:Y:S02]  /*0be0*/  IMAD.MOV.U32 R15, RZ, RZ, 0x0 ;  /* 0x00000000ff0f7424 */ /* 0x000fe400078e00ff */
[----:B------:R-:W-:Y:S02]  /*0bf0*/  IMAD.MOV.U32 R2, RZ, RZ, R16 ;  /* 0x000000ffff027224 */ /* 0x000fe400078e0010 */
[----:B------:R-:W-:Y:S01]  /*0c00*/  IMAD.MOV.U32 R3, RZ, RZ, R17 ;  /* 0x000000ffff037224 */ /* 0x000fe200078e0011 */
[----:B------:R-:W-:Y:S06]  /*0c10*/  RET.REL.NODEC R14 `(_Z24scattered_parameter_initPfS_S_S_) ;  /* 0xfffffff00ef87950 */ /* 0x000fec0003c3ffff */
.L_x_9:
[----:B------:R-:W-:-:S00]  /*0c20*/  BRA `(.L_x_9) ;  /* 0xfffffffc00fc7947 */ /* 0x000fc0000383ffff */
[----:B------:R-:W-:-:S00]  /*0c30*/  NOP ;  /* 0x0000000000007918 */ /* 0x000fc00000000000 */
        /* <DEDUP_REMOVED lines=12> */
.L_x_238:


//--------------------- .text._Z21calculate_JandM_totalPfPiS_S_S_P9cuComplexS2_S2_S2_S2_S2_S2_S2_S_S_S_S_ --------------------------
	.section	.text._Z21calculate_JandM_totalPfPiS_S_S_P9cuComplexS2_S2_S2_S2_S2_S2_S2_S_S_S_S_,"ax",@progbits
	.align	128
        .global         _Z21calculate_JandM_totalPfPiS_S_S_P9cuComplexS2_S2_S2_S2_S2_S2_S2_S_S_S_S_
        .type           _Z21calculate_JandM_totalPfPiS_S_S_P9cuComplexS2_S2_S2_S2_S2_S2_S2_S_S_S_S_,@function
        .size           _Z21calculate_JandM_totalPfPiS_S_S_P9cuComplexS2_S2_S2_S2_S2_S2_S2_S_S_S_S_,(.L_x_246 - _Z21calculate_JandM_totalPfPiS_S_S_P9cuComplexS2_S2_S2_S2_S2_S2_S2_S_S_S_S_)
        .other          _Z21calculate_JandM_totalPfPiS_S_S_P9cuComplexS2_S2_S2_S2_S2_S2_S2_S_S_S_S_,@"STO_CUDA_ENTRY STV_DEFAULT"
_Z21calculate_JandM_totalPfPiS_S_S_P9cuComplexS2_S2_S2_S2_S2_S2_S2_S_S_S_S_:
.text._Z21calculate_JandM_totalPfPiS_S_S_P9cuComplexS2_S2_S2_S2_S2_S2_S2_S_S_S_S_:
[----:B------:R-:W-:Y:S01]  /*0000*/  LDC R1, c[0x0][0x37c] ;  /* 0x0000df00ff017b82 */ /* 0x000fe20000000800 */
[----:B------:R-:W0:Y:S07]  /*0010*/  S2R R2, SR_TID.X ;  /* 0x0000000000027919 */ /* 0x000e2e0000002100 */
[----:B------:R-:W0:Y:S08]  /*0020*/  S2UR UR4, SR_CTAID.X ;  /* 0x00000000000479c3 */ /* 0x000e300000002500 */
[----:B------:R-:W0:Y:S02]  /*0030*/  LDC R3, c[0x0][0x360] ;  /* 0x0000d800ff037b82 */ /* 0x000e240000000800 */
[----:B0-----:R-:W-:-:S05]  /*0040*/  IMAD R2, R3, UR4, R2 ;  /* 0x0000000403027c24 */ /* 0x001fca000f8e0202 */
[----:B------:R-:W-:-:S13]  /*0050*/  ISETP.GT.AND P0, PT, R2, 0x320, PT ;  /* 0x000003200200780c */ /* 0x000fda0003f04270 */
[----:B------:R-:W-:Y:S05]  /*0060*/  @P0 EXIT ;  /* 0x000000000000094d */ /* 0x000fea0003800000 */
[----:B------:R-:W0:Y:S01]  /*0070*/  LDC.64 R4, c[0x0][0x380] ;  /* 0x0000e000ff047b82 */ /* 0x000e220000000a00 */
[----:B------:R-:W0:Y:S02]  /*0080*/  LDCU.64 UR6, c[0x0][0x358] ;  /* 0x00006b00ff0677ac */ /* 0x000e240008000a00 */
[----:B0-----:R0:W5:Y:S01]  /*0090*/  LDG.E R3, desc[UR6][R4.64] ;  /* 0x0000000604037981 */ /* 0x001162000c1e1900 */
[C---:B------:R-:W-:Y:S01]  /*00a0*/  ISETP.GT.AND P0, PT, R2.reuse, 0xc6, PT ;  /* 0x000000c60200780c */ /* 0x040fe20003f04270 */
[----:B------:R-:W-:Y:S01]  /*00b0*/  BSSY.RECONVERGENT B0, `(.L_x_10) ;  /* 0x000000c000007945 */ /* 0x000fe20003800200 */
[----:B------:R-:W-:Y:S01]  /*00c0*/  ISETP.GE.AND P2, PT, R2, 0xc7, PT ;  /* 0x000000c70200780c */ /* 0x000fe20003f46270 */
[----:B------:R-:W-:-:S10]  /*00d0*/  IMAD.MOV.U32 R0, RZ, RZ, 0x64 ;  /* 0x00000064ff007424 */ /* 0x000fd400078e00ff */
[----:B------:R-:W-:Y:S01]  /*00e0*/  @!P0 VIADD R23, R2, 0x65 ;  /* 0x0000006502178836 */ /* 0x000fe20000000000 */
[----:B0-----:R-:W-:Y:S06]  /*00f0*/  @!P0 BRA `(.L_x_11) ;  /* 0x00000000001c8947 */ /* 0x001fec0003800000 */
[----:B------:R-:W-:Y:S01]  /*0100*/  ISETP.GE.U32.AND P0, PT, R2, 0x190, PT ;  /* 0x000001900200780c */ /* 0x000fe20003f06070 */
[----:B------:R-:W-:-:S12]  /*0110*/  HFMA2 R23, -RZ, RZ, 0, 1.78813934326171875e-05 ;  /* 0x0000012cff177431 */ /* 0x000fd800000001ff */
[----:B------:R-:W-:Y:S05]  /*0120*/  @!P0 BRA `(.L_x_11) ;  /* 0x0000000000108947 */ /* 0x000fea0003800000 */
[----:B------:R-:W-:-:S13]  /*0130*/  ISETP.GT.U32.AND P0, PT, R2, 0x256, PT ;  /* 0x000002560200780c */ /* 0x000fda0003f04070 */
[C---:B------:R-:W-:Y:S02]  /*0140*/  @P0 ISETP.GE.U32.AND P1, PT, R2.reuse, 0x320, PT ;  /* 0x000003200200080c */ /* 0x040fe40003f26070 */
[----:B------:R-:W-:Y:S02]  /*0150*/  @!P0 IADD3 R23, PT, PT, -R2, 0x2bb, RZ ;  /* 0x000002bb02178810 */ /* 0x000fe40007ffe1ff */
[----:B------:R-:W-:-:S09]  /*0160*/  @P0 SEL R23, RZ, 0x64, P1 ;  /* 0x00000064ff170807 */ /* 0x000fd20000800000 */
.L_x_11:
[----:B------:R-:W-:Y:S05]  /*0170*/  BSYNC.RECONVERGENT B0 ;  /* 0x0000000000007941 */ /* 0x000fea0003800200 */
.L_x_10:
[----:B------:R-:W-:Y:S04]  /*0180*/  BSSY.RECONVERGENT B0, `(.L_x_12) ;  /* 0x000000a000007945 */ /* 0x000fe80003800200 */
[----:B------:R-:W-:Y:S05]  /*0190*/  @!P2 BRA `(.L_x_13) ;  /* 0x000000000020a947 */ /* 0x000fea0003800000 */
[----:B------:R-:W-:-:S13]  /*01a0*/  ISETP.GT.U32.AND P0, PT, R2, 0x18f, PT ;  /* 0x0000018f0200780c */ /* 0x000fda0003f04070 */
[----:B------:R-:W-:Y:S01]  /*01b0*/  @!P0 VIADD R0, R2, 0xffffff9d ;  /* 0xffffff9d02008836 */ /* 0x000fe20000000000 */
[----:B------:R-:W-:Y:S06]  /*01c0*/  @!P0 BRA `(.L_x_13) ;  /* 0x0000000000148947 */ /* 0x000fec0003800000 */
[----:B------:R-:W-:Y:S01]  /*01d0*/  ISETP.GE.U32.AND P0, PT, R2, 0x257, PT ;  /* 0x000002570200780c */ /* 0x000fe20003f06070 */
[----:B------:R-:W-:-:S12]  /*01e0*/  IMAD.MOV.U32 R0, RZ, RZ, 0x12c ;  /* 0x0000012cff007424 */ /* 0x000fd800078e00ff */
[C---:B------:R-:W-:Y:S02]  /*01f0*/  @P0 ISETP.GE.U32.AND P1, PT, R2.reuse, 0x320, PT ;  /* 0x000003200200080c */ /* 0x040fe40003f26070 */
[----:B------:R-:W-:-:S04]  /*0200*/  @P0 IADD3 R4, PT, PT, -R2, 0x383, RZ ;  /* 0x0000038302040810 */ /* 0x000fc80007ffe1ff */
[----:B------:R-:W-:-:S07]  /*0210*/  @P0 SEL R0, R4, RZ, !P1 ;  /* 0x000000ff04000207 */ /* 0x000fce0004800000 */
.L_x_13:
[----:B------:R-:W-:Y:S05]  /*0220*/  BSYNC.RECONVERGENT B0 ;  /* 0x0000000000007941 */ /* 0x000fea0003800200 */
.L_x_12:
[----:B------:R-:W-:Y:S01]  /*0230*/  ISETP.NE.AND P0, PT, R23, 0x64, PT ;  /* 0x000000641700780c */ /* 0x000fe20003f05270 */
[----:B------:R-:W-:Y:S03]  /*0240*/  BSSY.RECONVERGENT B0, `(.L_x_14) ;  /* 0x0000156000007945 */ /* 0x000fe60003800200 */
[----:B------:R-:W-:-:S13]  /*0250*/  ISETP.NE.OR P1, PT, R0, 0x12c, !P0 ;  /* 0x0000012c0000780c */ /* 0x000fda0004725670 */
[----:B------:R-:W-:Y:S05]  /*0260*/  @P1 BRA `(.L_x_15) ;  /* 0x0000001400441947 */ /* 0x000fea0003800000 */
[----:B------:R-:W-:-:S13]  /*0270*/  ISETP.NE.AND P0, PT, R23, 0x12c, PT ;  /* 0x0000012c1700780c */ /* 0x000fda0003f05270 */
[----:B------:R-:W-:Y:S05]  /*0280*/  @!P0 BRA `(.L_x_16) ;  /* 0x0000001400448947 */ /* 0x000fea0003800000 */
[----:B------:R-:W0:Y:S08]  /*0290*/  LDC.64 R4, c[0x0][0x388] ;  /* 0x0000e200ff047b82 */ /* 0x000e300000000a00 */
[----:B------:R-:W1:Y:S08]  /*02a0*/  LDC.64 R18, c[0x0][0x3e8] ;  /* 0x0000fa00ff127b82 */ /* 0x000e700000000a00 */
[----:B------:R-:W2:Y:S01]  /*02b0*/  LDC.64 R20, c[0x0][0x3f0] ;  /* 0x0000fc00ff147b82 */ /* 0x000ea20000000a00 */
[----:B0-----:R-:W3:Y:S07]  /*02c0*/  LDG.E R11, desc[UR6][R4.64] ;  /* 0x00000006040b7981 */ /* 0x001eee000c1e1900 */
[----:B------:R-:W0:Y:S01]  /*02d0*/  LDC.64 R16, c[0x0][0x390] ;  /* 0x0000e400ff107b82 */ /* 0x000e220000000a00 */
[----:B-1----:R-:W-:-:S07]  /*02e0*/  IMAD.WIDE R18, R23, 0x4, R18 ;  /* 0x0000000417127825 */ /* 0x002fce00078e0212 */
[----:B------:R-:W1:Y:S01]  /*02f0*/  LDC.64 R8, c[0x0][0x3a0] ;  /* 0x0000e800ff087b82 */ /* 0x000e620000000a00 */
[----:B------:R-:W4:Y:S01]  /*0300*/  LDG.E R0, desc[UR6][R18.64+0x762a8] ;  /* 0x0762a80612007981 */ /* 0x000f22000c1e1900 */
[----:B--2---:R-:W-:-:S06]  /*0310*/  IMAD.WIDE R20, R23, 0x4, R20 ;  /* 0x0000000417147825 */ /* 0x004fcc00078e0214 */
[----:B------:R-:W2:Y:S01]  /*0320*/  LDC.64 R6, c[0x0][0x3f8] ;  /* 0x0000fe00ff067b82 */ /* 0x000ea20000000a00 */
[----:B------:R3:W4:Y:S04]  /*0330*/  LDG.E R13, desc[UR6][R18.64+0x75c60] ;  /* 0x075c6006120d7981 */ /* 0x000728000c1e1900 */
[----:B------:R-:W4:Y:S01]  /*0340*/  LDG.E R10, desc[UR6][R20.64+0x762a8] ;  /* 0x0762a806140a7981 */ /* 0x000f22000c1e1900 */
[----:B0-----:R-:W-:-:S03]  /*0350*/  IMAD.WIDE R16, R23, 0x4, R16 ;  /* 0x0000000417107825 */ /* 0x001fc600078e0210 */
[----:B------:R0:W4:Y:S04]  /*0360*/  LDG.E R12, desc[UR6][R20.64+0x75c60] ;  /* 0x075c6006140c7981 */ /* 0x000128000c1e1900 */
[----:B------:R-:W4:Y:S01]  /*0370*/  LDG.E R14, desc[UR6][R16.64+0x762a8] ;  /* 0x0762a806100e7981 */ /* 0x000f22000c1e1900 */
[----:B-1----:R-:W-:-:S03]  /*0380*/  IMAD.WIDE R24, R23, 0x4, R8 ;  /* 0x0000000417187825 */ /* 0x002fc600078e0208 */
[----:B------:R1:W4:Y:S01]  /*0390*/  LDG.E R15, desc[UR6][R16.64+0x75c60] ;  /* 0x075c6006100f7981 */ /* 0x000322000c1e1900 */
[----:B--2---:R-:W-:-:S03]  /*03a0*/  IMAD.WIDE R26, R23, 0x4, R6 ;  /* 0x00000004171a7825 */ /* 0x004fc600078e0206 */
[----:B------:R-:W2:Y:S04]  /*03b0*/  LDG.E R6, desc[UR6][R24.64+0x757b0] ;  /* 0x0757b00618067981 */ /* 0x000ea8000c1e1900 */
[----:B------:R-:W2:Y:S01]  /*03c0*/  LDG.E R7, desc[UR6][R26.64+0x757b0] ;  /* 0x0757b0061a077981 */ /* 0x000ea2000c1e1900 */
[----:B-----5:R-:W-:Y:S01]  /*03d0*/  FMUL R9, RZ, R3 ;  /* 0x00000003ff097220 */ /* 0x020fe20000400000 */
[----:B---3--:R-:W-:Y:S01]  /*03e0*/  I2FP.F32.S32 R8, R11 ;  /* 0x0000000b00087245 */ /* 0x008fe20000201400 */
[----:B------:R-:W-:-:S04]  /*03f0*/  FMUL R11, R3, -6.2831854820251464844 ;  /* 0xc0c90fdb030b7820 */ /* 0x000fc80000400000 */
[-C--:B------:R-:W-:Y:S01]  /*0400*/  FMUL R9, R9, R8.reuse ;  /* 0x0000000809097220 */ /* 0x080fe20000400000 */
[----:B------:R-:W-:-:S04]  /*0410*/  FMUL R18, R11, R8 ;  /* 0x000000080b127220 */ /* 0x000fc80000400000 */
[----:B0-----:R-:W-:-:S04]  /*0420*/  FFMA R20, R18, 1.6678197451575060839e-12, R9 ;  /* 0x2beab98a12147823 */ /* 0x001fc80000000009 */
[----:B------:R-:W-:-:S06]  /*0430*/  FMUL R22, R20, 0.63661974668502807617 ;  /* 0x3f22f98314167820 */ /* 0x000fcc0000400000 */
[----:B------:R-:W1:Y:S01]  /*0440*/  F2I.NTZ R22, R22 ;  /* 0x0000001600167305 */ /* 0x000e620000203100 */
[----:B----4-:R-:W-:Y:S01]  /*0450*/  FADD R13, R0, R13 ;  /* 0x0000000d000d7221 */ /* 0x010fe20000000000 */
[----:B------:R-:W-:-:S03]  /*0460*/  FSETP.GE.AND P0, PT, |R20|, 105615, PT ;  /* 0x47ce47801400780b */ /* 0x000fc60003f06200 */
[----:B------:R-:W-:-:S04]  /*0470*/  FADD R13, R13, R10 ;  /* 0x0000000a0d0d7221 */ /* 0x000fc80000000000 */
[----:B------:R-:W-:Y:S01]  /*0480*/  FADD R12, R13, R12 ;  /* 0x0000000c0d0c7221 */ /* 0x000fe20000000000 */
[----:B-1----:R-:W-:-:S03]  /*0490*/  I2FP.F32.S32 R17, R22 ;  /* 0x0000001600117245 */ /* 0x002fc60000201400 */
[----:B------:R-:W-:Y:S02]  /*04a0*/  FMUL R13, R12, 0.25 ;  /* 0x3e8000000c0d7820 */ /* 0x000fe40000400000 */
[C---:B------:R-:W-:Y:S01]  /*04b0*/  FFMA R0, R17.reuse, -1.5707962512969970703, R20 ;  /* 0xbfc90fda11007823 */ /* 0x040fe20000000014 */
[----:B------:R-:W-:Y:S01]  /*04c0*/  FADD R8, R14, R15 ;  /* 0x0000000f0e087221 */ /* 0x000fe20000000000 */
[----:B------:R-:W-:Y:S02]  /*04d0*/  FMUL R12, RZ, R18 ;  /* 0x00000012ff0c7220 */ /* 0x000fe40000400000 */
[----:B------:R-:W-:Y:S01]  /*04e0*/  FFMA R0, R17, -7.5497894158615963534e-08, R0 ;  /* 0xb3a2216811007823 */ /* 0x000fe20000000000 */
[----:B------:R-:W-:Y:S01]  /*04f0*/  FFMA R8, R8, 0.5, R13 ;  /* 0x3f00000008087823 */ /* 0x000fe2000000000d */
[----:B------:R-:W-:Y:S01]  /*0500*/  FFMA R12, R9, 1.6678197451575060839e-12, -R12 ;  /* 0x2beab98a090c7823 */ /* 0x000fe2000000080c */
[----:B--2---:R-:W-:Y:S01]  /*0510*/  FADD R10, R6, R7 ;  /* 0x00000007060a7221 */ /* 0x004fe20000000000 */
[----:B------:R-:W-:Y:S01]  /*0520*/  FFMA R0, R17, -5.3903029534742383927e-15, R0 ;  /* 0xa7c234c511007823 */ /* 0x000fe20000000000 */
[----:B------:R-:W-:Y:S06]  /*0530*/  @!P0 BRA `(.L_x_17) ;  /* 0x0000000400748947 */ /* 0x000fec0003800000 */
[----:B------:R-:W-:-:S13]  /*0540*/  FSETP.NEU.AND P0, PT, |R20|, +INF , PT ;  /* 0x7f8000001400780b */ /* 0x000fda0003f0d200 */
[----:B------:R-:W-:Y:S01]  /*0550*/  @!P0 FMUL R0, RZ, R20 ;  /* 0x00000014ff008220 */ /* 0x000fe20000400000 */
[----:B------:R-:W-:Y:S01]  /*0560*/  @!P0 MOV R22, RZ ;  /* 0x000000ff00168202 */ /* 0x000fe20000000f00 */
[----:B------:R-:W-:Y:S06]  /*0570*/  @!P0 BRA `(.L_x_17) ;  /* 0x0000000400648947 */ /* 0x000fec0003800000 */
[----:B------:R-:W-:Y:S01]  /*0580*/  IMAD.SHL.U32 R0, R20, 0x100, RZ ;  /* 0x0000010014007824 */ /* 0x000fe200078e00ff */
[----:B------:R-:W-:Y:S01]  /*0590*/  CS2R R22, SRZ ;  /* 0x0000000000167805 */ /* 0x000fe2000001ff00 */
[----:B------:R-:W-:Y:S01]  /*05a0*/  IMAD.MOV.U32 R21, RZ, RZ, RZ ;  /* 0x000000ffff157224 */ /* 0x000fe200078e00ff */
[----:B------:R-:W0:Y:S02]  /*05b0*/  LDCU.64 UR8, c[0x4][URZ] ;  /* 0x01000000ff0877ac */ /* 0x000e240008000a00 */
[----:B------:R-:W-:Y:S01]  /*05c0*/  LOP3.LUT R0, R0, 0x80000000, RZ, 0xfc, !PT ;  /* 0x8000000000007812 */ /* 0x000fe200078efcff */
[----:B------:R-:W-:-:S06]  /*05d0*/  UMOV UR4, URZ ;  /* 0x000000ff00047c82 */ /* 0x000fcc0008000000 */
.L_x_18:
[----:B0-----:R-:W-:Y:S01]  /*05e0*/  IMAD.U32 R7, RZ, RZ, UR9 ;  /* 0x00000009ff077e24 */ /* 0x001fe2000f8e00ff */
[----:B------:R-:W-:-:S05]  /*05f0*/  MOV R6, UR8 ;  /* 0x0000000800067c02 */ /* 0x000fca0008000f00 */
[----:B------:R-:W2:Y:S01]  /*0600*/  LDG.E.CONSTANT R7, desc[UR6][R6.64] ;  /* 0x0000000606077981 */ /* 0x000ea2000c1e9900 */
[----:B------:R-:W-:Y:S01]  /*0610*/  UIADD3 UR4, UPT, UPT, UR4, 0x1, URZ ;  /* 0x0000000104047890 */ /* 0x000fe2000fffe0ff */
[C---:B------:R-:W-:Y:S01]  /*0620*/  ISETP.EQ.AND P0, PT, R22.reuse, RZ, PT ;  /* 0x000000ff1600720c */ /* 0x040fe20003f02270 */
[----:B------:R-:W-:Y:S01]  /*0630*/  UIADD3 UR8, UP1, UPT, UR8, 0x4, URZ ;  /* 0x0000000408087890 */ /* 0x000fe2000ff3e0ff */
[C---:B------:R-:W-:Y:S01]  /*0640*/  ISETP.EQ.AND P1, PT, R22.reuse, 0x4, PT ;  /* 0x000000041600780c */ /* 0x040fe20003f22270 */
[----:B------:R-:W-:Y:S01]  /*0650*/  UISETP.NE.AND UP0, UPT, UR4, 0x6, UPT ;  /* 0x000000060400788c */ /* 0x000fe2000bf05270 */
[C---:B------:R-:W-:Y:S01]  /*0660*/  ISETP.EQ.AND P2, PT, R22.reuse, 0x8, PT ;  /* 0x000000081600780c */ /* 0x040fe20003f42270 */
[----:B------:R-:W-:Y:S01]  /*0670*/  UIADD3.X UR9, UPT, UPT, URZ, UR9, URZ, UP1, !UPT ;  /* 0x00000009ff097290 */ /* 0x000fe20008ffe4ff */
[C---:B------:R-:W-:Y:S02]  /*0680*/  ISETP.EQ.AND P3, PT, R22.reuse, 0xc, PT ;  /* 0x0000000c1600780c */ /* 0x040fe40003f62270 */
[----:B------:R-:W-:-:S02]  /*0690*/  ISETP.EQ.AND P4, PT, R22, 0x10, PT ;  /* 0x000000101600780c */ /* 0x000fc40003f82270 */
[C---:B------:R-:W-:Y:S02]  /*06a0*/  ISETP.EQ.AND P5, PT, R22.reuse, 0x14, PT ;  /* 0x000000141600780c */ /* 0x040fe40003fa2270 */
[----:B------:R-:W-:Y:S01]  /*06b0*/  IADD3 R22, PT, PT, R22, 0x4, RZ ;  /* 0x0000000416167810 */ /* 0x000fe20007ffe0ff */
[----:B--2---:R-:W-:-:S03]  /*06c0*/  IMAD.WIDE.U32 R14, R7, R0, RZ ;  /* 0x00000000070e7225 */ /* 0x004fc600078e00ff */
[----:B------:R-:W-:-:S04]  /*06d0*/  IADD3 R14, P6, PT, R14, R21, RZ ;  /* 0x000000150e0e7210 */ /* 0x000fc80007fde0ff */
[-C--:B------:R-:W-:Y:S01]  /*06e0*/  @P0 MOV R9, R14.reuse ;  /* 0x0000000e00090202 */ /* 0x080fe20000000f00 */
[----:B------:R-:W-:Y:S01]  /*06f0*/  IMAD.X R21, R15, 0x1, R23, P6 ;  /* 0x000000010f157824 */ /* 0x000fe200030e0617 */
[----:B------:R-:W-:Y:S01]  /*0700*/  @P3 MOV R18, R14 ;  /* 0x0000000e00123202 */ /* 0x000fe20000000f00 */
[--C-:B------:R-:W-:Y:S02]  /*0710*/  @P1 IMAD.MOV.U32 R16, RZ, RZ, R14.reuse ;  /* 0x000000ffff101224 */ /* 0x100fe400078e000e */
[--C-:B------:R-:W-:Y:S02]  /*0720*/  @P2 IMAD.MOV.U32 R17, RZ, RZ, R14.reuse ;  /* 0x000000ffff112224 */ /* 0x100fe400078e000e */
[--C-:B------:R-:W-:Y:S02]  /*0730*/  @P4 IMAD.MOV.U32 R19, RZ, RZ, R14.reuse ;  /* 0x000000ffff134224 */ /* 0x100fe400078e000e */
[----:B------:R-:W-:Y:S01]  /*0740*/  @P5 IMAD.MOV.U32 R13, RZ, RZ, R14 ;  /* 0x000000ffff0d5224 */ /* 0x000fe200078e000e */
[----:B------:R-:W-:Y:S06]  /*0750*/  BRA.U UP0, `(.L_x_18) ;  /* 0xfffffffd00a07547 */ /* 0x000fec000b83ffff */
[----:B------:R-:W-:-:S04]  /*0760*/  SHF.R.U32.HI R6, RZ, 0x17, R20 ;  /* 0x00000017ff067819 */ /* 0x000fc80000011614 */
[C---:B------:R-:W-:Y:S02]  /*0770*/  LOP3.LUT R0, R6.reuse, 0xe0, RZ, 0xc0, !PT ;  /* 0x000000e006007812 */ /* 0x040fe400078ec0ff */
[----:B------:R-:W-:-:S03]  /*0780*/  LOP3.LUT P6, RZ, R6, 0x1f, RZ, 0xc0, !PT ;  /* 0x0000001f06ff7812 */ /* 0x000fc600078cc0ff */
[----:B------:R-:W-:-:S05]  /*0790*/  VIADD R0, R0, 0xffffff80 ;  /* 0xffffff8000007836 */ /* 0x000fca0000000000 */
[----:B------:R-:W-:-:S05]  /*07a0*/  SHF.R.U32.HI R0, RZ, 0x5, R0 ;  /* 0x00000005ff007819 */ /* 0x000fca0000011600 */
[----:B------:R-:W-:-:S05]  /*07b0*/  IMAD.U32 R22, R0, -0x4, RZ ;  /* 0xfffffffc00167824 */ /* 0x000fca00078e00ff */
[C---:B------:R-:W-:Y:S02]  /*07c0*/  ISETP.EQ.AND P3, PT, R22.reuse, -0x18, PT ;  /* 0xffffffe81600780c */ /* 0x040fe40003f62270 */
[C---:B------:R-:W-:Y:S02]  /*07d0*/  ISETP.EQ.AND P4, PT, R22.reuse, -0x14, PT ;  /* 0xffffffec1600780c */ /* 0x040fe40003f82270 */
[C---:B------:R-:W-:Y:S02]  /*07e0*/  ISETP.EQ.AND P2, PT, R22.reuse, -0x10, PT ;  /* 0xfffffff01600780c */ /* 0x040fe40003f42270 */
[C---:B------:R-:W-:Y:S02]  /*07f0*/  ISETP.EQ.AND P1, PT, R22.reuse, -0xc, PT ;  /* 0xfffffff41600780c */ /* 0x040fe40003f22270 */
[C---:B------:R-:W-:Y:S02]  /*0800*/  ISETP.EQ.AND P0, PT, R22.reuse, -0x8, PT ;  /* 0xfffffff81600780c */ /* 0x040fe40003f02270 */
[----:B------:R-:W-:-:S03]  /*0810*/  ISETP.EQ.AND P5, PT, R22, RZ, PT ;  /* 0x000000ff1600720c */ /* 0x000fc60003fa2270 */
[----:B------:R-:W-:Y:S02]  /*0820*/  @P3 MOV R0, R9 ;  /* 0x0000000900003202 */ /* 0x000fe40000000f00 */
[C---:B------:R-:W-:Y:S01]  /*0830*/  ISETP.EQ.AND P3, PT, R22.reuse, -0x4, PT ;  /* 0xfffffffc1600780c */ /* 0x040fe20003f62270 */
[----:B------:R-:W-:Y:S01]  /*0840*/  @P4 IMAD.MOV.U32 R7, RZ, RZ, R9 ;  /* 0x000000ffff074224 */ /* 0x000fe200078e0009 */
[----:B------:R-:W-:Y:S01]  /*0850*/  @P2 MOV R7, R16 ;  /* 0x0000001000072202 */ /* 0x000fe20000000f00 */
[----:B------:R-:W-:Y:S01]  /*0860*/  @P4 IMAD.MOV.U32 R0, RZ, RZ, R16 ;  /* 0x000000ffff004224 */ /* 0x000fe200078e0010 */
[----:B------:R-:W-:Y:S01]  /*0870*/  ISETP.EQ.AND P4, PT, R22, 0x4, PT ;  /* 0x000000041600780c */ /* 0x000fe20003f82270 */
[--C-:B------:R-:W-:Y:S02]  /*0880*/  @P1 IMAD.MOV.U32 R7, RZ, RZ, R17.reuse ;  /* 0x000000ffff071224 */ /* 0x100fe400078e0011 */
[----:B------:R-:W-:Y:S02]  /*0890*/  @P0 IMAD.MOV.U32 R7, RZ, RZ, R18 ;  /* 0x000000ffff070224 */ /* 0x000fe400078e0012 */
[----:B------:R-:W-:Y:S01]  /*08a0*/  @P2 IMAD.MOV.U32 R0, RZ, RZ, R17 ;  /* 0x000000ffff002224 */ /* 0x000fe200078e0011 */
[----:B------:R-:W-:Y:S01]  /*08b0*/  @P1 MOV R0, R18 ;  /* 0x0000001200001202 */ /* 0x000fe20000000f00 */
[----:B------:R-:W-:-:S02]  /*08c0*/  @P0 IMAD.MOV.U32 R0, RZ, RZ, R19 ;  /* 0x000000ffff000224 */ /* 0x000fc400078e0013 */
[----:B------:R-:W-:Y:S01]  /*08d0*/  @P3 MOV R7, R19 ;  /* 0x0000001300073202 */ /* 0x000fe20000000f00 */
[--C-:B------:R-:W-:Y:S02]  /*08e0*/  @P5 IMAD.MOV.U32 R7, RZ, RZ, R13.reuse ;  /* 0x000000ffff075224 */ /* 0x100fe400078e000d */
[----:B------:R-:W-:Y:S01]  /*08f0*/  @P3 IMAD.MOV.U32 R0, RZ, RZ, R13 ;  /* 0x000000ffff003224 */ /* 0x000fe200078e000d */
[----:B------:R-:W-:Y:S01]  /*0900*/  @P5 MOV R0, R21 ;  /* 0x0000001500005202 */ /* 0x000fe20000000f00 */
[----:B------:R-:W-:-:S04]  /*0910*/  @P4 IMAD.MOV.U32 R7, RZ, RZ, R21 ;  /* 0x000000ffff074224 */ /* 0x000fc800078e0015 */
[----:B------:R-:W-:Y:S01]  /*0920*/  IMAD.MOV.U32 R14, RZ, RZ, R7 ;  /* 0x000000ffff0e7224 */ /* 0x000fe200078e0007 */
[----:B------:R-:W-:Y:S06]  /*0930*/  @!P6 BRA `(.L_x_19) ;  /* 0x00000000002ce947 */ /* 0x000fec0003800000 */
[----:B------:R-:W-:Y:S01]  /*0940*/  @P2 MOV R15, R9 ;  /* 0x00000009000f2202 */ /* 0x000fe20000000f00 */
[----:B------:R-:W-:Y:S01]  /*0950*/  @P1 IMAD.MOV.U32 R15, RZ, RZ, R16 ;  /* 0x000000ffff0f1224 */ /* 0x000fe200078e0010 */
[----:B------:R-:W-:Y:S01]  /*0960*/  LOP3.LUT R7, R6, 0x1f, RZ, 0xc0, !PT ;  /* 0x0000001f06077812 */ /* 0x000fe200078ec0ff */
[----:B------:R-:W-:Y:S01]  /*0970*/  @P0 IMAD.MOV.U32 R15, RZ, RZ, R17 ;  /* 0x000000ffff0f0224 */ /* 0x000fe200078e0011 */
[----:B------:R-:W-:Y:S02]  /*0980*/  ISETP.EQ.AND P0, PT, R22, 0x8, PT ;  /* 0x000000081600780c */ /* 0x000fe40003f02270 */
[----:B------:R-:W-:Y:S01]  /*0990*/  @P3 MOV R15, R18 ;  /* 0x00000012000f3202 */ /* 0x000fe20000000f00 */
[----:B------:R-:W-:Y:S01]  /*09a0*/  @P5 IMAD.MOV.U32 R15, RZ, RZ, R19 ;  /* 0x000000ffff0f5224 */ /* 0x000fe200078e0013 */
[----:B------:R-:W-:Y:S01]  /*09b0*/  SHF.L.W.U32.HI R0, R14, R7, R0 ;  /* 0x000000070e007219 */ /* 0x000fe20000010e00 */
[----:B------:R-:W-:-:S08]  /*09c0*/  @P4 IMAD.MOV.U32 R15, RZ, RZ, R13 ;  /* 0x000000ffff0f4224 */ /* 0x000fd000078e000d */
[----:B------:R-:W-:-:S04]  /*09d0*/  @P0 MOV R15, R21 ;  /* 0x00000015000f0202 */ /* 0x000fc80000000f00 */
[----:B------:R-:W-:-:S07]  /*09e0*/  SHF.L.W.U32.HI R14, R15, R7, R14 ;  /* 0x000000070f0e7219 */ /* 0x000fce0000010e0e */
.L_x_19:
[C-C-:B------:R-:W-:Y:S01]  /*09f0*/  SHF.L.W.U32.HI R21, R14.reuse, 0x2, R0.reuse ;  /* 0x000000020e157819 */ /* 0x140fe20000010e00 */
[----:B------:R-:W-:Y:S01]  /*0a00*/  IMAD.SHL.U32 R6, R14, 0x4, RZ ;  /* 0x000000040e067824 */ /* 0x000fe200078e00ff */
[----:B------:R-:W-:Y:S01]  /*0a10*/  UMOV UR4, 0x54442d19 ;  /* 0x54442d1900047882 */ /* 0x000fe20000000000 */
[----:B------:R-:W-:Y:S01]  /*0a20*/  UMOV UR5, 0x3bf921fb ;  /* 0x3bf921fb00057882 */ /* 0x000fe20000000000 */
[----:B------:R-:W-:Y:S02]  /*0a30*/  SHF.R.S32.HI R7, RZ, 0x1f, R21 ;  /* 0x0000001fff077819 */ /* 0x000fe40000011415 */
[----:B------:R-:W-:Y:S02]  /*0a40*/  SHF.R.U32.HI R0, RZ, 0x1e, R0 ;  /* 0x0000001eff007819 */ /* 0x000fe40000011600 */
[C---:B------:R-:W-:Y:S02]  /*0a50*/  LOP3.LUT R6, R7.reuse, R6, RZ, 0x3c, !PT ;  /* 0x0000000607067212 */ /* 0x040fe400078e3cff */
[----:B------:R-:W-:-:S02]  /*0a60*/  LOP3.LUT R7, R7, R21, RZ, 0x3c, !PT ;  /* 0x0000001507077212 */ /* 0x000fc400078e3cff */
[----:B------:R-:W-:Y:S02]  /*0a70*/  ISETP.GE.AND P0, PT, R20, RZ, PT ;  /* 0x000000ff1400720c */ /* 0x000fe40003f06270 */
[C---:B------:R-:W-:Y:S02]  /*0a80*/  LEA.HI R22, R21.reuse, R0, RZ, 0x1 ;  /* 0x0000000015167211 */ /* 0x040fe400078f08ff */
[----:B------:R-:W0:Y:S01]  /*0a90*/  I2F.F64.S64 R6, R6 ;  /* 0x0000000600067312 */ /* 0x000e220000301c00 */
[----:B------:R-:W-:Y:S02]  /*0aa0*/  LOP3.LUT R20, R21, R20, RZ, 0x3c, !PT ;  /* 0x0000001415147212 */ /* 0x000fe400078e3cff */
[----:B------:R-:W-:Y:S02]  /*0ab0*/  IMAD.MOV R0, RZ, RZ, -R22 ;  /* 0x000000ffff007224 */ /* 0x000fe400078e0a16 */
[----:B------:R-:W-:-:S04]  /*0ac0*/  ISETP.GE.AND P1, PT, R20, RZ, PT ;  /* 0x000000ff1400720c */ /* 0x000fc80003f26270 */
[----:B------:R-:W-:Y:S01]  /*0ad0*/  @!P0 MOV R22, R0 ;  /* 0x0000000000168202 */ /* 0x000fe20000000f00 */
[----:B0-----:R-:W-:-:S10]  /*0ae0*/  DMUL R14, R6, UR4 ;  /* 0x00000004060e7c28 */ /* 0x001fd40008000000 */
[----:B------:R-:W0:Y:S02]  /*0af0*/  F2F.F32.F64 R14, R14 ;  /* 0x0000000e000e7310 */ /* 0x000e240000301000 */
[----:B0-----:R-:W-:-:S07]  /*0b00*/  FSEL R0, -R14, R14, !P1 ;  /* 0x0000000e0e007208 */ /* 0x001fce0004800100 */
.L_x_17:
[----:B------:R-:W-:Y:S02]  /*0b10*/  IMAD.MOV.U32 R14, RZ, RZ, 0x394d4153 ;  /* 0x394d4153ff0e7424 */ /* 0x000fe400078e00ff */
[----:B------:R-:W-:Y:S01]  /*0b20*/  FMUL R25, R0, R0 ;  /* 0x0000000000197220 */ /* 0x000fe20000400000 */
[----:B------:R-:W0:Y:S01]  /*0b30*/  LDC.64 R6, c[0x0][0x3b0] ;  /* 0x0000ec00ff067b82 */ /* 0x000e220000000a00 */
[----:B------:R-:W-:Y:S02]  /*0b40*/  IMAD.MOV.U32 R15, RZ, RZ, 0x3bbb989d ;  /* 0x3bbb989dff0f7424 */ /* 0x000fe400078e00ff */
[C---:B------:R-:W-:Y:S01]  /*0b50*/  FFMA R20, R25.reuse, -R14, 0.0083327032625675201416 ;  /* 0x3c0885e419147423 */ /* 0x040fe2000000080e */
[C---:B------:R-:W-:Y:S01]  /*0b60*/  FFMA R21, R25.reuse, R0, RZ ;  /* 0x0000000019157223 */ /* 0x040fe200000000ff */
[----:B------:R-:W-:Y:S01]  /*0b70*/  FFMA.SAT R24, R12, R15, 0.5 ;  /* 0x3f0000000c187423 */ /* 0x000fe2000000200f */
[----:B------:R-:W-:Y:S02]  /*0b80*/  VIADD R23, R2, 0xfffffe70 ;  /* 0xfffffe7002177836 */ /* 0x000fe40000000000 */
[----:B------:R-:W-:Y:S01]  /*0b90*/  FFMA R20, R25, R20, -0.16666662693023681641 ;  /* 0xbe2aaaa819147423 */ /* 0x000fe20000000014 */
[----:B------:R-:W-:-:S03]  /*0ba0*/  LOP3.LUT R2, R22, 0x1, RZ, 0xc0, !PT ;  /* 0x0000000116027812 */ /* 0x000fc600078ec0ff */
[----:B------:R-:W-:Y:S01]  /*0bb0*/  FFMA R0, R21, R20, R0 ;  /* 0x0000001415007223 */ /* 0x000fe20000000000 */
[----:B------:R-:W-:Y:S01]  /*0bc0*/  MOV R20, 0x37cbac00 ;  /* 0x37cbac0000147802 */ /* 0x000fe20000000f00 */
[----:B------:R-:W-:Y:S01]  /*0bd0*/  IMAD.MOV.U32 R21, RZ, RZ, 0x437c0000 ;  /* 0x437c0000ff157424 */ /* 0x000fe200078e00ff */
[----:B------:R-:W-:-:S03]  /*0be0*/  ISETP.NE.U32.AND P0, PT, R2, 0x1, PT ;  /* 0x000000010200780c */ /* 0x000fc60003f05070 */
[----:B------:R-:W-:Y:S01]  /*0bf0*/  FFMA R26, R25, R20, -0.0013887860113754868507 ;  /* 0xbab607ed191a7423 */ /* 0x000fe20000000014 */
[----:B------:R-:W-:-:S03]  /*0c00*/  FFMA.RM R24, R24, R21, 12582913 ;  /* 0x4b40000118187423 */ /* 0x000fc60000004015 */
[----:B------:R-:W-:Y:S01]  /*0c10*/  FFMA R26, R25, R26, 0.041666727513074874878 ;  /* 0x3d2aaabb191a7423 */ /* 0x000fe2000000001a */
[----:B------:R-:W-:Y:S01]  /*0c20*/  FADD R27, R24, -12583039 ;  /* 0xcb40007f181b7421 */ /* 0x000fe20000000000 */
[----:B0-----:R-:W-:-:S04]  /*0c30*/  IMAD.WIDE R6, R23, 0x8, R6 ;  /* 0x0000000817067825 */ /* 0x001fc800078e0206 */
[----:B------:R-:W-:Y:S01]  /*0c40*/  FFMA R26, R25, R26, -0.4999999701976776123 ;  /* 0xbeffffff191a7423 */ /* 0x000fe2000000001a */
[----:B------:R-:W-:-:S03]  /*0c50*/  FFMA R27, R12, 1.4426950216293334961, -R27 ;  /* 0x3fb8aa3b0c1b7823 */ /* 0x000fc6000000081b */
[----:B------:R-:W-:Y:S01]  /*0c60*/  FFMA R25, R25, R26, 1 ;  /* 0x3f80000019197423 */ /* 0x000fe2000000001a */
[----:B------:R-:W-:Y:S01]  /*0c70*/  FFMA R26, R12, 1.925963033500011079e-08, R27 ;  /* 0x32a570600c1a7823 */ /* 0x000fe2000000001b */
[----:B------:R-:W2:Y:S04]  /*0c80*/  LDG.E R2, desc[UR6][R6.64+0x4] ;  /* 0x0000040606027981 */ /* 0x000ea8000c1e1900 */
[----:B------:R-:W3:Y:S01]  /*0c90*/  LDG.E R12, desc[UR6][R6.64] ;  /* 0x00000006060c7981 */ /* 0x000ee2000c1e1900 */
[----:B------:R-:W0:Y:S01]  /*0ca0*/  MUFU.EX2 R26, R26 ;  /* 0x0000001a001a7308 */ /* 0x000e220000000800 */
[C---:B------:R-:W-:Y:S02]  /*0cb0*/  LOP3.LUT P1, RZ, R22.reuse, 0x2, RZ, 0xc0, !PT ;  /* 0x0000000216ff7812 */ /* 0x040fe4000782c0ff */
[----:B------:R-:W-:Y:S01]  /*0cc0*/  IADD3 R22, PT, PT, R22, 0x1, RZ ;  /* 0x0000000116167810 */ /* 0x000fe20007ffe0ff */
[----:B------:R-:W-:-:S03]  /*0cd0*/  IMAD.SHL.U32 R27, R24, 0x800000, RZ ;  /* 0x00800000181b7824 */ /* 0x000fc600078e00ff */
[----:B------:R-:W-:Y:S02]  /*0ce0*/  LOP3.LUT P2, RZ, R22, 0x2, RZ, 0xc0, !PT ;  /* 0x0000000216ff7812 */ /* 0x000fe4000784c0ff */
[----:B------:R-:W-:Y:S02]  /*0cf0*/  FSEL R22, R25, R0, !P0 ;  /* 0x0000000019167208 */ /* 0x000fe40004000000 */
[----:B------:R-:W-:Y:S02]  /*0d00*/  FSEL R0, R0, R25, !P0 ;  /* 0x0000001900007208 */ /* 0x000fe40004000000 */
[----:B------:R-:W-:Y:S01]  /*0d10*/  FSEL R22, R22, -R22, !P1 ;  /* 0x8000001616167208 */ /* 0x000fe20004800000 */
[----:B0-----:R-:W-:Y:S01]  /*0d20*/  FMUL R27, R26, R27 ;  /* 0x0000001b1a1b7220 */ /* 0x001fe20000400000 */
[----:B------:R-:W-:Y:S01]  /*0d30*/  FSEL R24, R0, -R0, !P2 ;  /* 0x8000000000187208 */ /* 0x000fe20005000000 */
[----:B------:R-:W-:Y:S01]  /*0d40*/  FMUL R0, RZ, -R10 ;  /* 0x8000000aff007220 */ /* 0x000fe20000400000 */
[----:B------:R-:W-:Y:S01]  /*0d50*/  FMUL R10, R10, -1.6678197451575060839e-12 ;  /* 0xabeab98a0a0a7820 */ /* 0x000fe20000400000 */
[----:B------:R-:W-:-:S02]  /*0d60*/  FMUL R25, R27, R22 ;  /* 0x000000161b197220 */ /* 0x000fc40000400000 */
[----:B------:R-:W-:Y:S02]  /*0d70*/  FMUL R27, R27, R24 ;  /* 0x000000181b1b7220 */ /* 0x000fe40000400000 */
[-C--:B------:R-:W-:Y:S01]  /*0d80*/  FMUL R29, R0, R25.reuse ;  /* 0x00000019001d7220 */ /* 0x080fe20000400000 */
[----:B------:R-:W-:-:S03]  /*0d90*/  FMUL R25, R10, R25 ;  /* 0x000000190a197220 */ /* 0x000fc60000400000 */
[-C--:B------:R-:W-:Y:S01]  /*0da0*/  FFMA R29, R10, R27.reuse, -R29 ;  /* 0x0000001b0a1d7223 */ /* 0x080fe2000000081d */
[----:B------:R-:W-:-:S04]  /*0db0*/  FFMA R25, R0, R27, R25 ;  /* 0x0000001b00197223 */ /* 0x000fc80000000019 */
[----:B--2---:R-:W-:Y:S01]  /*0dc0*/  FADD R25, R25, R2 ;  /* 0x0000000219197221 */ /* 0x004fe20000000000 */
[----:B---3--:R-:W-:-:S04]  /*0dd0*/  FADD R29, R29, R12 ;  /* 0x0000000c1d1d7221 */ /* 0x008fc80000000000 */
[----:B------:R-:W-:Y:S04]  /*0de0*/  STG.E desc[UR6][R6.64+0x4], R25 ;  /* 0x0000041906007986 */ /* 0x000fe8000c101906 */
[----:B------:R0:W-:Y:S04]  /*0df0*/  STG.E desc[UR6][R6.64], R29 ;  /* 0x0000001d06007986 */ /* 0x0001e8000c101906 */
[----:B------:R-:W2:Y:S01]  /*0e00*/  LDG.E R4, desc[UR6][R4.64] ;  /* 0x0000000604047981 */ /* 0x000ea2000c1e1900 */
[----:B------:R-:W-:Y:S01]  /*0e10*/  FMUL R3, RZ, -R3 ;  /* 0x80000003ff037220 */ /* 0x000fe20000400000 */
[----:B--2---:R-:W-:-:S05]  /*0e20*/  I2FP.F32.S32 R0, R4 ;  /* 0x0000000400007245 */ /* 0x004fca0000201400 */
[----:B------:R-:W-:-:S04]  /*0e30*/  FADD R0, R0, -0.5 ;  /* 0xbf00000000007421 */ /* 0x000fc80000000000 */
[----:B------:R-:W-:-:S04]  /*0e40*/  FMUL R10, R11, R0 ;  /* 0x000000000b0a7220 */ /* 0x000fc80000400000 */
[----:B------:R-:W-:-:S04]  /*0e50*/  FMUL R10, R10, 1.6678197451575060839e-12 ;  /* 0x2beab98a0a0a7820 */ /* 0x000fc80000400000 */
[----:B------:R-:W-:-:S06]  /*0e60*/  FMUL R2, R10, 0.63661974668502807617 ;  /* 0x3f22f9830a027820 */ /* 0x000fcc0000400000 */
[----:B------:R-:W1:Y:S01]  /*0e70*/  F2I.NTZ R2, R2 ;  /* 0x0000000200027305 */ /* 0x000e620000203100 */
[----:B------:R-:W-:Y:S01]  /*0e80*/  FSETP.GE.AND P0, PT, |R10|, 105615, PT ;  /* 0x47ce47800a00780b */ /* 0x000fe20003f06200 */
[----:B------:R-:W-:Y:S01]  /*0e90*/  FMUL R3, R3, R0 ;  /* 0x0000000003037220 */ /* 0x000fe20000400000 */
[----:B-1----:R-:W-:-:S05]  /*0ea0*/  I2FP.F32.S32 R11, R2 ;  /* 0x00000002000b7245 */ /* 0x002fca0000201400 */
[----:B------:R-:W-:-:S04]  /*0eb0*/  FFMA R12, R11, -1.5707962512969970703, R10 ;  /* 0xbfc90fda0b0c7823 */ /* 0x000fc8000000000a */
[----:B------:R-:W-:Y:S01]  /*0ec0*/  FFMA R12, R11, -7.5497894158615963534e-08, R12 ;  /* 0xb3a221680b0c7823 */ /* 0x000fe2000000000c */
[----:B0-----:R-:W-:-:S03]  /*0ed0*/  FMUL R6, R3, 1.6678197451575060839e-12 ;  /* 0x2beab98a03067820 */ /* 0x001fc60000400000 */
[----:B------:R-:W-:Y:S01]  /*0ee0*/  FFMA R0, R11, -5.3903029534742383927e-15, R12 ;  /* 0xa7c234c50b007823 */ /* 0x000fe2000000000c */
[----:B------:R-:W-:Y:S06]  /*0ef0*/  @!P0 BRA `(.L_x_20) ;  /* 0x0000000400748947 */ /* 0x000fec0003800000 */
[----:B------:R-:W-:-:S13]  /*0f00*/  FSETP.NEU.AND P0, PT, |R10|, +INF , PT ;  /* 0x7f8000000a00780b */ /* 0x000fda0003f0d200 */
[----:B------:R-:W-:Y:S01]  /*0f10*/  @!P0 FMUL R0, RZ, R10 ;  /* 0x0000000aff008220 */ /* 0x000fe20000400000 */
[----:B------:R-:W-:Y:S01]  /*0f20*/  @!P0 IMAD.MOV.U32 R2, RZ, RZ, RZ ;  /* 0x000000ffff028224 */ /* 0x000fe200078e00ff */
[----:B------:R-:W-:Y:S06]  /*0f30*/  @!P0 BRA `(.L_x_20) ;  /* 0x0000000400648947 */ /* 0x000fec0003800000 */
[----:B------:R-:W-:Y:S01]  /*0f40*/  SHF.L.U32 R0, R10, 0x8, RZ ;  /* 0x000000080a007819 */ /* 0x000fe200000006ff */
[----:B------:R-:W-:Y:S02]  /*0f50*/  HFMA2 R12, -RZ, RZ, 0, 0 ;  /* 0x00000000ff0c7431 */ /* 0x000fe400000001ff */
[----:B------:R-:W-:Y:S01]  /*0f60*/  IMAD.MOV.U32 R7, RZ, RZ, RZ ;  /* 0x000000ffff077224 */ /* 0x000fe200078e00ff */
[----:B------:R-:W0:Y:S01]  /*0f70*/  LDCU.64 UR8, c[0x4][URZ] ;  /* 0x01000000ff0877ac */ /* 0x000e220008000a00 */
[----:B------:R-:W-:Y:S01]  /*0f80*/  IMAD.MOV.U32 R11, RZ, RZ, RZ ;  /* 0x000000ffff0b7224 */ /* 0x000fe200078e00ff */
[----:B------:R-:W-:Y:S01]  /*0f90*/  LOP3.LUT R0, R0, 0x80000000, RZ, 0xfc, !PT ;  /* 0x8000000000007812 */ /* 0x000fe200078efcff */
[----:B------:R-:W-:-:S06]  /*0fa0*/  UMOV UR4, URZ ;  /* 0x000000ff00047c82 */ /* 0x000fcc0008000000 */
.L_x_21:
[----:B0-----:R-:W-:Y:S02]  /*0fb0*/  IMAD.U32 R3, RZ, RZ, UR9 ;  /* 0x00000009ff037e24 */ /* 0x001fe4000f8e00ff */
[----:B------:R-:W-:-:S05]  /*0fc0*/  IMAD.U32 R2, RZ, RZ, UR8 ;  /* 0x00000008ff027e24 */ /* 0x000fca000f8e00ff */
        /* <DEDUP_REMOVED lines=10> */
[C---:B------:R-:W-:Y:S01]  /*1070*/  ISETP.EQ.AND P5, PT, R12.reuse, 0x14, PT ;  /* 0x000000140c00780c */ /* 0x040fe20003fa2270 */
[----:B------:R-:W-:Y:S02]  /*1080*/  VIADD R12, R12, 0x4 ;  /* 0x000000040c0c7836 */ /* 0x000fe40000000000 */
[----:B--2---:R-:W-:-:S03]  /*1090*/  IMAD.WIDE.U32 R4, R3, R0, RZ ;  /* 0x0000000003047225 */ /* 0x004fc600078e00ff */
[----:B------:R-:W-:-:S04]  /*10a0*/  IADD3 R4, P6, PT, R4, R7, RZ ;  /* 0x0000000704047210 */ /* 0x000fc80007fde0ff */
[----:B------:R-:W-:Y:S01]  /*10b0*/  IADD3.X R7, PT, PT, R5, R11, RZ, P6, !PT ;  /* 0x0000000b05077210 */ /* 0x000fe200037fe4ff */
[--C-:B------:R-:W-:Y:S01]  /*10c0*/  @P0 IMAD.MOV.U32 R9, RZ, RZ, R4.reuse ;  /* 0x000000ffff090224 */ /* 0x100fe200078e0004 */
[-C--:B------:R-:W-:Y:S01]  /*10d0*/  @P2 MOV R17, R4.reuse ;  /* 0x0000000400112202 */ /* 0x080fe20000000f00 */
[--C-:B------:R-:W-:Y:S01]  /*10e0*/  @P1 IMAD.MOV.U32 R16, RZ, RZ, R4.reuse ;  /* 0x000000ffff101224 */ /* 0x100fe200078e0004 */
[----:B------:R-:W-:Y:S01]  /*10f0*/  @P5 MOV R13, R4 ;  /* 0x00000004000d5202 */ /* 0x000fe20000000f00 */
[--C-:B------:R-:W-:Y:S02]  /*1100*/  @P3 IMAD.MOV.U32 R18, RZ, RZ, R4.reuse ;  /* 0x000000ffff123224 */ /* 0x100fe400078e0004 */
[----:B------:R-:W-:Y:S01]  /*1110*/  @P4 IMAD.MOV.U32 R19, RZ, RZ, R4 ;  /* 0x000000ffff134224 */ /* 0x000fe200078e0004 */
[----:B------:R-:W-:Y:S06]  /*1120*/  BRA.U UP0, `(.L_x_21) ;  /* 0xfffffffd00a07547 */ /* 0x000fec000b83ffff */
[----:B------:R-:W-:-:S04]  /*1130*/  SHF.R.U32.HI R2, RZ, 0x17, R10 ;  /* 0x00000017ff027819 */ /* 0x000fc8000001160a */
[C---:B------:R-:W-:Y:S02]  /*1140*/  LOP3.LUT R0, R2.reuse, 0xe0, RZ, 0xc0, !PT ;  /* 0x000000e002007812 */ /* 0x040fe400078ec0ff */
[----:B------:R-:W-:-:S03]  /*1150*/  LOP3.LUT P6, RZ, R2, 0x1f, RZ, 0xc0, !PT ;  /* 0x0000001f02ff7812 */ /* 0x000fc600078cc0ff */
[----:B------:R-:W-:-:S05]  /*1160*/  VIADD R0, R0, 0xffffff80 ;  /* 0xffffff8000007836 */ /* 0x000fca0000000000 */
[----:B------:R-:W-:-:S04]  /*1170*/  SHF.R.U32.HI R0, RZ, 0x5, R0 ;  /* 0x00000005ff007819 */ /* 0x000fc80000011600 */
[----:B------:R-:W-:-:S04]  /*1180*/  LEA R5, -R0, RZ, 0x2 ;  /* 0x000000ff00057211 */ /* 0x000fc800078e11ff */
[C---:B------:R-:W-:Y:S02]  /*1190*/  ISETP.EQ.AND P3, PT, R5.reuse, -0x18, PT ;  /* 0xffffffe80500780c */ /* 0x040fe40003f62270 */
[C---:B------:R-:W-:Y:S02]  /*11a0*/  ISETP.EQ.AND P4, PT, R5.reuse, -0x14, PT ;  /* 0xffffffec0500780c */ /* 0x040fe40003f82270 */
[C---:B------:R-:W-:Y:S02]  /*11b0*/  ISETP.EQ.AND P2, PT, R5.reuse, -0x10, PT ;  /* 0xfffffff00500780c */ /* 0x040fe40003f42270 */
[C---:B------:R-:W-:Y:S02]  /*11c0*/  ISETP.EQ.AND P1, PT, R5.reuse, -0xc, PT ;  /* 0xfffffff40500780c */ /* 0x040fe40003f22270 */
[C---:B------:R-:W-:Y:S02]  /*11d0*/  ISETP.EQ.AND P0, PT, R5.reuse, -0x8, PT ;  /* 0xfffffff80500780c */ /* 0x040fe40003f02270 */
[----:B------:R-:W-:-:S03]  /*11e0*/  ISETP.EQ.AND P5, PT, R5, RZ, PT ;  /* 0x000000ff0500720c */ /* 0x000fc60003fa2270 */
[--C-:B------:R-:W-:Y:S01]  /*11f0*/  @P3 IMAD.MOV.U32 R0, RZ, RZ, R9.reuse ;  /* 0x000000ffff003224 */ /* 0x100fe200078e0009 */
[C---:B------:R-:W-:Y:S01]  /*1200*/  ISETP.EQ.AND P3, PT, R5.reuse, -0x4, PT ;  /* 0xfffffffc0500780c */ /* 0x040fe20003f62270 */
[----:B------:R-:W-:Y:S01]  /*1210*/  @P4 IMAD.MOV.U32 R3, RZ, RZ, R9 ;  /* 0x000000ffff034224 */ /* 0x000fe200078e0009 */
[----:B------:R-:W-:Y:S01]  /*1220*/  @P4 MOV R0, R16 ;  /* 0x0000001000004202 */ /* 0x000fe20000000f00 */
[----:B------:R-:W-:Y:S01]  /*1230*/  @P2 IMAD.MOV.U32 R3, RZ, RZ, R16 ;  /* 0x000000ffff032224 */ /* 0x000fe200078e0010 */
[----:B------:R-:W-:Y:S01]  /*1240*/  ISETP.EQ.AND P4, PT, R5, 0x4, PT ;  /* 0x000000040500780c */ /* 0x000fe20003f82270 */
[----:B------:R-:W-:Y:S01]  /*1250*/  @P2 IMAD.MOV.U32 R0, RZ, RZ, R17 ;  /* 0x000000ffff002224 */ /* 0x000fe200078e0011 */
[----:B------:R-:W-:Y:S01]  /*1260*/  @P1 MOV R3, R17 ;  /* 0x0000001100031202 */ /* 0x000fe20000000f00 */
[--C-:B------:R-:W-:Y:S02]  /*1270*/  @P0 IMAD.MOV.U32 R3, RZ, RZ, R18.reuse ;  /* 0x000000ffff030224 */ /* 0x100fe400078e0012 */
[----:B------:R-:W-:Y:S01]  /*1280*/  @P1 IMAD.MOV.U32 R0, RZ, RZ, R18 ;  /* 0x000000ffff001224 */ /* 0x000fe200078e0012 */
[----:B------:R-:W-:-:S03]  /*1290*/  @P0 MOV R0, R19 ;  /* 0x0000001300000202 */ /* 0x000fc60000000f00 */
[----:B------:R-:W-:Y:S01]  /*12a0*/  @P3 IMAD.MOV.U32 R3, RZ, RZ, R19 ;  /* 0x000000ffff033224 */ /* 0x000fe200078e0013 */
[----:B------:R-:W-:Y:S01]  /*12b0*/  @P5 MOV R3, R13 ;  /* 0x0000000d00035202 */ /* 0x000fe20000000f00 */
[----:B------:R-:W-:Y:S02]  /*12c0*/  @P3 IMAD.MOV.U32 R0, RZ, RZ, R13 ;  /* 0x000000ffff003224 */ /* 0x000fe400078e000d */
[--C-:B------:R-:W-:Y:S02]  /*12d0*/  @P4 IMAD.MOV.U32 R3, RZ, RZ, R7.reuse ;  /* 0x000000ffff034224 */ /* 0x100fe400078e0007 */
[----:B------:R-:W-:-:S03]  /*12e0*/  @P5 IMAD.MOV.U32 R0, RZ, RZ, R7 ;  /* 0x000000ffff005224 */ /* 0x000fc600078e0007 */
[----:B------:R-:W-:Y:S01]  /*12f0*/  MOV R4, R3 ;  /* 0x0000000300047202 */ /* 0x000fe20000000f00 */
[----:B------:R-:W-:Y:S06]  /*1300*/  @!P6 BRA `(.L_x_22) ;  /* 0x000000000028e947 */ /* 0x000fec0003800000 */
        /* <DEDUP_REMOVED lines=10> */
.L_x_22:
        /* <DEDUP_REMOVED lines=9> */
[----:B------:R-:W0:Y:S01]  /*1440*/  I2F.F64.S64 R2, R12 ;  /* 0x0000000c00027312 */ /* 0x000e220000301c00 */
[----:B------:R-:W-:-:S04]  /*1450*/  LOP3.LUT R10, R7, R10, RZ, 0x3c, !PT ;  /* 0x0000000a070a7212 */ /* 0x000fc800078e3cff */
[----:B------:R-:W-:Y:S01]  /*1460*/  ISETP.GE.AND P1, PT, R10, RZ, PT ;  /* 0x000000ff0a00720c */ /* 0x000fe20003f26270 */
[----:B0-----:R-:W-:Y:S01]  /*1470*/  DMUL R4, R2, UR4 ;  /* 0x0000000402047c28 */ /* 0x001fe20008000000 */
[----:B------:R-:W-:-:S05]  /*1480*/  LEA.HI R2, R7, R0, RZ, 0x1 ;  /* 0x0000000007027211 */ /* 0x000fca00078f08ff */
[----:B------:R-:W-:-:S04]  /*1490*/  IMAD.MOV R0, RZ, RZ, -R2 ;  /* 0x000000ffff007224 */ /* 0x000fc800078e0a02 */
[----:B------:R-:W0:Y:S01]  /*14a0*/  F2F.F32.F64 R4, R4 ;  /* 0x0000000400047310 */ /* 0x000e220000301000 */
[----:B------:R-:W-:Y:S02]  /*14b0*/  @!P0 MOV R2, R0 ;  /* 0x0000000000028202 */ /* 0x000fe40000000f00 */
[----:B0-----:R-:W-:-:S07]  /*14c0*/  FSEL R0, -R4, R4, !P1 ;  /* 0x0000000404007208 */ /* 0x001fce0004800100 */
.L_x_20:
[----:B------:R-:W0:Y:S02]  /*14d0*/  LDC.64 R4, c[0x0][0x3c8] ;  /* 0x0000f200ff047b82 */ /* 0x000e240000000a00 */
[----:B0-----:R-:W-:-:S05]  /*14e0*/  IMAD.WIDE R4, R23, 0x8, R4 ;  /* 0x0000000817047825 */ /* 0x001fca00078e0204 */
[----:B------:R-:W2:Y:S04]  /*14f0*/  LDG.E R7, desc[UR6][R4.64] ;  /* 0x0000000604077981 */ /* 0x000ea8000c1e1900 */
[----:B------:R-:W3:Y:S01]  /*1500*/  LDG.E R3, desc[UR6][R4.64+0x4] ;  /* 0x0000040604037981 */ /* 0x000ee2000c1e1900 */
[----:B------:R-:W-:Y:S01]  /*1510*/  FFMA.SAT R10, R6, R15, 0.5 ;  /* 0x3f000000060a7423 */ /* 0x000fe2000000200f */
[----:B------:R-:W-:Y:S01]  /*1520*/  FMUL R11, R0, R0 ;  /* 0x00000000000b7220 */ /* 0x000fe20000400000 */
[----:B------:R-:W-:Y:S02]  /*1530*/  LOP3.LUT P1, RZ, R2, 0x2, RZ, 0xc0, !PT ;  /* 0x0000000202ff7812 */ /* 0x000fe4000782c0ff */
[----:B------:R-:W-:Y:S01]  /*1540*/  FFMA.RM R10, R10, R21, 12582913 ;  /* 0x4b4000010a0a7423 */ /* 0x000fe20000004015 */
[C---:B------:R-:W-:Y:S01]  /*1550*/  FFMA R20, R11.reuse, R20, -0.0013887860113754868507 ;  /* 0xbab607ed0b147423 */ /* 0x040fe20000000014 */
[C---:B------:R-:W-:Y:S01]  /*1560*/  FFMA R14, R11.reuse, -R14, 0.0083327032625675201416 ;  /* 0x3c0885e40b0e7423 */ /* 0x040fe2000000080e */
[C---:B------:R-:W-:Y:S01]  /*1570*/  FFMA R13, R11.reuse, R0, RZ ;  /* 0x000000000b0d7223 */ /* 0x040fe200000000ff */
[C---:B------:R-:W-:Y:S01]  /*1580*/  FADD R9, R10.reuse, -12583039 ;  /* 0xcb40007f0a097421 */ /* 0x040fe20000000000 */
[C---:B------:R-:W-:Y:S01]  /*1590*/  FFMA R20, R11.reuse, R20, 0.041666727513074874878 ;  /* 0x3d2aaabb0b147423 */ /* 0x040fe20000000014 */
[----:B------:R-:W-:Y:S01]  /*15a0*/  FFMA R14, R11, R14, -0.16666662693023681641 ;  /* 0xbe2aaaa80b0e7423 */ /* 0x000fe2000000000e */
[----:B------:R-:W-:-:S02]  /*15b0*/  IMAD.SHL.U32 R10, R10, 0x800000, RZ ;  /* 0x008000000a0a7824 */ /* 0x000fc400078e00ff */
[C---:B------:R-:W-:Y:S01]  /*15c0*/  FFMA R9, R6.reuse, 1.4426950216293334961, -R9 ;  /* 0x3fb8aa3b06097823 */ /* 0x040fe20000000809 */
[----:B------:R-:W-:Y:S01]  /*15d0*/  FFMA R20, R11, R20, -0.4999999701976776123 ;  /* 0xbeffffff0b147423 */ /* 0x000fe20000000014 */
[----:B------:R-:W-:Y:S02]  /*15e0*/  FFMA R13, R13, R14, R0 ;  /* 0x0000000e0d0d7223 */ /* 0x000fe40000000000 */
[----:B------:R-:W-:Y:S01]  /*15f0*/  FFMA R9, R6, 1.925963033500011079e-08, R9 ;  /* 0x32a5706006097823 */ /* 0x000fe20000000009 */
[C---:B------:R-:W-:Y:S01]  /*1600*/  LOP3.LUT R6, R2.reuse, 0x1, RZ, 0xc0, !PT ;  /* 0x0000000102067812 */ /* 0x040fe200078ec0ff */
[----:B------:R-:W-:Y:S01]  /*1610*/  FFMA R20, R11, R20, 1 ;  /* 0x3f8000000b147423 */ /* 0x000fe20000000014 */
[----:B------:R-:W-:Y:S02]  /*1620*/  VIADD R2, R2, 0x1 ;  /* 0x0000000102027836 */ /* 0x000fe40000000000 */
[----:B------:R-:W-:Y:S01]  /*1630*/  ISETP.NE.U32.AND P0, PT, R6, 0x1, PT ;  /* 0x000000010600780c */ /* 0x000fe20003f05070 */
[----:B------:R-:W0:Y:S02]  /*1640*/  MUFU.EX2 R9, R9 ;  /* 0x0000000900097308 */ /* 0x000e240000000800 */
[----:B------:R-:W-:-:S02]  /*1650*/  LOP3.LUT P2, RZ, R2, 0x2, RZ, 0xc0, !PT ;  /* 0x0000000202ff7812 */ /* 0x000fc4000784c0ff */
[----:B------:R-:W-:Y:S02]  /*1660*/  FSEL R0, R20, R13, !P0 ;  /* 0x0000000d14007208 */ /* 0x000fe40004000000 */
[----:B------:R-:W-:Y:S02]  /*1670*/  FSEL R13, R13, R20, !P0 ;  /* 0x000000140d0d7208 */ /* 0x000fe40004000000 */
[----:B------:R-:W-:Y:S01]  /*1680*/  FSEL R2, R0, -R0, !P1 ;  /* 0x8000000000027208 */ /* 0x000fe20004800000 */
[----:B------:R-:W-:Y:S01]  /*1690*/  FMUL R0, RZ, -R8 ;  /* 0x80000008ff007220 */ /* 0x000fe20000400000 */
[----:B------:R-:W-:Y:S01]  /*16a0*/  FSEL R6, R13, -R13, !P2 ;  /* 0x8000000d0d067208 */ /* 0x000fe20005000000 */
[----:B------:R-:W-:Y:S01]  /*16b0*/  FMUL R8, R8, -1.6678197451575060839e-12 ;  /* 0xabeab98a08087820 */ /* 0x000fe20000400000 */
[----:B0-----:R-:W-:-:S04]  /*16c0*/  FMUL R9, R9, R10 ;  /* 0x0000000a09097220 */ /* 0x001fc80000400000 */
[C---:B------:R-:W-:Y:S01]  /*16d0*/  FMUL R11, R9.reuse, R2 ;  /* 0x00000002090b7220 */ /* 0x040fe20000400000 */
[----:B------:R-:W-:-:S03]  /*16e0*/  FMUL R9, R9, R6 ;  /* 0x0000000609097220 */ /* 0x000fc60000400000 */
[-C--:B------:R-:W-:Y:S01]  /*16f0*/  FMUL R13, R0, R11.reuse ;  /* 0x0000000b000d7220 */ /* 0x080fe20000400000 */
[----:B------:R-:W-:-:S03]  /*1700*/  FMUL R11, R8, R11 ;  /* 0x0000000b080b7220 */ /* 0x000fc60000400000 */
[-C--:B------:R-:W-:Y:S01]  /*1710*/  FFMA R8, R8, R9.reuse, -R13 ;  /* 0x0000000908087223 */ /* 0x080fe2000000080d */
[----:B------:R-:W-:-:S03]  /*1720*/  FFMA R0, R0, R9, R11 ;  /* 0x0000000900007223 */ /* 0x000fc6000000000b */
[----:B--2---:R-:W-:Y:S01]  /*1730*/  FADD R7, R8, R7 ;  /* 0x0000000708077221 */ /* 0x004fe20000000000 */
[----:B---3--:R-:W-:-:S04]  /*1740*/  FADD R3, R0, R3 ;  /* 0x0000000300037221 */ /* 0x008fc80000000000 */
[----:B------:R-:W-:Y:S04]  /*1750*/  STG.E desc[UR6][R4.64], R7 ;  /* 0x0000000704007986 */ /* 0x000fe8000c101906 */
[----:B------:R-:W-:Y:S01]  /*1760*/  STG.E desc[UR6][R4.64+0x4], R3 ;  /* 0x0000040304007986 */ /* 0x000fe2000c101906 */
[----:B------:R-:W-:Y:S05]  /*1770*/  EXIT ;  /* 0x000000000000794d */ /* 0x000fea0003800000 */
.L_x_15:
[----:B------:R-:W-:-:S13]  /*1780*/  ISETP.NE.AND P1, PT, R23, 0x12c, PT ;  /* 0x0000012c1700780c */ /* 0x000fda0003f25270 */
[----:B------:R-:W-:Y:S05]  /*1790*/  @P1 BRA `(.L_x_23) ;  /* 0x0000001400701947 */ /* 0x000fea0003800000 */
.L_x_16:
[----:B------:R-:W-:Y:S05]  /*17a0*/  BSYNC.RECONVERGENT B0 ;  /* 0x0000000000007941 */ /* 0x000fea0003800200 */
.L_x_14:
[----:B------:R-:W0:Y:S01]  /*17b0*/  LDC.64 R4, c[0x0][0x388] ;  /* 0x0000e200ff047b82 */ /* 0x000e220000000a00 */
[----:B------:R-:W-:Y:S01]  /*17c0*/  IMAD R14, R0, 0x192, RZ ;  /* 0x00000192000e7824 */ /* 0x000fe200078e02ff */
[----:B------:R-:W1:Y:S06]  /*17d0*/  LDCU.64 UR8, c[0x0][0x3e8] ;  /* 0x00007d00ff0877ac */ /* 0x000e6c0008000a00 */
[----:B------:R-:W2:Y:S01]  /*17e0*/  LDC.64 R16, c[0x0][0x3e8] ;  /* 0x0000fa00ff107b82 */ /* 0x000ea20000000a00 */
[C---:B------:R-:W-:Y:S01]  /*17f0*/  IADD3 R19, P0, PT, R14.reuse, R23, RZ ;  /* 0x000000170e137210 */ /* 0x040fe20007f1e0ff */
[----:B------:R-:W3:Y:S03]  /*1800*/  LDCU.64 UR10, c[0x0][0x3f0] ;  /* 0x00007e00ff0a77ac */ /* 0x000ee60008000a00 */
[----:B------:R-:W-:Y:S01]  /*1810*/  IADD3.X R10, PT, PT, RZ, RZ, RZ, P0, !PT ;  /* 0x000000ffff0a7210 */ /* 0x000fe200007fe4ff */
[----:B------:R-:W4:Y:S02]  /*1820*/  LDCU.64 UR4, c[0x0][0x390] ;  /* 0x00007200ff0477ac */ /* 0x000f240008000a00 */
[----:B------:R-:W4:Y:S01]  /*1830*/  LDC.64 R6, c[0x0][0x3f0] ;  /* 0x0000fc00ff067b82 */ /* 0x000f220000000a00 */
[----:B0-----:R-:W4:Y:S07]  /*1840*/  LDG.E R22, desc[UR6][R4.64] ;  /* 0x0000000604167981 */ /* 0x001f2e000c1e1900 */
[----:B------:R-:W0:Y:S01]  /*1850*/  LDC.64 R8, c[0x0][0x390] ;  /* 0x0000e400ff087b82 */ /* 0x000e220000000a00 */
[C---:B------:R-:W-:Y:S01]  /*1860*/  IMAD.SHL.U32 R18, R19.reuse, 0x4, RZ ;  /* 0x0000000413127824 */ /* 0x040fe200078e00ff */
[----:B------:R-:W-:Y:S01]  /*1870*/  SHF.L.U64.HI R19, R19, 0x2, R10 ;  /* 0x0000000213137819 */ /* 0x000fe2000001020a */
[----:B------:R-:W-:-:S03]  /*1880*/  IMAD.IADD R23, R14, 0x1, R23 ;  /* 0x000000010e177824 */ /* 0x000fc600078e0217 */
[C---:B-1----:R-:W-:Y:S01]  /*1890*/  IADD3 R20, P0, PT, R18.reuse, UR8, RZ ;  /* 0x0000000812147c10 */ /* 0x042fe2000ff1e0ff */
[----:B--2---:R-:W-:Y:S01]  /*18a0*/  IMAD.WIDE.U32 R16, R23, 0x4, R16 ;  /* 0x0000000417107825 */ /* 0x004fe200078e0010 */
[----:B------:R-:W1:Y:S01]  /*18b0*/  LDC.64 R10, c[0x0][0x398] ;  /* 0x0000e600ff0a7b82 */ /* 0x000e620000000a00 */
[C---:B---3--:R-:W-:Y:S02]  /*18c0*/  IADD3 R14, P1, PT, R18.reuse, UR10, RZ ;  /* 0x0000000a120e7c10 */ /* 0x048fe4000ff3e0ff */
[C---:B------:R-:W-:Y:S02]  /*18d0*/  IADD3.X R21, PT, PT, R19.reuse, UR9, RZ, P0, !PT ;  /* 0x0000000913157c10 */ /* 0x040fe400087fe4ff */
[----:B------:R-:W-:Y:S01]  /*18e0*/  IADD3.X R15, PT, PT, R19, UR11, RZ, P1, !PT ;  /* 0x0000000b130f7c10 */ /* 0x000fe20008ffe4ff */
[----:B------:R-:W2:Y:S02]  /*18f0*/  LDG.E R16, desc[UR6][R16.64] ;  /* 0x0000000610107981 */ /* 0x000ea4000c1e1900 */
[----:B------:R-:W3:Y:S01]  /*1900*/  LDC.64 R12, c[0x0][0x400] ;  /* 0x00010000ff0c7b82 */ /* 0x000ee20000000a00 */
[----:B----4-:R-:W-:Y:S01]  /*1910*/  IMAD.WIDE.U32 R6, R23, 0x4, R6 ;  /* 0x0000000417067825 */ /* 0x010fe200078e0006 */
[----:B------:R-:W2:Y:S01]  /*1920*/  LDG.E R21, desc[UR6][R20.64+0x4] ;  /* 0x0000040614157981 */ /* 0x000ea2000c1e1900 */
[----:B------:R-:W-:-:S03]  /*1930*/  IADD3 R18, P0, PT, R18, UR4, RZ ;  /* 0x0000000412127c10 */ /* 0x000fc6000ff1e0ff */
[----:B------:R-:W4:Y:S01]  /*1940*/  LDG.E R14, desc[UR6][R14.64+0x4] ;  /* 0x000004060e0e7981 */ /* 0x000f22000c1e1900 */
[C---:B0-----:R-:W-:Y:S01]  /*1950*/  IMAD.WIDE.U32 R24, R23.reuse, 0x4, R8 ;  /* 0x0000000417187825 */ /* 0x041fe200078e0008 */
[----:B------:R-:W-:Y:S02]  /*1960*/  IADD3 R23, PT, PT, R23, -R0, RZ ;  /* 0x8000000017177210 */ /* 0x000fe40007ffe0ff */
[----:B------:R-:W4:Y:S01]  /*1970*/  LDG.E R6, desc[UR6][R6.64] ;  /* 0x0000000606067981 */ /* 0x000f22000c1e1900 */
[----:B------:R-:W-:-:S03]  /*1980*/  IADD3.X R19, PT, PT, R19, UR5, RZ, P0, !PT ;  /* 0x0000000513137c10 */ /* 0x000fc600087fe4ff */
[----:B------:R-:W4:Y:S01]  /*1990*/  LDG.E R25, desc[UR6][R24.64] ;  /* 0x0000000618197981 */ /* 0x000f22000c1e1900 */
[----:B-1----:R-:W-:-:S03]  /*19a0*/  IMAD.WIDE.U32 R10, R23, 0x4, R10 ;  /* 0x00000004170a7825 */ /* 0x002fc600078e000a */
[----:B------:R-:W4:Y:S04]  /*19b0*/  LDG.E R18, desc[UR6][R18.64+0x4] ;  /* 0x0000040612127981 */ /* 0x000f28000c1e1900 */
[----:B------:R0:W4:Y:S01]  /*19c0*/  LDG.E R11, desc[UR6][R10.64] ;  /* 0x000000060a0b7981 */ /* 0x000122000c1e1900 */
[----:B---3--:R-:W-:-:S05]  /*19d0*/  IMAD.WIDE.U32 R12, R23, 0x4, R12 ;  /* 0x00000004170c7825 */ /* 0x008fca00078e000c */
[----:B------:R1:W3:Y:S01]  /*19e0*/  LDG.E R0, desc[UR6][R12.64] ;  /* 0x000000060c007981 */ /* 0x0002e2000c1e1900 */
[----:B-----5:R-:W-:Y:S01]  /*19f0*/  FMUL R9, R3, -6.2831854820251464844 ;  /* 0xc0c90fdb03097820 */ /* 0x020fe20000400000 */
[----:B0-----:R-:W-:Y:S01]  /*1a00*/  FMUL R10, RZ, R3 ;  /* 0x00000003ff0a7220 */ /* 0x001fe20000400000 */
[----:B------:R-:W-:-:S05]  /*1a10*/  I2FP.F32.S32 R8, R22 ;  /* 0x0000001600087245 */ /* 0x000fca0000201400 */
[----:B------:R-:W-:-:S04]  /*1a20*/  FMUL R20, R9, R8 ;  /* 0x0000000809147220 */ /* 0x000fc80000400000 */
[----:B------:R-:W-:-:S04]  /*1a30*/  FMUL R20, R20, 1.6678197451575060839e-12 ;  /* 0x2beab98a14147820 */ /* 0x000fc80000400000 */
[----:B------:R-:W-:-:S06]  /*1a40*/  FMUL R22, R20, 0.63661974668502807617 ;  /* 0x3f22f98314167820 */ /* 0x000fcc0000400000 */
[----:B------:R-:W0:Y:S01]  /*1a50*/  F2I.NTZ R22, R22 ;  /* 0x0000001600167305 */ /* 0x000e220000203100 */
[----:B--2---:R-:W-:Y:S01]  /*1a60*/  FADD R21, R21, R16 ;  /* 0x0000001015157221 */ /* 0x004fe20000000000 */
[----:B------:R-:W-:-:S03]  /*1a70*/  FSETP.GE.AND P0, PT, |R20|, 105615, PT ;  /* 0x47ce47801400780b */ /* 0x000fc60003f06200 */
[----:B----4-:R-:W-:-:S04]  /*1a80*/  FADD R21, R21, R14 ;  /* 0x0000000e15157221 */ /* 0x010fc80000000000 */
[----:B------:R-:W-:Y:S01]  /*1a90*/  FADD R6, R21, R6 ;  /* 0x0000000615067221 */ /* 0x000fe20000000000 */
[----:B0-----:R-:W-:Y:S01]  /*1aa0*/  I2FP.F32.S32 R7, R22 ;  /* 0x0000001600077245 */ /* 0x001fe20000201400 */
[----:B------:R-:W-:-:S04]  /*1ab0*/  FADD R18, R25, R18 ;  /* 0x0000001219127221 */ /* 0x000fc80000000000 */
[C---:B-1----:R-:W-:Y:S01]  /*1ac0*/  FFMA R12, R7.reuse, -1.5707962512969970703, R20 ;  /* 0xbfc90fda070c7823 */ /* 0x042fe20000000014 */
[----:B------:R-:W-:Y:S01]  /*1ad0*/  FMUL R3, R6, 0.25 ;  /* 0x3e80000006037820 */ /* 0x000fe20000400000 */
[----:B------:R-:W-:Y:S02]  /*1ae0*/  FMUL R14, R10, R8 ;  /* 0x000000080a0e7220 */ /* 0x000fe40000400000 */
[----:B------:R-:W-:Y:S01]  /*1af0*/  FFMA R12, R7, -7.5497894158615963534e-08, R12 ;  /* 0xb3a22168070c7823 */ /* 0x000fe2000000000c */
[----:B------:R-:W-:Y:S01]  /*1b00*/  FFMA R3, R18, 0.5, R3 ;  /* 0x3f00000012037823 */ /* 0x000fe20000000003 */
[----:B------:R-:W-:Y:S01]  /*1b10*/  FMUL R14, R14, 1.6678197451575060839e-12 ;  /* 0x2beab98a0e0e7820 */ /* 0x000fe20000400000 */
[----:B---3--:R-:W-:Y:S01]  /*1b20*/  FADD R11, R11, R0 ;  /* 0x000000000b0b7221 */ /* 0x008fe20000000000 */
[----:B------:R-:W-:Y:S01]  /*1b30*/  FFMA R0, R7, -5.3903029534742383927e-15, R12 ;  /* 0xa7c234c507007823 */ /* 0x000fe2000000000c */
[----:B------:R-:W-:Y:S06]  /*1b40*/  @!P0 BRA `(.L_x_24) ;  /* 0x00000004007c8947 */ /* 0x000fec0003800000 */
[----:B------:R-:W-:-:S13]  /*1b50*/  FSETP.NEU.AND P0, PT, |R20|, +INF , PT ;  /* 0x7f8000001400780b */ /* 0x000fda0003f0d200 */
[----:B------:R-:W-:Y:S01]  /*1b60*/  @!P0 FMUL R0, RZ, R20 ;  /* 0x00000014ff008220 */ /* 0x000fe20000400000 */
[----:B------:R-:W-:Y:S01]  /*1b70*/  @!P0 IMAD.MOV.U32 R22, RZ, RZ, RZ ;  /* 0x000000ffff168224 */ /* 0x000fe200078e00ff */
[----:B------:R-:W-:Y:S06]  /*1b80*/  @!P0 BRA `(.L_x_24) ;  /* 0x00000004006c8947 */ /* 0x000fec0003800000 */
[----:B------:R-:W0:Y:S01]  /*1b90*/  LDCU.64 UR4, c[0x4][URZ] ;  /* 0x01000000ff0477ac */ /* 0x000e220008000a00 */
[----:B------:R-:W-:Y:S02]  /*1ba0*/  IMAD.SHL.U32 R0, R20, 0x100, RZ ;  /* 0x0000010014007824 */ /* 0x000fe400078e00ff */
[----:B------:R-:W-:Y:S01]  /*1bb0*/  HFMA2 R24, -RZ, RZ, 0, 0 ;  /* 0x00000000ff187431 */ /* 0x000fe200000001ff */
[----:B------:R-:W-:Y:S01]  /*1bc0*/  BSSY.RECONVERGENT B0, `(.L_x_25) ;  /* 0x000001c000007945 */ /* 0x000fe20003800200 */
[----:B------:R-:W-:Y:S01]  /*1bd0*/  IMAD.MOV.U32 R21, RZ, RZ, RZ ;  /* 0x000000ffff157224 */ /* 0x000fe200078e00ff */
[----:B------:R-:W-:Y:S02]  /*1be0*/  CS2R R22, SRZ ;  /* 0x0000000000167805 */ /* 0x000fe4000001ff00 */
[----:B------:R-:W-:Y:S02]  /*1bf0*/  LOP3.LUT R0, R0, 0x80000000, RZ, 0xfc, !PT ;  /* 0x8000000000007812 */ /* 0x000fe400078efcff */
[----:B0-----:R-:W-:Y:S01]  /*1c00*/  MOV R6, UR4 ;  /* 0x0000000400067c02 */ /* 0x001fe20008000f00 */
[----:B------:R-:W-:-:S07]  /*1c10*/  IMAD.U32 R7, RZ, RZ, UR5 ;  /* 0x00000005ff077e24 */ /* 0x000fce000f8e00ff */
.L_x_26:
[----:B------:R-:W2:Y:S01]  /*1c20*/  LDG.E.CONSTANT R13, desc[UR6][R6.64] ;  /* 0x00000006060d7981 */ /* 0x000ea2000c1e9900 */
[----:B------:R-:W-:Y:S01]  /*1c30*/  ISETP.EQ.AND P6, PT, R24, RZ, PT ;  /* 0x000000ff1800720c */ /* 0x000fe20003fc2270 */
[----:B------:R-:W-:Y:S01]  /*1c40*/  VIADD R22, R22, 0x1 ;  /* 0x0000000116167836 */ /* 0x000fe20000000000 */
[C---:B------:R-:W-:Y:S02]  /*1c50*/  ISETP.EQ.AND P5, PT, R24.reuse, 0x4, PT ;  /* 0x000000041800780c */ /* 0x040fe40003fa2270 */
[C---:B------:R-:W-:Y:S02]  /*1c60*/  ISETP.EQ.AND P4, PT, R24.reuse, 0x8, PT ;  /* 0x000000081800780c */ /* 0x040fe40003f82270 */
[C---:B------:R-:W-:Y:S02]  /*1c70*/  ISETP.EQ.AND P3, PT, R24.reuse, 0xc, PT ;  /* 0x0000000c1800780c */ /* 0x040fe40003f62270 */
[C---:B------:R-:W-:Y:S02]  /*1c80*/  ISETP.EQ.AND P2, PT, R24.reuse, 0x10, PT ;  /* 0x000000101800780c */ /* 0x040fe40003f42270 */
[----:B------:R-:W-:-:S02]  /*1c90*/  ISETP.EQ.AND P1, PT, R24, 0x14, PT ;  /* 0x000000141800780c */ /* 0x000fc40003f22270 */
[----:B------:R-:W-:Y:S01]  /*1ca0*/  IADD3 R24, PT, PT, R24, 0x4, RZ ;  /* 0x0000000418187810 */ /* 0x000fe20007ffe0ff */
[----:B--2---:R-:W-:-:S03]  /*1cb0*/  IMAD.WIDE.U32 R12, R13, R0, RZ ;  /* 0x000000000d0c7225 */ /* 0x004fc600078e00ff */
[----:B------:R-:W-:-:S04]  /*1cc0*/  IADD3 R12, P0, PT, R12, R21, RZ ;  /* 0x000000150c0c7210 */ /* 0x000fc80007f1e0ff */
[-C--:B------:R-:W-:Y:S01]  /*1cd0*/  @P6 MOV R8, R12.reuse ;  /* 0x0000000c00086202 */ /* 0x080fe20000000f00 */
[----:B------:R-:W-:Y:S01]  /*1ce0*/  IMAD.X R21, R13, 0x1, R23, P0 ;  /* 0x000000010d157824 */ /* 0x000fe200000e0617 */
[----:B------:R-:W-:Y:S01]  /*1cf0*/  ISETP.NE.AND P6, PT, R22, 0x6, PT ;  /* 0x000000061600780c */ /* 0x000fe20003fc5270 */
[--C-:B------:R-:W-:Y:S01]  /*1d00*/  @P5 IMAD.MOV.U32 R15, RZ, RZ, R12.reuse ;  /* 0x000000ffff0f5224 */ /* 0x100fe200078e000c */
[----:B------:R-:W-:Y:S01]  /*1d10*/  IADD3 R6, P0, PT, R6, 0x4, RZ ;  /* 0x0000000406067810 */ /* 0x000fe20007f1e0ff */
[--C-:B------:R-:W-:Y:S01]  /*1d20*/  @P4 IMAD.MOV.U32 R16, RZ, RZ, R12.reuse ;  /* 0x000000ffff104224 */ /* 0x100fe200078e000c */
[----:B------:R-:W-:Y:S01]  /*1d30*/  @P3 MOV R17, R12 ;  /* 0x0000000c00113202 */ /* 0x000fe20000000f00 */
[--C-:B------:R-:W-:Y:S02]  /*1d40*/  @P2 IMAD.MOV.U32 R18, RZ, RZ, R12.reuse ;  /* 0x000000ffff122224 */ /* 0x100fe400078e000c */
[----:B------:R-:W-:Y:S02]  /*1d50*/  @P1 IMAD.MOV.U32 R19, RZ, RZ, R12 ;  /* 0x000000ffff131224 */ /* 0x000fe400078e000c */
[----:B------:R-:W-:-:S04]  /*1d60*/  IMAD.X R7, RZ, RZ, R7, P0 ;  /* 0x000000ffff077224 */ /* 0x000fc800000e0607 */
[----:B------:R-:W-:Y:S05]  /*1d70*/  @P6 BRA `(.L_x_26) ;  /* 0xfffffffc00a86947 */ /* 0x000fea000383ffff */
[----:B------:R-:W-:Y:S05]  /*1d80*/  BSYNC.RECONVERGENT B0 ;  /* 0x0000000000007941 */ /* 0x000fea0003800200 */
.L_x_25:
        /* <DEDUP_REMOVED lines=33> */
[----:B------:R-:W-:Y:S01]  /*1fa0*/  @P0 MOV R13, R16 ;  /* 0x00000010000d0202 */ /* 0x000fe20000000f00 */
[----:B------:R-:W-:Y:S01]  /*1fb0*/  @P3 IMAD.MOV.U32 R13, RZ, RZ, R17 ;  /* 0x000000ffff0d3224 */ /* 0x000fe200078e0011 */
[----:B------:R-:W-:Y:S01]  /*1fc0*/  ISETP.EQ.AND P0, PT, R22, 0x8, PT ;  /* 0x000000081600780c */ /* 0x000fe20003f02270 */
[----:B------:R-:W-:Y:S01]  /*1fd0*/  @P5 IMAD.MOV.U32 R13, RZ, RZ, R18 ;  /* 0x000000ffff0d5224 */ /* 0x000fe200078e0012 */
[----:B------:R-:W-:Y:S02]  /*1fe0*/  @P4 MOV R13, R19 ;  /* 0x00000013000d4202 */ /* 0x000fe40000000f00 */
[----:B------:R-:W-:-:S09]  /*1ff0*/  SHF.L.W.U32.HI R0, R12, R7, R0 ;  /* 0x000000070c007219 */ /* 0x000fd20000010e00 */
[----:B------:R-:W-:-:S05]  /*2000*/  @P0 IMAD.MOV.U32 R13, RZ, RZ, R21 ;  /* 0x000000ffff0d0224 */ /* 0x000fca00078e0015 */
[----:B------:R-:W-:-:S07]  /*2010*/  SHF.L.W.U32.HI R12, R13, R7, R12 ;  /* 0x000000070d0c7219 */ /* 0x000fce0000010e0c */
.L_x_27:
[C---:B------:R-:W-:Y:S01]  /*2020*/  SHF.L.W.U32.HI R21, R12.reuse, 0x2, R0 ;  /* 0x000000020c157819 */ /* 0x040fe20000010e00 */
[----:B------:R-:W-:Y:S01]  /*2030*/  IMAD.SHL.U32 R6, R12, 0x4, RZ ;  /* 0x000000040c067824 */ /* 0x000fe200078e00ff */
[----:B------:R-:W-:Y:S01]  /*2040*/  UMOV UR4, 0x54442d19 ;  /* 0x54442d1900047882 */ /* 0x000fe20000000000 */
[----:B------:R-:W-:Y:S01]  /*2050*/  UMOV UR5, 0x3bf921fb ;  /* 0x3bf921fb00057882 */ /* 0x000fe20000000000 */
[----:B------:R-:W-:Y:S02]  /*2060*/  SHF.R.S32.HI R7, RZ, 0x1f, R21 ;  /* 0x0000001fff077819 */ /* 0x000fe40000011415 */
[----:B------:R-:W-:Y:S02]  /*2070*/  ISETP.GE.AND P0, PT, R20, RZ, PT ;  /* 0x000000ff1400720c */ /* 0x000fe40003f06270 */
[C---:B------:R-:W-:Y:S02]  /*2080*/  LOP3.LUT R6, R7.reuse, R6, RZ, 0x3c, !PT ;  /* 0x0000000607067212 */ /* 0x040fe400078e3cff */
[----:B------:R-:W-:-:S02]  /*2090*/  LOP3.LUT R7, R7, R21, RZ, 0x3c, !PT ;  /* 0x0000001507077212 */ /* 0x000fc400078e3cff */
[----:B------:R-:W-:Y:S02]  /*20a0*/  SHF.R.U32.HI R0, RZ, 0x1e, R0 ;  /* 0x0000001eff007819 */ /* 0x000fe40000011600 */
[C---:B------:R-:W-:Y:S02]  /*20b0*/  LOP3.LUT R20, R21.reuse, R20, RZ, 0x3c, !PT ;  /* 0x0000001415147212 */ /* 0x040fe400078e3cff */
[----:B------:R-:W0:Y:S01]  /*20c0*/  I2F.F64.S64 R6, R6 ;  /* 0x0000000600067312 */ /* 0x000e220000301c00 */
[----:B------:R-:W-:Y:S02]  /*20d0*/  LEA.HI R22, R21, R0, RZ, 0x1 ;  /* 0x0000000015167211 */ /* 0x000fe400078f08ff */
[----:B------:R-:W-:Y:S02]  /*20e0*/  ISETP.GE.AND P1, PT, R20, RZ, PT ;  /* 0x000000ff1400720c */ /* 0x000fe40003f26270 */
[----:B------:R-:W-:-:S05]  /*20f0*/  IADD3 R0, PT, PT, -R22, RZ, RZ ;  /* 0x000000ff16007210 */ /* 0x000fca0007ffe1ff */
[----:B------:R-:W-:Y:S01]  /*2100*/  @!P0 IMAD.MOV.U32 R22, RZ, RZ, R0 ;  /* 0x000000ffff168224 */ /* 0x000fe200078e0000 */
[----:B0-----:R-:W-:-:S10]  /*2110*/  DMUL R12, R6, UR4 ;  /* 0x00000004060c7c28 */ /* 0x001fd40008000000 */
[----:B------:R-:W0:Y:S02]  /*2120*/  F2F.F32.F64 R12, R12 ;  /* 0x0000000c000c7310 */ /* 0x000e240000301000 */
[----:B0-----:R-:W-:-:S07]  /*2130*/  FSEL R0, -R12, R12, !P1 ;  /* 0x0000000c0c007208 */ /* 0x001fce0004800100 */
.L_x_24:
[----:B------:R-:W-:Y:S02]  /*2140*/  IMAD.MOV.U32 R12, RZ, RZ, 0x394d4153 ;  /* 0x394d4153ff0c7424 */ /* 0x000fe400078e00ff */
[----:B------:R-:W-:Y:S01]  /*2150*/  FMUL R25, R0, R0 ;  /* 0x0000000000197220 */ /* 0x000fe20000400000 */
[----:B------:R-:W0:Y:S01]  /*2160*/  LDC.64 R6, c[0x0][0x3a8] ;  /* 0x0000ea00ff067b82 */ /* 0x000e220000000a00 */
[----:B------:R-:W-:Y:S02]  /*2170*/  MOV R13, 0x3bbb989d ;  /* 0x3bbb989d000d7802 */ /* 0x000fe40000000f00 */
[C---:B------:R-:W-:Y:S01]  /*2180*/  FFMA R20, R25.reuse, -R12, 0.0083327032625675201416 ;  /* 0x3c0885e419147423 */ /* 0x040fe2000000080c */
[C---:B------:R-:W-:Y:S01]  /*2190*/  FFMA R21, R25.reuse, R0, RZ ;  /* 0x0000000019157223 */ /* 0x040fe200000000ff */
[----:B------:R-:W-:Y:S01]  /*21a0*/  IADD3 R23, PT, PT, R2, -0xc7, RZ ;  /* 0xffffff3902177810 */ /* 0x000fe20007ffe0ff */
[----:B------:R-:W-:Y:S01]  /*21b0*/  FFMA.SAT R24, R14, R13, 0.5 ;  /* 0x3f0000000e187423 */ /* 0x000fe2000000200d */
[----:B------:R-:W-:Y:S01]  /*21c0*/  FFMA R20, R25, R20, -0.16666662693023681641 ;  /* 0xbe2aaaa819147423 */ /* 0x000fe20000000014 */
[----:B------:R-:W-:-:S03]  /*21d0*/  LOP3.LUT R2, R22, 0x1, RZ, 0xc0, !PT ;  /* 0x0000000116027812 */ /* 0x000fc600078ec0ff */
[----:B------:R-:W-:Y:S01]  /*21e0*/  FFMA R0, R21, R20, R0 ;  /* 0x0000001415007223 */ /* 0x000fe20000000000 */
[----:B------:R-:W-:Y:S01]  /*21f0*/  IMAD.MOV.U32 R20, RZ, RZ, 0x37cbac00 ;  /* 0x37cbac00ff147424 */ /* 0x000fe200078e00ff */
[----:B------:R-:W-:Y:S01]  /*2200*/  ISETP.NE.U32.AND P0, PT, R2, 0x1, PT ;  /* 0x000000010200780c */ /* 0x000fe20003f05070 */
[----:B------:R-:W-:Y:S02]  /*2210*/  IMAD.MOV.U32 R21, RZ, RZ, 0x437c0000 ;  /* 0x437c0000ff157424 */ /* 0x000fe400078e00ff */
[C---:B------:R-:W-:Y:S02]  /*2220*/  FFMA R26, R25.reuse, R20, -0.0013887860113754868507 ;  /* 0xbab607ed191a7423 */ /* 0x040fe40000000014 */
[----:B------:R-:W-:Y:S02]  /*2230*/  FFMA.RM R24, R24, R21, 12582913 ;  /* 0x4b40000118187423 */ /* 0x000fe40000004015 */
[----:B------:R-:W-:Y:S02]  /*2240*/  FFMA R26, R25, R26, 0.041666727513074874878 ;  /* 0x3d2aaabb191a7423 */ /* 0x000fe4000000001a */
[----:B------:R-:W-:-:S02]  /*2250*/  FADD R27, R24, -12583039 ;  /* 0xcb40007f181b7421 */ /* 0x000fc40000000000 */
[----:B------:R-:W-:Y:S01]  /*2260*/  FFMA R26, R25, R26, -0.4999999701976776123 ;  /* 0xbeffffff191a7423 */ /* 0x000fe2000000001a */
[----:B0-----:R-:W-:-:S04]  /*2270*/  IMAD.WIDE R6, R23, 0x8, R6 ;  /* 0x0000000817067825 */ /* 0x001fc800078e0206 */
[----:B------:R-:W-:Y:S01]  /*2280*/  FFMA R27, R14, 1.4426950216293334961, -R27 ;  /* 0x3fb8aa3b0e1b7823 */ /* 0x000fe2000000081b */
[----:B------:R-:W-:-:S03]  /*2290*/  FFMA R25, R25, R26, 1 ;  /* 0x3f80000019197423 */ /* 0x000fc6000000001a */
[----:B------:R-:W-:Y:S01]  /*22a0*/  FFMA R26, R14, 1.925963033500011079e-08, R27 ;  /* 0x32a570600e1a7823 */ /* 0x000fe2000000001b */
[----:B------:R-:W2:Y:S04]  /*22b0*/  LDG.E R2, desc[UR6][R6.64+0x4] ;  /* 0x0000040606027981 */ /* 0x000ea8000c1e1900 */
[----:B------:R-:W3:Y:S01]  /*22c0*/  LDG.E R14, desc[UR6][R6.64] ;  /* 0x00000006060e7981 */ /* 0x000ee2000c1e1900 */
[----:B------:R-:W0:Y:S01]  /*22d0*/  MUFU.EX2 R26, R26 ;  /* 0x0000001a001a7308 */ /* 0x000e220000000800 */
[C---:B------:R-:W-:Y:S01]  /*22e0*/  LOP3.LUT P1, RZ, R22.reuse, 0x2, RZ, 0xc0, !PT ;  /* 0x0000000216ff7812 */ /* 0x040fe2000782c0ff */
[----:B------:R-:W-:Y:S02]  /*22f0*/  VIADD R22, R22, 0x1 ;  /* 0x0000000116167836 */ /* 0x000fe40000000000 */
[----:B------:R-:W-:-:S03]  /*2300*/  IMAD.SHL.U32 R27, R24, 0x800000, RZ ;  /* 0x00800000181b7824 */ /* 0x000fc600078e00ff */
[----:B------:R-:W-:Y:S02]  /*2310*/  LOP3.LUT P2, RZ, R22, 0x2, RZ, 0xc0, !PT ;  /* 0x0000000216ff7812 */ /* 0x000fe4000784c0ff */
[----:B------:R-:W-:Y:S02]  /*2320*/  FSEL R22, R25, R0, !P0 ;  /* 0x0000000019167208 */ /* 0x000fe40004000000 */
[----:B------:R-:W-:Y:S02]  /*2330*/  FSEL R0, R0, R25, !P0 ;  /* 0x0000001900007208 */ /* 0x000fe40004000000 */
[----:B------:R-:W-:Y:S02]  /*2340*/  FSEL R22, R22, -R22, !P1 ;  /* 0x8000001616167208 */ /* 0x000fe40004800000 */
[----:B------:R-:W-:Y:S01]  /*2350*/  FSEL R24, R0, -R0, !P2 ;  /* 0x8000000000187208 */ /* 0x000fe20005000000 */
[----:B0-----:R-:W-:Y:S01]  /*2360*/  FMUL R27, R26, R27 ;  /* 0x0000001b1a1b7220 */ /* 0x001fe20000400000 */
[----:B------:R-:W-:Y:S01]  /*2370*/  FMUL R0, RZ, R11 ;  /* 0x0000000bff007220 */ /* 0x000fe20000400000 */
[----:B------:R-:W-:-:S02]  /*2380*/  FMUL R11, R11, 1.6678197451575060839e-12 ;  /* 0x2beab98a0b0b7820 */ /* 0x000fc40000400000 */
[C---:B------:R-:W-:Y:S01]  /*2390*/  FMUL R22, R27.reuse, R22 ;  /* 0x000000161b167220 */ /* 0x040fe20000400000 */
[----:B------:R-:W-:-:S03]  /*23a0*/  FMUL R24, R27, R24 ;  /* 0x000000181b187220 */ /* 0x000fc60000400000 */
[-C--:B------:R-:W-:Y:S01]  /*23b0*/  FMUL R26, R0, R22.reuse ;  /* 0x00000016001a7220 */ /* 0x080fe20000400000 */
[----:B------:R-:W-:-:S03]  /*23c0*/  FMUL R25, R11, R22 ;  /* 0x000000160b197220 */ /* 0x000fc60000400000 */
[-C--:B------:R-:W-:Y:S01]  /*23d0*/  FFMA R11, R11, R24.reuse, -R26 ;  /* 0x000000180b0b7223 */ /* 0x080fe2000000081a */
[----:B------:R-:W-:-:S04]  /*23e0*/  FFMA R25, R0, R24, R25 ;  /* 0x0000001800197223 */ /* 0x000fc80000000019 */
[----:B--2---:R-:W-:Y:S01]  /*23f0*/  FADD R25, R25, R2 ;  /* 0x0000000219197221 */ /* 0x004fe20000000000 */
[----:B---3--:R-:W-:-:S04]  /*2400*/  FADD R27, R11, R14 ;  /* 0x0000000e0b1b7221 */ /* 0x008fc80000000000 */
[----:B------:R0:W-:Y:S04]  /*2410*/  STG.E desc[UR6][R6.64+0x4], R25 ;  /* 0x0000041906007986 */ /* 0x0001e8000c101906 */
[----:B------:R0:W-:Y:S04]  /*2420*/  STG.E desc[UR6][R6.64], R27 ;  /* 0x0000001b06007986 */ /* 0x0001e8000c101906 */
[----:B------:R-:W2:Y:S02]  /*2430*/  LDG.E R4, desc[UR6][R4.64] ;  /* 0x0000000604047981 */ /* 0x000ea4000c1e1900 */
        /* <DEDUP_REMOVED lines=11> */
[----:B------:R-:W-:-:S03]  /*24f0*/  FMUL R2, R2, 1.6678197451575060839e-12 ;  /* 0x2beab98a02027820 */ /* 0x000fc60000400000 */
[----:B------:R-:W-:Y:S01]  /*2500*/  FFMA R0, R14, -5.3903029534742383927e-15, R29 ;  /* 0xa7c234c50e007823 */ /* 0x000fe2000000001d */
[----:B0-----:R-:W-:Y:S06]  /*2510*/  @!P0 BRA `(.L_x_28) ;  /* 0x0000000400788947 */ /* 0x001fec0003800000 */
[----:B------:R-:W-:-:S13]  /*2520*/  FSETP.NEU.AND P0, PT, |R9|, +INF , PT ;  /* 0x7f8000000900780b */ /* 0x000fda0003f0d200 */
[----:B------:R-:W-:Y:S01]  /*2530*/  @!P0 FMUL R0, RZ, R9 ;  /* 0x00000009ff008220 */ /* 0x000fe20000400000 */
[----:B------:R-:W-:Y:S01]  /*2540*/  @!P0 MOV R11, RZ ;  /* 0x000000ff000b8202 */ /* 0x000fe20000000f00 */
[----:B------:R-:W-:Y:S06]  /*2550*/  @!P0 BRA `(.L_x_28) ;  /* 0x0000000400688947 */ /* 0x000fec0003800000 */
[----:B------:R-:W0:Y:S01]  /*2560*/  LDCU.64 UR4, c[0x4][URZ] ;  /* 0x01000000ff0477ac */ /* 0x000e220008000a00 */
[----:B------:R-:W-:Y:S01]  /*2570*/  IMAD.SHL.U32 R0, R9, 0x100, RZ ;  /* 0x0000010009007824 */ /* 0x000fe200078e00ff */
[----:B------:R-:W-:Y:S01]  /*2580*/  BSSY.RECONVERGENT B0, `(.L_x_29) ;  /* 0x000001d000007945 */ /* 0x000fe20003800200 */
[----:B------:R-:W-:Y:S01]  /*2590*/  CS2R R10, SRZ ;  /* 0x00000000000a7805 */ /* 0x000fe2000001ff00 */
[----:B------:R-:W-:Y:S02]  /*25a0*/  IMAD.MOV.U32 R25, RZ, RZ, RZ ;  /* 0x000000ffff197224 */ /* 0x000fe400078e00ff */
[----:B------:R-:W-:Y:S01]  /*25b0*/  IMAD.MOV.U32 R14, RZ, RZ, RZ ;  /* 0x000000ffff0e7224 */ /* 0x000fe200078e00ff */
[----:B------:R-:W-:Y:S01]  /*25c0*/  LOP3.LUT R0, R0, 0x80000000, RZ, 0xfc, !PT ;  /* 0x8000000000007812 */ /* 0x000fe200078efcff */
[----:B0-----:R-:W-:Y:S01]  /*25d0*/  IMAD.U32 R4, RZ, RZ, UR4 ;  /* 0x00000004ff047e24 */ /* 0x001fe2000f8e00ff */
[----:B------:R-:W-:-:S07]  /*25e0*/  MOV R5, UR5 ;  /* 0x0000000500057c02 */ /* 0x000fce0008000f00 */
.L_x_30:
[----:B------:R-:W2:Y:S01]  /*25f0*/  LDG.E.CONSTANT R7, desc[UR6][R4.64] ;  /* 0x0000000604077981 */ /* 0x000ea2000c1e9900 */
[----:B------:R-:W-:Y:S02]  /*2600*/  ISETP.EQ.AND P6, PT, R14, RZ, PT ;  /* 0x000000ff0e00720c */ /* 0x000fe40003fc2270 */
[----:B------:R-:W-:Y:S02]  /*2610*/  IADD3 R10, PT, PT, R10, 0x1, RZ ;  /* 0x000000010a0a7810 */ /* 0x000fe40007ffe0ff */
[C---:B------:R-:W-:Y:S02]  /*2620*/  ISETP.EQ.AND P5, PT, R14.reuse, 0x4, PT ;  /* 0x000000040e00780c */ /* 0x040fe40003fa2270 */
[C---:B------:R-:W-:Y:S02]  /*2630*/  ISETP.EQ.AND P4, PT, R14.reuse, 0x8, PT ;  /* 0x000000080e00780c */ /* 0x040fe40003f82270 */
[C---:B------:R-:W-:Y:S02]  /*2640*/  ISETP.EQ.AND P3, PT, R14.reuse, 0xc, PT ;  /* 0x0000000c0e00780c */ /* 0x040fe40003f62270 */
[----:B------:R-:W-:-:S02]  /*2650*/  ISETP.EQ.AND P2, PT, R14, 0x10, PT ;  /* 0x000000100e00780c */ /* 0x000fc40003f42270 */
[C---:B------:R-:W-:Y:S01]  /*2660*/  ISETP.EQ.AND P1, PT, R14.reuse, 0x14, PT ;  /* 0x000000140e00780c */ /* 0x040fe20003f22270 */
[----:B------:R-:W-:Y:S02]  /*2670*/  VIADD R14, R14, 0x4 ;  /* 0x000000040e0e7836 */ /* 0x000fe40000000000 */
[----:B--2---:R-:W-:-:S03]  /*2680*/  IMAD.WIDE.U32 R6, R7, R0, RZ ;  /* 0x0000000007067225 */ /* 0x004fc600078e00ff */
[----:B------:R-:W-:-:S04]  /*2690*/  IADD3 R6, P0, PT, R6, R11, RZ ;  /* 0x0000000b06067210 */ /* 0x000fc80007f1e0ff */
[-C--:B------:R-:W-:Y:S01]  /*26a0*/  @P5 MOV R15, R6.reuse ;  /* 0x00000006000f5202 */ /* 0x080fe20000000f00 */
[--C-:B------:R-:W-:Y:S01]  /*26b0*/  @P6 IMAD.MOV.U32 R8, RZ, RZ, R6.reuse ;  /* 0x000000ffff086224 */ /* 0x100fe200078e0006 */
[----:B------:R-:W-:Y:S01]  /*26c0*/  ISETP.NE.AND P6, PT, R10, 0x6, PT ;  /* 0x000000060a00780c */ /* 0x000fe20003fc5270 */
[----:B------:R-:W-:Y:S01]  /*26d0*/  IMAD.X R11, R7, 0x1, R25, P0 ;  /* 0x00000001070b7824 */ /* 0x000fe200000e0619 */
[----:B------:R-:W-:Y:S01]  /*26e0*/  IADD3 R4, P0, PT, R4, 0x4, RZ ;  /* 0x0000000404047810 */ /* 0x000fe20007f1e0ff */
[--C-:B------:R-:W-:Y:S01]  /*26f0*/  @P4 IMAD.MOV.U32 R16, RZ, RZ, R6.reuse ;  /* 0x000000ffff104224 */ /* 0x100fe200078e0006 */
[----:B------:R-:W-:Y:S01]  /*2700*/  @P2 MOV R18, R6 ;  /* 0x0000000600122202 */ /* 0x000fe20000000f00 */
[--C-:B------:R-:W-:Y:S01]  /*2710*/  @P3 IMAD.MOV.U32 R17, RZ, RZ, R6.reuse ;  /* 0x000000ffff113224 */ /* 0x100fe200078e0006 */
[----:B------:R-:W-:Y:S01]  /*2720*/  IADD3.X R5, PT, PT, RZ, R5, RZ, P0, !PT ;  /* 0x00000005ff057210 */ /* 0x000fe200007fe4ff */
[----:B------:R-:W-:-:S06]  /*2730*/  @P1 IMAD.MOV.U32 R19, RZ, RZ, R6 ;  /* 0x000000ffff131224 */ /* 0x000fcc00078e0006 */
[----:B------:R-:W-:Y:S05]  /*2740*/  @P6 BRA `(.L_x_30) ;  /* 0xfffffffc00a86947 */ /* 0x000fea000383ffff */
[----:B------:R-:W-:Y:S05]  /*2750*/  BSYNC.RECONVERGENT B0 ;  /* 0x0000000000007941 */ /* 0x000fea0003800200 */
.L_x_29:
        /* <DEDUP_REMOVED lines=32> */
[----:B------:R-:W-:Y:S01]  /*2960*/  ISETP.EQ.AND P0, PT, R7, 0x8, PT ;  /* 0x000000080700780c */ /* 0x000fe20003f02270 */
[----:B------:R-:W-:Y:S01]  /*2970*/  @P3 IMAD.MOV.U32 R8, RZ, RZ, R17 ;  /* 0x000000ffff083224 */ /* 0x000fe200078e0011 */
[----:B------:R-:W-:Y:S01]  /*2980*/  @P5 MOV R8, R18 ;  /* 0x0000001200085202 */ /* 0x000fe20000000f00 */
[----:B------:R-:W-:Y:S01]  /*2990*/  @P4 IMAD.MOV.U32 R8, RZ, RZ, R19 ;  /* 0x000000ffff084224 */ /* 0x000fe200078e0013 */
[----:B------:R-:W-:-:S04]  /*29a0*/  LOP3.LUT R5, R4, 0x1f, RZ, 0xc0, !PT ;  /* 0x0000001f04057812 */ /* 0x000fc800078ec0ff */
[----:B------:R-:W-:-:S05]  /*29b0*/  SHF.L.W.U32.HI R0, R6, R5, R0 ;  /* 0x0000000506007219 */ /* 0x000fca0000010e00 */
[----:B------:R-:W-:-:S05]  /*29c0*/  @P0 IMAD.MOV.U32 R8, RZ, RZ, R11 ;  /* 0x000000ffff080224 */ /* 0x000fca00078e000b */
[----:B------:R-:W-:-:S07]  /*29d0*/  SHF.L.W.U32.HI R6, R8, R5, R6 ;  /* 0x0000000508067219 */ /* 0x000fce0000010e06 */
.L_x_31:
[C---:B------:R-:W-:Y:S01]  /*29e0*/  SHF.L.W.U32.HI R11, R6.reuse, 0x2, R0 ;  /* 0x00000002060b7819 */ /* 0x040fe20000010e00 */
[----:B------:R-:W-:Y:S01]  /*29f0*/  UMOV UR4, 0x54442d19 ;  /* 0x54442d1900047882 */ /* 0x000fe20000000000 */
[----:B------:R-:W-:Y:S01]  /*2a00*/  SHF.L.U32 R6, R6, 0x2, RZ ;  /* 0x0000000206067819 */ /* 0x000fe200000006ff */
[----:B------:R-:W-:Y:S01]  /*2a10*/  UMOV UR5, 0x3bf921fb ;  /* 0x3bf921fb00057882 */ /* 0x000fe20000000000 */
[----:B------:R-:W-:Y:S02]  /*2a20*/  SHF.R.S32.HI R4, RZ, 0x1f, R11 ;  /* 0x0000001fff047819 */ /* 0x000fe4000001140b */
[----:B------:R-:W-:Y:S02]  /*2a30*/  ISETP.GE.AND P0, PT, R9, RZ, PT ;  /* 0x000000ff0900720c */ /* 0x000fe40003f06270 */
[C---:B------:R-:W-:Y:S02]  /*2a40*/  LOP3.LUT R6, R4.reuse, R6, RZ, 0x3c, !PT ;  /* 0x0000000604067212 */ /* 0x040fe400078e3cff */
[----:B------:R-:W-:-:S02]  /*2a50*/  LOP3.LUT R7, R4, R11, RZ, 0x3c, !PT ;  /* 0x0000000b04077212 */ /* 0x000fc400078e3cff */
[----:B------:R-:W-:Y:S02]  /*2a60*/  SHF.R.U32.HI R0, RZ, 0x1e, R0 ;  /* 0x0000001eff007819 */ /* 0x000fe40000011600 */
[----:B------:R-:W0:Y:S01]  /*2a70*/  I2F.F64.S64 R4, R6 ;  /* 0x0000000600047312 */ /* 0x000e220000301c00 */
[C---:B------:R-:W-:Y:S02]  /*2a80*/  LOP3.LUT R9, R11.reuse, R9, RZ, 0x3c, !PT ;  /* 0x000000090b097212 */ /* 0x040fe400078e3cff */
[----:B------:R-:W-:Y:S02]  /*2a90*/  LEA.HI R11, R11, R0, RZ, 0x1 ;  /* 0x000000000b0b7211 */ /* 0x000fe400078f08ff */
[----:B------:R-:W-:-:S03]  /*2aa0*/  ISETP.GE.AND P1, PT, R9, RZ, PT ;  /* 0x000000ff0900720c */ /* 0x000fc60003f26270 */
[----:B------:R-:W-:-:S04]  /*2ab0*/  IMAD.MOV R0, RZ, RZ, -R11 ;  /* 0x000000ffff007224 */ /* 0x000fc800078e0a0b */
[----:B------:R-:W-:Y:S01]  /*2ac0*/  @!P0 IMAD.MOV.U32 R11, RZ, RZ, R0 ;  /* 0x000000ffff0b8224 */ /* 0x000fe200078e0000 */
[----:B0-----:R-:W-:-:S10]  /*2ad0*/  DMUL R4, R4, UR4 ;  /* 0x0000000404047c28 */ /* 0x001fd40008000000 */
[----:B------:R-:W0:Y:S02]  /*2ae0*/  F2F.F32.F64 R4, R4 ;  /* 0x0000000400047310 */ /* 0x000e240000301000 */
[----:B0-----:R-:W-:-:S07]  /*2af0*/  FSEL R0, -R4, R4, !P1 ;  /* 0x0000000404007208 */ /* 0x001fce0004800100 */
.L_x_28:
        /* <DEDUP_REMOVED lines=17> */
[----:B------:R-:W-:Y:S01]  /*2c10*/  FFMA R15, R15, R12, R0 ;  /* 0x0000000c0f0f7223 */ /* 0x000fe20000000000 */
[C---:B------:R-:W-:Y:S01]  /*2c20*/  IADD3 R0, PT, PT, R11.reuse, 0x1, RZ ;  /* 0x000000010b007810 */ /* 0x040fe20007ffe0ff */
[----:B------:R-:W-:Y:S01]  /*2c30*/  FFMA R9, R2, 1.925963033500011079e-08, R9 ;  /* 0x32a5706002097823 */ /* 0x000fe20000000009 */
[----:B------:R-:W-:Y:S01]  /*2c40*/  LOP3.LUT R2, R11, 0x1, RZ, 0xc0, !PT ;  /* 0x000000010b027812 */ /* 0x000fe200078ec0ff */
[----:B------:R-:W-:Y:S01]  /*2c50*/  FFMA R20, R13, R20, 1 ;  /* 0x3f8000000d147423 */ /* 0x000fe20000000014 */
[----:B------:R-:W-:Y:S02]  /*2c60*/  LOP3.LUT P2, RZ, R0, 0x2, RZ, 0xc0, !PT ;  /* 0x0000000200ff7812 */ /* 0x000fe4000784c0ff */
[----:B------:R-:W-:Y:S01]  /*2c70*/  ISETP.NE.U32.AND P0, PT, R2, 0x1, PT ;  /* 0x000000010200780c */ /* 0x000fe20003f05070 */
[----:B------:R-:W0:Y:S03]  /*2c80*/  MUFU.EX2 R9, R9 ;  /* 0x0000000900097308 */ /* 0x000e260000000800 */
[----:B------:R-:W-:-:S02]  /*2c90*/  FSEL R0, R15, R20, !P0 ;  /* 0x000000140f007208 */ /* 0x000fc40004000000 */
[----:B------:R-:W-:-:S04]  /*2ca0*/  FSEL R15, R20, R15, !P0 ;  /* 0x0000000f140f7208 */ /* 0x000fc80004000000 */
[----:B------:R-:W-:Y:S01]  /*2cb0*/  FSEL R15, R15, -R15, !P1 ;  /* 0x8000000f0f0f7208 */ /* 0x000fe20004800000 */
[----:B0-----:R-:W-:Y:S01]  /*2cc0*/  FMUL R8, R9, R8 ;  /* 0x0000000809087220 */ /* 0x001fe20000400000 */
[----:B------:R-:W-:Y:S01]  /*2cd0*/  FSEL R9, R0, -R0, !P2 ;  /* 0x8000000000097208 */ /* 0x000fe20005000000 */
[----:B------:R-:W-:Y:S02]  /*2ce0*/  FMUL R0, R3, 1.6678197451575060839e-12 ;  /* 0x2beab98a03007820 */ /* 0x000fe40000400000 */
[C---:B------:R-:W-:Y:S02]  /*2cf0*/  FMUL R15, R8.reuse, R15 ;  /* 0x0000000f080f7220 */ /* 0x040fe40000400000 */
[----:B------:R-:W-:-:S04]  /*2d00*/  FMUL R9, R8, R9 ;  /* 0x0000000908097220 */ /* 0x000fc80000400000 */
[C---:B--2---:R-:W-:Y:S01]  /*2d10*/  FFMA R7, R0.reuse, R9, R7 ;  /* 0x0000000900077223 */ /* 0x044fe20000000007 */
[----:B---3--:R-:W-:-:S04]  /*2d20*/  FFMA R15, R0, R15, R6 ;  /* 0x0000000f000f7223 */ /* 0x008fc80000000006 */
[----:B------:R-:W-:Y:S04]  /*2d30*/  STG.E desc[UR6][R4.64], R7 ;  /* 0x0000000704007986 */ /* 0x000fe8000c101906 */
[----:B------:R-:W-:Y:S01]  /*2d40*/  STG.E desc[UR6][R4.64+0x4], R15 ;  /* 0x0000040f04007986 */ /* 0x000fe2000c101906 */
[----:B------:R-:W-:Y:S05]  /*2d50*/  EXIT ;  /* 0x000000000000794d */ /* 0x000fea0003800000 */
.L_x_23:
[----:B------:R-:W-:-:S13]  /*2d60*/  ISETP.NE.OR P0, PT, R0, 0x64, !P0 ;  /* 0x000000640000780c */ /* 0x000fda0004705670 */
[----:B------:R-:W-:Y:S05]  /*2d70*/  @P0 BRA `(.L_x_32) ;  /* 0x0000001400080947 */ /* 0x000fea0003800000 */
        /* <DEDUP_REMOVED lines=13> */
[----:B------:R-:W4:Y:S04]  /*2e50*/  LDG.E R12, desc[UR6][R24.64+0x27a68] ;  /* 0x027a6806180c7981 */ /* 0x000f28000c1e1900 */
[----:B------:R-:W4:Y:S01]  /*2e60*/  LDG.E R13, desc[UR6][R18.64+0x27420] ;  /* 0x02742006120d7981 */ /* 0x000f22000c1e1900 */
[----:B-1----:R-:W-:-:S03]  /*2e70*/  IMAD.WIDE R26, R23, 0x4, R6 ;  /* 0x00000004171a7825 */ /* 0x002fc600078e0206 */
[----:B------:R-:W4:Y:S04]  /*2e80*/  LDG.E R16, desc[UR6][R18.64+0x27a68] ;  /* 0x027a680612107981 */ /* 0x000f28000c1e1900 */
[----:B------:R-:W4:Y:S01]  /*2e90*/  LDG.E R6, desc[UR6][R26.64+0x27290] ;  /* 0x027290061a067981 */ /* 0x000f22000c1e1900 */
[----:B--2---:R-:W-:-:S05]  /*2ea0*/  IMAD.WIDE R28, R23, 0x4, R8 ;  /* 0x00000004171c7825 */ /* 0x004fca00078e0208 */
[----:B------:R-:W2:Y:S01]  /*2eb0*/  LDG.E R7, desc[UR6][R28.64+0x27290] ;  /* 0x027290061c077981 */ /* 0x000ea2000c1e1900 */
[----:B-----5:R-:W-:Y:S01]  /*2ec0*/  FMUL R8, R3, -6.2831854820251464844 ;  /* 0xc0c90fdb03087820 */ /* 0x020fe20000400000 */
[----:B---3--:R-:W-:-:S05]  /*2ed0*/  I2FP.F32.S32 R0, R0 ;  /* 0x0000000000007245 */ /* 0x008fca0000201400 */
[----:B------:R-:W-:-:S04]  /*2ee0*/  FMUL R20, R8, R0 ;  /* 0x0000000008147220 */ /* 0x000fc80000400000 */
[----:B------:R-:W-:-:S04]  /*2ef0*/  FMUL R20, R20, 1.6678197451575060839e-12 ;  /* 0x2beab98a14147820 */ /* 0x000fc80000400000 */
[----:B------:R-:W-:-:S06]  /*2f00*/  FMUL R22, R20, 0.63661974668502807617 ;  /* 0x3f22f98314167820 */ /* 0x000fcc0000400000 */
[----:B------:R-:W0:Y:S01]  /*2f10*/  F2I.NTZ R22, R22 ;  /* 0x0000001600167305 */ /* 0x000e220000203100 */
[----:B----4-:R-:W-:Y:S01]  /*2f20*/  FADD R11, R10, R11 ;  /* 0x0000000b0a0b7221 */ /* 0x010fe20000000000 */
[----:B------:R-:W-:-:S03]  /*2f30*/  FSETP.GE.AND P0, PT, |R20|, 105615, PT ;  /* 0x47ce47801400780b */ /* 0x000fc60003f06200 */
[----:B------:R-:W-:Y:S01]  /*2f40*/  FADD R11, R11, R12 ;  /* 0x0000000c0b0b7221 */ /* 0x000fe20000000000 */
[----:B0-----:R-:W-:-:S03]  /*2f50*/  I2FP.F32.S32 R9, R22 ;  /* 0x0000001600097245 */ /* 0x001fc60000201400 */
[----:B------:R-:W-:Y:S01]  /*2f60*/  FADD R14, R11, R14 ;  /* 0x0000000e0b0e7221 */ /* 0x000fe20000000000 */
[----:B------:R-:W-:Y:S01]  /*2f70*/  FMUL R11, RZ, -R3 ;  /* 0x80000003ff0b7220 */ /* 0x000fe20000400000 */
[----:B------:R-:W-:Y:S01]  /*2f80*/  FFMA R10, R9, -1.5707962512969970703, R20 ;  /* 0xbfc90fda090a7823 */ /* 0x000fe20000000014 */
[----:B------:R-:W-:Y:S01]  /*2f90*/  FADD R13, R13, R16 ;  /* 0x000000100d0d7221 */ /* 0x000fe20000000000 */
[----:B------:R-:W-:Y:S01]  /*2fa0*/  FMUL R14, R14, 0.25 ;  /* 0x3e8000000e0e7820 */ /* 0x000fe20000400000 */
[----:B------:R-:W-:Y:S01]  /*2fb0*/  FMUL R12, R11, R0 ;  /* 0x000000000b0c7220 */ /* 0x000fe20000400000 */
[----:B------:R-:W-:Y:S02]  /*2fc0*/  FFMA R16, R9, -7.5497894158615963534e-08, R10 ;  /* 0xb3a2216809107823 */ /* 0x000fe4000000000a */
[----:B------:R-:W-:Y:S01]  /*2fd0*/  FFMA R3, R13, 0.5, R14 ;  /* 0x3f0000000d037823 */ /* 0x000fe2000000000e */
[----:B--2---:R-:W-:Y:S01]  /*2fe0*/  FADD R10, R6, R7 ;  /* 0x00000007060a7221 */ /* 0x004fe20000000000 */
[----:B------:R-:W-:Y:S01]  /*2ff0*/  FFMA R0, R9, -5.3903029534742383927e-15, R16 ;  /* 0xa7c234c509007823 */ /* 0x000fe20000000010 */
[----:B------:R-:W-:Y:S01]  /*3000*/  FMUL R12, R12, 1.6678197451575060839e-12 ;  /* 0x2beab98a0c0c7820 */ /* 0x000fe20000400000 */
[----:B------:R-:W-:Y:S06]  /*3010*/  @!P0 BRA `(.L_x_33) ;  /* 0x0000000400748947 */ /* 0x000fec0003800000 */
[----:B------:R-:W-:-:S13]  /*3020*/  FSETP.NEU.AND P0, PT, |R20|, +INF , PT ;  /* 0x7f8000001400780b */ /* 0x000fda0003f0d200 */
[----:B------:R-:W-:Y:S01]  /*3030*/  @!P0 FMUL R0, RZ, R20 ;  /* 0x00000014ff008220 */ /* 0x000fe20000400000 */
[----:B------:R-:W-:Y:S01]  /*3040*/  @!P0 IMAD.MOV.U32 R22, RZ, RZ, RZ ;  /* 0x000000ffff168224 */ /* 0x000fe200078e00ff */
[----:B------:R-:W-:Y:S06]  /*3050*/  @!P0 BRA `(.L_x_33) ;  /* 0x0000000400648947 */ /* 0x000fec0003800000 */
[----:B------:R-:W-:Y:S01]  /*3060*/  SHF.L.U32 R0, R20, 0x8, RZ ;  /* 0x0000000814007819 */ /* 0x000fe200000006ff */
[----:B------:R-:W-:Y:S01]  /*3070*/  IMAD.MOV.U32 R21, RZ, RZ, RZ ;  /* 0x000000ffff157224 */ /* 0x000fe200078e00ff */
[----:B------:R-:W-:Y:S01]  /*3080*/  CS2R R22, SRZ ;  /* 0x0000000000167805 */ /* 0x000fe2000001ff00 */
[----:B------:R-:W0:Y:S01]  /*3090*/  LDCU.64 UR8, c[0x4][URZ] ;  /* 0x01000000ff0877ac */ /* 0x000e220008000a00 */
[----:B------:R-:W-:Y:S01]  /*30a0*/  LOP3.LUT R0, R0, 0x80000000, RZ, 0xfc, !PT ;  /* 0x8000000000007812 */ /* 0x000fe200078efcff */
[----:B------:R-:W-:-:S06]  /*30b0*/  UMOV UR4, URZ ;  /* 0x000000ff00047c82 */ /* 0x000fcc0008000000 */
.L_x_34:
[----:B0-----:R-:W-:Y:S01]  /*30c0*/  MOV R7, UR9 ;  /* 0x0000000900077c02 */ /* 0x001fe20008000f00 */
        /* <DEDUP_REMOVED lines=25> */
[----:B------:R-:W-:Y:S02]  /*3260*/  LOP3.LUT P6, RZ, R6, 0x1f, RZ, 0xc0, !PT ;  /* 0x0000001f06ff7812 */ /* 0x000fe400078cc0ff */
[----:B------:R-:W-:-:S04]  /*3270*/  IADD3 R0, PT, PT, R0, -0x80, RZ ;  /* 0xffffff8000007810 */ /* 0x000fc80007ffe0ff */
        /* <DEDUP_REMOVED lines=8> */
[----:B------:R-:W-:Y:S01]  /*3300*/  @P3 IMAD.MOV.U32 R0, RZ, RZ, R9 ;  /* 0x000000ffff003224 */ /* 0x000fe200078e0009 */
[C---:B------:R-:W-:Y:S01]  /*3310*/  ISETP.EQ.AND P3, PT, R22.reuse, -0x4, PT ;  /* 0xfffffffc1600780c */ /* 0x040fe20003f62270 */
[--C-:B------:R-:W-:Y:S01]  /*3320*/  @P4 IMAD.MOV.U32 R0, RZ, RZ, R16.reuse ;  /* 0x000000ffff004224 */ /* 0x100fe200078e0010 */
[----:B------:R-:W-:Y:S01]  /*3330*/  @P4 MOV R7, R9 ;  /* 0x0000000900074202 */ /* 0x000fe20000000f00 */
[----:B------:R-:W-:Y:S01]  /*3340*/  @P2 IMAD.MOV.U32 R7, RZ, RZ, R16 ;  /* 0x000000ffff072224 */ /* 0x000fe200078e0010 */
[----:B------:R-:W-:Y:S01]  /*3350*/  ISETP.EQ.AND P4, PT, R22, 0x4, PT ;  /* 0x000000041600780c */ /* 0x000fe20003f82270 */
[----:B------:R-:W-:Y:S01]  /*3360*/  @P1 IMAD.MOV.U32 R7, RZ, RZ, R17 ;  /* 0x000000ffff071224 */ /* 0x000fe200078e0011 */
[----:B------:R-:W-:Y:S01]  /*3370*/  @P2 MOV R0, R17 ;  /* 0x0000001100002202 */ /* 0x000fe20000000f00 */
[----:B------:R-:W-:Y:S01]  /*3380*/  @P1 IMAD.MOV.U32 R0, RZ, RZ, R18 ;  /* 0x000000ffff001224 */ /* 0x000fe200078e0012 */
[----:B------:R-:W-:Y:S01]  /*3390*/  @P0 MOV R7, R18 ;  /* 0x0000001200070202 */ /* 0x000fe20000000f00 */
[----:B------:R-:W-:-:S04]  /*33a0*/  @P0 IMAD.MOV.U32 R0, RZ, RZ, R19 ;  /* 0x000000ffff000224 */ /* 0x000fc800078e0013 */
[----:B------:R-:W-:Y:S01]  /*33b0*/  @P3 IMAD.MOV.U32 R7, RZ, RZ, R19 ;  /* 0x000000ffff073224 */ /* 0x000fe200078e0013 */
[----:B------:R-:W-:Y:S01]  /*33c0*/  @P3 MOV R0, R13 ;  /* 0x0000000d00003202 */ /* 0x000fe20000000f00 */
[----:B------:R-:W-:Y:S02]  /*33d0*/  @P5 IMAD.MOV.U32 R7, RZ, RZ, R13 ;  /* 0x000000ffff075224 */ /* 0x000fe400078e000d */
[----:B------:R-:W-:Y:S01]  /*33e0*/  @P4 MOV R7, R21 ;  /* 0x0000001500074202 */ /* 0x000fe20000000f00 */
[----:B------:R-:W-:-:S04]  /*33f0*/  @P5 IMAD.MOV.U32 R0, RZ, RZ, R21 ;  /* 0x000000ffff005224 */ /* 0x000fc800078e0015 */
[----:B------:R-:W-:Y:S01]  /*3400*/  IMAD.MOV.U32 R14, RZ, RZ, R7 ;  /* 0x000000ffff0e7224 */ /* 0x000fe200078e0007 */
[----:B------:R-:W-:Y:S06]  /*3410*/  @!P6 BRA `(.L_x_35) ;  /* 0x00000000002ce947 */ /* 0x000fec0003800000 */
[----:B------:R-:W-:Y:S01]  /*3420*/  @P2 MOV R15, R9 ;  /* 0x00000009000f2202 */ /* 0x000fe20000000f00 */
[----:B------:R-:W-:Y:S01]  /*3430*/  @P1 IMAD.MOV.U32 R15, RZ, RZ, R16 ;  /* 0x000000ffff0f1224 */ /* 0x000fe200078e0010 */
[----:B------:R-:W-:Y:S01]  /*3440*/  @P0 MOV R15, R17 ;  /* 0x00000011000f0202 */ /* 0x000fe20000000f00 */
[----:B------:R-:W-:Y:S01]  /*3450*/  @P3 IMAD.MOV.U32 R15, RZ, RZ, R18 ;  /* 0x000000ffff0f3224 */ /* 0x000fe200078e0012 */
[----:B------:R-:W-:Y:S02]  /*3460*/  ISETP.EQ.AND P0, PT, R22, 0x8, PT ;  /* 0x000000081600780c */ /* 0x000fe40003f02270 */
[----:B------:R-:W-:Y:S01]  /*3470*/  @P5 MOV R15, R19 ;  /* 0x00000013000f5202 */ /* 0x000fe20000000f00 */
[----:B------:R-:W-:Y:S01]  /*3480*/  @P4 IMAD.MOV.U32 R15, RZ, RZ, R13 ;  /* 0x000000ffff0f4224 */ /* 0x000fe200078e000d */
[----:B------:R-:W-:-:S04]  /*3490*/  LOP3.LUT R7, R6, 0x1f, RZ, 0xc0, !PT ;  /* 0x0000001f06077812 */ /* 0x000fc800078ec0ff */
[----:B------:R-:W-:-:S05]  /*34a0*/  SHF.L.W.U32.HI R0, R14, R7, R0 ;  /* 0x000000070e007219 */ /* 0x000fca0000010e00 */
[----:B------:R-:W-:-:S04]  /*34b0*/  @P0 MOV R15, R21 ;  /* 0x00000015000f0202 */ /* 0x000fc80000000f00 */
[----:B------:R-:W-:-:S07]  /*34c0*/  SHF.L.W.U32.HI R14, R15, R7, R14 ;  /* 0x000000070f0e7219 */ /* 0x000fce0000010e0e */
.L_x_35:
        /* <DEDUP_REMOVED lines=18> */
.L_x_33:
[----:B------:R-:W-:Y:S01]  /*35f0*/  MOV R14, 0x394d4153 ;  /* 0x394d4153000e7802 */ /* 0x000fe20000000f00 */
[----:B------:R-:W-:Y:S01]  /*3600*/  FMUL R25, R0, R0 ;  /* 0x0000000000197220 */ /* 0x000fe20000400000 */
[----:B------:R-:W0:Y:S01]  /*3610*/  LDC.64 R6, c[0x0][0x3c0] ;  /* 0x0000f000ff067b82 */ /* 0x000e220000000a00 */
[----:B------:R-:W-:Y:S02]  /*3620*/  IMAD.MOV.U32 R15, RZ, RZ, 0x3bbb989d ;  /* 0x3bbb989dff0f7424 */ /* 0x000fe400078e00ff */
[C---:B------:R-:W-:Y:S01]  /*3630*/  FFMA R20, R25.reuse, -R14, 0.0083327032625675201416 ;  /* 0x3c0885e419147423 */ /* 0x040fe2000000080e */
[C---:B------:R-:W-:Y:S01]  /*3640*/  FFMA R21, R25.reuse, R0, RZ ;  /* 0x0000000019157223 */ /* 0x040fe200000000ff */
[----:B------:R-:W-:Y:S02]  /*3650*/  FFMA.SAT R24, R12, R15, 0.5 ;  /* 0x3f0000000c187423 */ /* 0x000fe4000000200f */
[----:B------:R-:W-:-:S04]  /*3660*/  FFMA R20, R25, R20, -0.16666662693023681641 ;  /* 0xbe2aaaa819147423 */ /* 0x000fc80000000014 */
[----:B------:R-:W-:Y:S01]  /*3670*/  FFMA R0, R21, R20, R0 ;  /* 0x0000001415007223 */ /* 0x000fe20000000000 */
[----:B------:R-:W-:Y:S01]  /*3680*/  MOV R20, 0x37cbac00 ;  /* 0x37cbac0000147802 */ /* 0x000fe20000000f00 */
[----:B------:R-:W-:-:S04]  /*3690*/  IMAD.MOV.U32 R21, RZ, RZ, 0x437c0000 ;  /* 0x437c0000ff157424 */ /* 0x000fc800078e00ff */
        /* <DEDUP_REMOVED lines=9> */
[----:B------:R-:W-:Y:S01]  /*3730*/  LOP3.LUT R12, R22, 0x1, RZ, 0xc0, !PT ;  /* 0x00000001160c7812 */ /* 0x000fe200078ec0ff */
[----:B------:R-:W2:Y:S03]  /*3740*/  LDG.E R24, desc[UR6][R6.64] ;  /* 0x0000000606187981 */ /* 0x000ea6000c1e1900 */
[----:B------:R-:W-:Y:S02]  /*3750*/  ISETP.NE.U32.AND P0, PT, R12, 0x1, PT ;  /* 0x000000010c00780c */ /* 0x000fe40003f05070 */
[----:B------:R-:W3:Y:S01]  /*3760*/  LDG.E R12, desc[UR6][R6.64+0x4] ;  /* 0x00000406060c7981 */ /* 0x000ee2000c1e1900 */
[----:B------:R-:W0:Y:S01]  /*3770*/  MUFU.EX2 R26, R26 ;  /* 0x0000001a001a7308 */ /* 0x000e220000000800 */
[----:B------:R-:W-:-:S02]  /*3780*/  LOP3.LUT P1, RZ, R22, 0x2, RZ, 0xc0, !PT ;  /* 0x0000000216ff7812 */ /* 0x000fc4000782c0ff */
[----:B------:R-:W-:Y:S01]  /*3790*/  IADD3 R22, PT, PT, R22, 0x1, RZ ;  /* 0x0000000116167810 */ /* 0x000fe20007ffe0ff */
[----:B------:R-:W-:-:S03]  /*37a0*/  IMAD.SHL.U32 R23, R23, 0x800000, RZ ;  /* 0x0080000017177824 */ /* 0x000fc600078e00ff */
[----:B------:R-:W-:Y:S02]  /*37b0*/  LOP3.LUT P2, RZ, R22, 0x2, RZ, 0xc0, !PT ;  /* 0x0000000216ff7812 */ /* 0x000fe4000784c0ff */
[----:B------:R-:W-:Y:S02]  /*37c0*/  FSEL R22, R0, R25, !P0 ;  /* 0x0000001900167208 */ /* 0x000fe40004000000 */
[----:B------:R-:W-:Y:S02]  /*37d0*/  FSEL R25, R25, R0, !P0 ;  /* 0x0000000019197208 */ /* 0x000fe40004000000 */
[----:B------:R-:W-:Y:S02]  /*37e0*/  FSEL R27, R22, -R22, !P2 ;  /* 0x80000016161b7208 */ /* 0x000fe40005000000 */
[----:B------:R-:W-:Y:S01]  /*37f0*/  FSEL R25, R25, -R25, !P1 ;  /* 0x8000001919197208 */ /* 0x000fe20004800000 */
[----:B0-----:R-:W-:Y:S01]  /*3800*/  FMUL R0, R26, R23 ;  /* 0x000000171a007220 */ /* 0x001fe20000400000 */
[----:B------:R-:W-:-:S03]  /*3810*/  FMUL R23, R10, 1.6678197451575060839e-12 ;  /* 0x2beab98a0a177820 */ /* 0x000fc60000400000 */
[C---:B------:R-:W-:Y:S01]  /*3820*/  FMUL R27, R0.reuse, R27 ;  /* 0x0000001b001b7220 */ /* 0x040fe20000400000 */
[----:B------:R-:W-:-:S03]  /*3830*/  FMUL R25, R0, R25 ;  /* 0x0000001900197220 */ /* 0x000fc60000400000 */
[C---:B--2---:R-:W-:Y:S01]  /*3840*/  FFMA R27, R23.reuse, R27, R24 ;  /* 0x0000001b171b7223 */ /* 0x044fe20000000018 */
[----:B---3--:R-:W-:-:S04]  /*3850*/  FFMA R25, R23, R25, R12 ;  /* 0x0000001917197223 */ /* 0x008fc8000000000c */
        /* <DEDUP_REMOVED lines=21> */
[----:B------:R-:W-:Y:S02]  /*39b0*/  IMAD.SHL.U32 R0, R10, 0x100, RZ ;  /* 0x000001000a007824 */ /* 0x000fe400078e00ff */
[----:B------:R-:W-:Y:S02]  /*39c0*/  HFMA2 R11, -RZ, RZ, 0, 0 ;  /* 0x00000000ff0b7431 */ /* 0x000fe400000001ff */
[----:B------:R-:W-:Y:S01]  /*39d0*/  IMAD.MOV.U32 R23, RZ, RZ, RZ ;  /* 0x000000ffff177224 */ /* 0x000fe200078e00ff */
[----:B------:R-:W-:Y:S01]  /*39e0*/  MOV R12, RZ ;  /* 0x000000ff000c7202 */ /* 0x000fe20000000f00 */
[----:B------:R-:W0:Y:S01]  /*39f0*/  LDCU.64 UR8, c[0x4][URZ] ;  /* 0x01000000ff0877ac */ /* 0x000e220008000a00 */
[----:B------:R-:W-:Y:S01]  /*3a00*/  LOP3.LUT R0, R0, 0x80000000, RZ, 0xfc, !PT ;  /* 0x8000000000007812 */ /* 0x000fe200078efcff */
[----:B------:R-:W-:-:S06]  /*3a10*/  UMOV UR4, URZ ;  /* 0x000000ff00047c82 */ /* 0x000fcc0008000000 */
.L_x_37:
        /* <DEDUP_REMOVED lines=38> */
[----:B------:R-:W-:Y:S01]  /*3c80*/  @P4 IMAD.MOV.U32 R0, RZ, RZ, R16 ;  /* 0x000000ffff004224 */ /* 0x000fe200078e0010 */
[----:B------:R-:W-:Y:S01]  /*3c90*/  @P4 MOV R5, R9 ;  /* 0x0000000900054202 */ /* 0x000fe20000000f00 */
[----:B------:R-:W-:Y:S01]  /*3ca0*/  @P2 IMAD.MOV.U32 R0, RZ, RZ, R17 ;  /* 0x000000ffff002224 */ /* 0x000fe200078e0011 */
[----:B------:R-:W-:Y:S01]  /*3cb0*/  ISETP.EQ.AND P4, PT, R7, 0x4, PT ;  /* 0x000000040700780c */ /* 0x000fe20003f82270 */
[----:B------:R-:W-:Y:S01]  /*3cc0*/  @P1 IMAD.MOV.U32 R0, RZ, RZ, R18 ;  /* 0x000000ffff001224 */ /* 0x000fe200078e0012 */
[----:B------:R-:W-:Y:S01]  /*3cd0*/  @P2 MOV R5, R16 ;  /* 0x0000001000052202 */ /* 0x000fe20000000f00 */
[----:B------:R-:W-:Y:S01]  /*3ce0*/  @P0 IMAD.MOV.U32 R0, RZ, RZ, R19 ;  /* 0x000000ffff000224 */ /* 0x000fe200078e0013 */
[----:B------:R-:W-:Y:S02]  /*3cf0*/  @P1 MOV R5, R17 ;  /* 0x0000001100051202 */ /* 0x000fe40000000f00 */
[----:B------:R-:W-:-:S03]  /*3d00*/  @P0 MOV R5, R18 ;  /* 0x0000001200050202 */ /* 0x000fc60000000f00 */
[----:B------:R-:W-:Y:S01]  /*3d10*/  @P3 MOV R5, R19 ;  /* 0x0000001300053202 */ /* 0x000fe20000000f00 */
[----:B------:R-:W-:Y:S01]  /*3d20*/  @P3 IMAD.MOV.U32 R0, RZ, RZ, R13 ;  /* 0x000000ffff003224 */ /* 0x000fe200078e000d */
[----:B------:R-:W-:Y:S01]  /*3d30*/  @P5 MOV R5, R13 ;  /* 0x0000000d00055202 */ /* 0x000fe20000000f00 */
[----:B------:R-:W-:Y:S01]  /*3d40*/  @P5 IMAD.MOV.U32 R0, RZ, RZ, R11 ;  /* 0x000000ffff005224 */ /* 0x000fe200078e000b */
[----:B------:R-:W-:-:S05]  /*3d50*/  @P4 MOV R5, R11 ;  /* 0x0000000b00054202 */ /* 0x000fca0000000f00 */
[----:B------:R-:W-:Y:S01]  /*3d60*/  IMAD.MOV.U32 R6, RZ, RZ, R5 ;  /* 0x000000ffff067224 */ /* 0x000fe200078e0005 */
[----:B------:R-:W-:Y:S06]  /*3d70*/  @!P6 BRA `(.L_x_38) ;  /* 0x000000000028e947 */ /* 0x000fec0003800000 */
[----:B------:R-:W-:Y:S01]  /*3d80*/  @P1 MOV R9, R16 ;  /* 0x0000001000091202 */ /* 0x000fe20000000f00 */
[----:B------:R-:W-:Y:S01]  /*3d90*/  @P0 IMAD.MOV.U32 R9, RZ, RZ, R17 ;  /* 0x000000ffff090224 */ /* 0x000fe200078e0011 */
[----:B------:R-:W-:Y:S02]  /*3da0*/  ISETP.EQ.AND P0, PT, R7, 0x8, PT ;  /* 0x000000080700780c */ /* 0x000fe40003f02270 */
[----:B------:R-:W-:Y:S01]  /*3db0*/  @P3 MOV R9, R18 ;  /* 0x0000001200093202 */ /* 0x000fe20000000f00 */
[----:B------:R-:W-:Y:S01]  /*3dc0*/  @P5 IMAD.MOV.U32 R9, RZ, RZ, R19 ;  /* 0x000000ffff095224 */ /* 0x000fe200078e0013 */
[----:B------:R-:W-:Y:S02]  /*3dd0*/  @P4 MOV R9, R13 ;  /* 0x0000000d00094202 */ /* 0x000fe40000000f00 */
[----:B------:R-:W-:-:S04]  /*3de0*/  LOP3.LUT R5, R4, 0x1f, RZ, 0xc0, !PT ;  /* 0x0000001f04057812 */ /* 0x000fc800078ec0ff */
[----:B------:R-:W-:-:S03]  /*3df0*/  SHF.L.W.U32.HI R0, R6, R5, R0 ;  /* 0x0000000506007219 */ /* 0x000fc60000010e00 */
[----:B------:R-:W-:-:S05]  /*3e00*/  @P0 IMAD.MOV.U32 R9, RZ, RZ, R11 ;  /* 0x000000ffff090224 */ /* 0x000fca00078e000b */
[----:B------:R-:W-:-:S07]  /*3e10*/  SHF.L.W.U32.HI R6, R9, R5, R6 ;  /* 0x0000000509067219 */ /* 0x000fce0000010e06 */
.L_x_38:
[C-C-:B------:R-:W-:Y:S01]  /*3e20*/  SHF.L.W.U32.HI R9, R6.reuse, 0x2, R0.reuse ;  /* 0x0000000206097819 */ /* 0x140fe20000010e00 */
[----:B------:R-:W-:Y:S01]  /*3e30*/  UMOV UR4, 0x54442d19 ;  /* 0x54442d1900047882 */ /* 0x000fe20000000000 */
[----:B------:R-:W-:Y:S01]  /*3e40*/  SHF.L.U32 R6, R6, 0x2, RZ ;  /* 0x0000000206067819 */ /* 0x000fe200000006ff */
[----:B------:R-:W-:Y:S01]  /*3e50*/  UMOV UR5, 0x3bf921fb ;  /* 0x3bf921fb00057882 */ /* 0x000fe20000000000 */
[----:B------:R-:W-:Y:S02]  /*3e60*/  SHF.R.S32.HI R4, RZ, 0x1f, R9 ;  /* 0x0000001fff047819 */ /* 0x000fe40000011409 */
[----:B------:R-:W-:Y:S02]  /*3e70*/  SHF.R.U32.HI R0, RZ, 0x1e, R0 ;  /* 0x0000001eff007819 */ /* 0x000fe40000011600 */
[C---:B------:R-:W-:Y:S02]  /*3e80*/  LOP3.LUT R6, R4.reuse, R6, RZ, 0x3c, !PT ;  /* 0x0000000604067212 */ /* 0x040fe400078e3cff */
[----:B------:R-:W-:-:S02]  /*3e90*/  LOP3.LUT R7, R4, R9, RZ, 0x3c, !PT ;  /* 0x0000000904077212 */ /* 0x000fc400078e3cff */
[----:B------:R-:W-:Y:S02]  /*3ea0*/  ISETP.GE.AND P0, PT, R10, RZ, PT ;  /* 0x000000ff0a00720c */ /* 0x000fe40003f06270 */
[----:B------:R-:W0:Y:S01]  /*3eb0*/  I2F.F64.S64 R4, R6 ;  /* 0x0000000600047312 */ /* 0x000e220000301c00 */
[C---:B------:R-:W-:Y:S02]  /*3ec0*/  LEA.HI R12, R9.reuse, R0, RZ, 0x1 ;  /* 0x00000000090c7211 */ /* 0x040fe400078f08ff */
[----:B------:R-:W-:-:S03]  /*3ed0*/  LOP3.LUT R10, R9, R10, RZ, 0x3c, !PT ;  /* 0x0000000a090a7212 */ /* 0x000fc600078e3cff */
[----:B------:R-:W-:Y:S01]  /*3ee0*/  IMAD.MOV R0, RZ, RZ, -R12 ;  /* 0x000000ffff007224 */ /* 0x000fe200078e0a0c */
[----:B------:R-:W-:-:S04]  /*3ef0*/  ISETP.GE.AND P1, PT, R10, RZ, PT ;  /* 0x000000ff0a00720c */ /* 0x000fc80003f26270 */
[----:B------:R-:W-:Y:S01]  /*3f00*/  @!P0 MOV R12, R0 ;  /* 0x00000000000c8202 */ /* 0x000fe20000000f00 */
[----:B0-----:R-:W-:-:S10]  /*3f10*/  DMUL R4, R4, UR4 ;  /* 0x0000000404047c28 */ /* 0x001fd40008000000 */
[----:B------:R-:W0:Y:S02]  /*3f20*/  F2F.F32.F64 R4, R4 ;  /* 0x0000000400047310 */ /* 0x000e240000301000 */
[----:B0-----:R-:W-:-:S07]  /*3f30*/  FSEL R0, -R4, R4, !P1 ;  /* 0x0000000404007208 */ /* 0x001fce0004800100 */
.L_x_36:
[----:B------:R-:W0:Y:S02]  /*3f40*/  LDC.64 R4, c[0x0][0x3d8] ;  /* 0x0000f600ff047b82 */ /* 0x000e240000000a00 */
[----:B0-----:R-:W-:-:S05]  /*3f50*/  IMAD.WIDE R4, R2, 0x8, R4 ;  /* 0x0000000802047825 */ /* 0x001fca00078e0204 */
[----:B------:R-:W2:Y:S04]  /*3f60*/  LDG.E R6, desc[UR6][R4.64] ;  /* 0x0000000604067981 */ /* 0x000ea8000c1e1900 */
[----:B------:R-:W3:Y:S01]  /*3f70*/  LDG.E R2, desc[UR6][R4.64+0x4] ;  /* 0x0000040604027981 */ /* 0x000ee2000c1e1900 */
[----:B------:R-:W-:Y:S01]  /*3f80*/  FFMA.SAT R10, R8, R15, 0.5 ;  /* 0x3f000000080a7423 */ /* 0x000fe2000000200f */
[----:B------:R-:W-:Y:S01]  /*3f90*/  FMUL R9, R0, R0 ;  /* 0x0000000000097220 */ /* 0x000fe20000400000 */
[----:B------:R-:W-:Y:S01]  /*3fa0*/  LOP3.LUT P1, RZ, R12, 0x2, RZ, 0xc0, !PT ;  /* 0x000000020cff7812 */ /* 0x000fe2000782c0ff */
[----:B------:R-:W-:Y:S01]  /*3fb0*/  FMUL R3, R3, 1.6678197451575060839e-12 ;  /* 0x2beab98a03037820 */ /* 0x000fe20000400000 */
[----:B------:R-:W-:Y:S01]  /*3fc0*/  FFMA.RM R10, R10, R21, 12582913 ;  /* 0x4b4000010a0a7423 */ /* 0x000fe20000004015 */
[C---:B------:R-:W-:Y:S01]  /*3fd0*/  FFMA R20, R9.reuse, R20, -0.0013887860113754868507 ;  /* 0xbab607ed09147423 */ /* 0x040fe20000000014 */
[C---:B------:R-:W-:Y:S01]  /*3fe0*/  FFMA R14, R9.reuse, -R14, 0.0083327032625675201416 ;  /* 0x3c0885e4090e7423 */ /* 0x040fe2000000080e */
[C---:B------:R-:W-:Y:S01]  /*3ff0*/  FFMA R11, R9.reuse, R0, RZ ;  /* 0x00000000090b7223 */ /* 0x040fe200000000ff */
[C---:B------:R-:W-:Y:S01]  /*4000*/  FADD R7, R10.reuse, -12583039 ;  /* 0xcb40007f0a077421 */ /* 0x040fe20000000000 */
[C---:B------:R-:W-:Y:S01]  /*4010*/  FFMA R20, R9.reuse, R20, 0.041666727513074874878 ;  /* 0x3d2aaabb09147423 */ /* 0x040fe20000000014 */
[C---:B------:R-:W-:Y:S01]  /*4020*/  FFMA R14, R9.reuse, R14, -0.16666662693023681641 ;  /* 0xbe2aaaa8090e7423 */ /* 0x040fe2000000000e */
[----:B------:R-:W-:Y:S01]  /*4030*/  SHF.L.U32 R10, R10, 0x17, RZ ;  /* 0x000000170a0a7819 */ /* 0x000fe200000006ff */
[----:B------:R-:W-:Y:S01]  /*4040*/  FFMA R7, R8, 1.4426950216293334961, -R7 ;  /* 0x3fb8aa3b08077823 */ /* 0x000fe20000000807 */
[----:B------:R-:W-:Y:S01]  /*4050*/  FFMA R20, R9, R20, -0.4999999701976776123 ;  /* 0xbeffffff09147423 */ /* 0x000fe20000000014 */
[----:B------:R-:W-:Y:S01]  /*4060*/  FFMA R11, R11, R14, R0 ;  /* 0x0000000e0b0b7223 */ /* 0x000fe20000000000 */
[----:B------:R-:W-:-:S02]  /*4070*/  VIADD R0, R12, 0x1 ;  /* 0x000000010c007836 */ /* 0x000fc40000000000 */
[----:B------:R-:W-:Y:S01]  /*4080*/  FFMA R7, R8, 1.925963033500011079e-08, R7 ;  /* 0x32a5706008077823 */ /* 0x000fe20000000007 */
[----:B------:R-:W-:Y:S01]  /*4090*/  LOP3.LUT R8, R12, 0x1, RZ, 0xc0, !PT ;  /* 0x000000010c087812 */ /* 0x000fe200078ec0ff */
[----:B------:R-:W-:Y:S01]  /*40a0*/  FFMA R20, R9, R20, 1 ;  /* 0x3f80000009147423 */ /* 0x000fe20000000014 */
[----:B------:R-:W-:-:S03]  /*40b0*/  LOP3.LUT P2, RZ, R0, 0x2, RZ, 0xc0, !PT ;  /* 0x0000000200ff7812 */ /* 0x000fc6000784c0ff */
[----:B------:R-:W0:Y:S01]  /*40c0*/  MUFU.EX2 R7, R7 ;  /* 0x0000000700077308 */ /* 0x000e220000000800 */
[----:B------:R-:W-:-:S04]  /*40d0*/  ISETP.NE.U32.AND P0, PT, R8, 0x1, PT ;  /* 0x000000010800780c */ /* 0x000fc80003f05070 */
[----:B------:R-:W-:Y:S02]  /*40e0*/  FSEL R0, R11, R20, !P0 ;  /* 0x000000140b007208 */ /* 0x000fe40004000000 */
[----:B------:R-:W-:Y:S02]  /*40f0*/  FSEL R11, R20, R11, !P0 ;  /* 0x0000000b140b7208 */ /* 0x000fe40004000000 */
[----:B------:R-:W-:Y:S02]  /*4100*/  FSEL R8, R0, -R0, !P2 ;  /* 0x8000000000087208 */ /* 0x000fe40005000000 */
[----:B------:R-:W-:Y:S01]  /*4110*/  FSEL R0, R11, -R11, !P1 ;  /* 0x8000000b0b007208 */ /* 0x000fe20004800000 */
[----:B0-----:R-:W-:-:S04]  /*4120*/  FMUL R7, R7, R10 ;  /* 0x0000000a07077220 */ /* 0x001fc80000400000 */
[C---:B------:R-:W-:Y:S01]  /*4130*/  FMUL R8, R7.reuse, R8 ;  /* 0x0000000807087220 */ /* 0x040fe20000400000 */
[----:B------:R-:W-:-:S03]  /*4140*/  FMUL R7, R7, R0 ;  /* 0x0000000007077220 */ /* 0x000fc60000400000 */
[C---:B--2---:R-:W-:Y:S01]  /*4150*/  FFMA R9, R3.reuse, R8, R6 ;  /* 0x0000000803097223 */ /* 0x044fe20000000006 */
[----:B---3--:R-:W-:-:S04]  /*4160*/  FFMA R7, R3, R7, R2 ;  /* 0x0000000703077223 */ /* 0x008fc80000000002 */
[----:B------:R-:W-:Y:S04]  /*4170*/  STG.E desc[UR6][R4.64], R9 ;  /* 0x0000000904007986 */ /* 0x000fe8000c101906 */
[----:B------:R-:W-:Y:S01]  /*4180*/  STG.E desc[UR6][R4.64+0x4], R7 ;  /* 0x0000040704007986 */ /* 0x000fe2000c101906 */
[----:B------:R-:W-:Y:S05]  /*4190*/  EXIT ;  /* 0x000000000000794d */ /* 0x000fea0003800000 */
.L_x_32:
[----:B------:R-:W-:-:S13]  /*41a0*/  ISETP.NE.AND P0, PT, R23, 0x64, PT ;  /* 0x000000641700780c */ /* 0x000fda0003f05270 */
[----:B------:R-:W-:Y:S05]  /*41b0*/  @P0 EXIT ;  /* 0x000000000000094d */ /* 0x000fea0003800000 */
[----:B------:R-:W0:Y:S08]  /*41c0*/  LDC.64 R4, c[0x0][0x388] ;  /* 0x0000e200ff047b82 */ /* 0x000e300000000a00 */
[----:B------:R-:W1:Y:S08]  /*41d0*/  LDC.64 R20, c[0x0][0x3e8] ;  /* 0x0000fa00ff147b82 */ /* 0x000e700000000a00 */
[----:B------:R-:W2:Y:S01]  /*41e0*/  LDC.64 R18, c[0x0][0x3f0] ;  /* 0x0000fc00ff127b82 */ /* 0x000ea20000000a00 */
[----:B0-----:R-:W3:Y:S07]  /*41f0*/  LDG.E R12, desc[UR6][R4.64] ;  /* 0x00000006040c7981 */ /* 0x001eee000c1e1900 */
[----:B------:R-:W0:Y:S01]  /*4200*/  LDC.64 R14, c[0x0][0x390] ;  /* 0x0000e400ff0e7b82 */ /* 0x000e220000000a00 */
[----:B------:R-:W-:-:S04]  /*4210*/  IMAD R13, R0, 0x192, RZ ;  /* 0x00000192000d7824 */ /* 0x000fc800078e02ff */
[----:B-1----:R-:W-:-:S03]  /*4220*/  IMAD.WIDE.U32 R20, R13, 0x4, R20 ;  /* 0x000000040d147825 */ /* 0x002fc600078e0014 */
[----:B------:R-:W1:Y:S02]  /*4230*/  LDC.64 R6, c[0x0][0x398] ;  /* 0x0000e600ff067b82 */ /* 0x000e640000000a00 */
[----:B------:R-:W4:Y:S01]  /*4240*/  LDG.E R10, desc[UR6][R20.64+0x194] ;  /* 0x00019406140a7981 */ /* 0x000f22000c1e1900 */
[----:B--2---:R-:W-:-:S05]  /*4250*/  IMAD.WIDE.U32 R18, R13, 0x4, R18 ;  /* 0x000000040d127825 */ /* 0x004fca00078e0012 */
[----:B------:R-:W2:Y:S01]  /*4260*/  LDC.64 R8, c[0x0][0x400] ;  /* 0x00010000ff087b82 */ /* 0x000ea20000000a00 */
[----:B------:R3:W4:Y:S01]  /*4270*/  LDG.E R11, desc[UR6][R20.64+0x190] ;  /* 0x00019006140b7981 */ /* 0x000722000c1e1900 */
[----:B------:R-:W-:-:S03]  /*4280*/  IMAD R27, R0, 0x191, RZ ;  /* 0x00000191001b7824 */ /* 0x000fc600078e02ff */
[----:B------:R-:W4:Y:S01]  /*4290*/  LDG.E R16, desc[UR6][R18.64+0x190] ;  /* 0x0001900612107981 */ /* 0x000f22000c1e1900 */
[----:B0-----:R-:W-:-:S03]  /*42a0*/  IMAD.WIDE.U32 R14, R13, 0x4, R14 ;  /* 0x000000040d0e7825 */ /* 0x001fc600078e000e */
[----:B------:R-:W4:Y:S04]  /*42b0*/  LDG.E R13, desc[UR6][R18.64+0x194] ;  /* 0x00019406120d7981 */ /* 0x000f28000c1e1900 */
[----:B------:R-:W4:Y:S01]  /*42c0*/  LDG.E R0, desc[UR6][R14.64+0x190] ;  /* 0x000190060e007981 */ /* 0x000f22000c1e1900 */
[----:B-1----:R-:W-:-:S03]  /*42d0*/  IMAD.WIDE.U32 R24, R27, 0x4, R6 ;  /* 0x000000041b187825 */ /* 0x002fc600078e0006 */
[----:B------:R-:W4:Y:S04]  /*42e0*/  LDG.E R17, desc[UR6][R14.64+0x194] ;  /* 0x000194060e117981 */ /* 0x000f28000c1e1900 */
[----:B------:R-:W4:Y:S01]  /*42f0*/  LDG.E R6, desc[UR6][R24.64+0x190] ;  /* 0x0001900618067981 */ /* 0x000f22000c1e1900 */
[----:B--2---:R-:W-:-:S05]  /*4300*/  IMAD.WIDE.U32 R26, R27, 0x4, R8 ;  /* 0x000000041b1a7825 */ /* 0x004fca00078e0008 */
        /* <DEDUP_REMOVED lines=8> */
[----:B------:R-:W-:Y:S01]  /*4390*/  FSETP.GE.AND P0, PT, |R20|, 105615, PT ;  /* 0x47ce47801400780b */ /* 0x000fe20003f06200 */
[----:B------:R-:W-:Y:S02]  /*43a0*/  FMUL R11, RZ, -R3 ;  /* 0x80000003ff0b7220 */ /* 0x000fe40000400000 */
[----:B------:R-:W-:Y:S01]  /*43b0*/  FADD R13, R10, R13 ;  /* 0x0000000d0a0d7221 */ /* 0x000fe20000000000 */
[----:B0-----:R-:W-:-:S03]  /*43c0*/  I2FP.F32.S32 R9, R22 ;  /* 0x0000001600097245 */ /* 0x001fc60000201400 */
[----:B------:R-:W-:Y:S01]  /*43d0*/  FADD R13, R13, R16 ;  /* 0x000000100d0d7221 */ /* 0x000fe20000000000 */
[----:B------:R-:W-:Y:S01]  /*43e0*/  FADD R0, R0, R17 ;  /* 0x0000001100007221 */ /* 0x000fe20000000000 */
[----:B------:R-:W-:Y:S02]  /*43f0*/  FFMA R10, R9, -1.5707962512969970703, R20 ;  /* 0xbfc90fda090a7823 */ /* 0x000fe40000000014 */
[----:B------:R-:W-:Y:S01]  /*4400*/  FMUL R3, R13, 0.25 ;  /* 0x3e8000000d037820 */ /* 0x000fe20000400000 */
[----:B------:R-:W-:Y:S01]  /*4410*/  FMUL R12, R11, R12 ;  /* 0x0000000c0b0c7220 */ /* 0x000fe20000400000 */
[C---:B------:R-:W-:Y:S02]  /*4420*/  FFMA R14, R9.reuse, -7.5497894158615963534e-08, R10 ;  /* 0xb3a22168090e7823 */ /* 0x040fe4000000000a */
[----:B------:R-:W-:Y:S01]  /*4430*/  FFMA R3, R0, 0.5, R3 ;  /* 0x3f00000000037823 */ /* 0x000fe20000000003 */
[----:B------:R-:W-:Y:S01]  /*4440*/  FMUL R12, R12, 1.6678197451575060839e-12 ;  /* 0x2beab98a0c0c7820 */ /* 0x000fe20000400000 */
[----:B--2---:R-:W-:Y:S01]  /*4450*/  FADD R10, R6, R7 ;  /* 0x00000007060a7221 */ /* 0x004fe20000000000 */
[----:B------:R-:W-:Y:S01]  /*4460*/  FFMA R0, R9, -5.3903029534742383927e-15, R14 ;  /* 0xa7c234c509007823 */ /* 0x000fe2000000000e */
        /* <DEDUP_REMOVED lines=11> */
.L_x_40:
        /* <DEDUP_REMOVED lines=20> */
[-C--:B------:R-:W-:Y:S01]  /*4660*/  @P3 MOV R18, R14.reuse ;  /* 0x0000000e00123202 */ /* 0x080fe20000000f00 */
[----:B------:R-:W-:Y:S01]  /*4670*/  @P4 IMAD.MOV.U32 R19, RZ, RZ, R14 ;  /* 0x000000ffff134224 */ /* 0x000fe200078e000e */
[----:B------:R-:W-:Y:S01]  /*4680*/  @P5 MOV R13, R14 ;  /* 0x0000000e000d5202 */ /* 0x000fe20000000f00 */
        /* <DEDUP_REMOVED lines=22> */
[----:B------:R-:W-:-:S02]  /*47f0*/  @P1 MOV R0, R18 ;  /* 0x0000001200001202 */ /* 0x000fc40000000f00 */
[----:B------:R-:W-:-:S03]  /*4800*/  @P0 MOV R0, R19 ;  /* 0x0000001300000202 */ /* 0x000fc60000000f00 */
[----:B------:R-:W-:Y:S01]  /*4810*/  @P3 IMAD.MOV.U32 R7, RZ, RZ, R19 ;  /* 0x000000ffff073224 */ /* 0x000fe200078e0013 */
[----:B------:R-:W-:Y:S01]  /*4820*/  @P3 MOV R0, R13 ;  /* 0x0000000d00003202 */ /* 0x000fe20000000f00 */
[----:B------:R-:W-:Y:S01]  /*4830*/  @P5 IMAD.MOV.U32 R7, RZ, RZ, R13 ;  /* 0x000000ffff075224 */ /* 0x000fe200078e000d */
[----:B------:R-:W-:Y:S01]  /*4840*/  @P5 MOV R0, R21 ;  /* 0x0000001500005202 */ /* 0x000fe20000000f00 */
[----:B------:R-:W-:-:S05]  /*4850*/  @P4 IMAD.MOV.U32 R7, RZ, RZ, R21 ;  /* 0x000000ffff074224 */ /* 0x000fca00078e0015 */
[----:B------:R-:W-:Y:S01]  /*4860*/  MOV R14, R7 ;  /* 0x00000007000e7202 */ /* 0x000fe20000000f00 */
[----:B------:R-:W-:Y:S06]  /*4870*/  @!P6 BRA `(.L_x_41) ;  /* 0x00000000002ce947 */ /* 0x000fec0003800000 */
[----:B------:R-:W-:Y:S01]  /*4880*/  @P2 IMAD.MOV.U32 R15, RZ, RZ, R9 ;  /* 0x000000ffff0f2224 */ /* 0x000fe200078e0009 */
        /* <DEDUP_REMOVED lines=10> */
.L_x_41:
        /* <DEDUP_REMOVED lines=18> */
.L_x_39:
[----:B------:R-:W-:Y:S02]  /*4a50*/  IMAD.MOV.U32 R14, RZ, RZ, 0x394d4153 ;  /* 0x394d4153ff0e7424 */ /* 0x000fe400078e00ff */
[----:B------:R-:W-:Y:S01]  /*4a60*/  FMUL R25, R0, R0 ;  /* 0x0000000000197220 */ /* 0x000fe20000400000 */
[----:B------:R-:W0:Y:S01]  /*4a70*/  LDC.64 R6, c[0x0][0x3b8] ;  /* 0x0000ee00ff067b82 */ /* 0x000e220000000a00 */
[----:B------:R-:W-:Y:S01]  /*4a80*/  MOV R15, 0x3bbb989d ;  /* 0x3bbb989d000f7802 */ /* 0x000fe20000000f00 */
[----:B------:R-:W-:Y:S02]  /*4a90*/  VIADD R23, R2, 0xfffffda9 ;  /* 0xfffffda902177836 */ /* 0x000fe40000000000 */
[C---:B------:R-:W-:Y:S01]  /*4aa0*/  FFMA R20, R25.reuse, -R14, 0.0083327032625675201416 ;  /* 0x3c0885e419147423 */ /* 0x040fe2000000080e */
[C---:B------:R-:W-:Y:S01]  /*4ab0*/  FFMA R21, R25.reuse, R0, RZ ;  /* 0x0000000019157223 */ /* 0x040fe200000000ff */
[----:B------:R-:W-:Y:S01]  /*4ac0*/  LOP3.LUT R2, R22, 0x1, RZ, 0xc0, !PT ;  /* 0x0000000116027812 */ /* 0x000fe200078ec0ff */
[----:B------:R-:W-:Y:S01]  /*4ad0*/  FFMA.SAT R24, R12, R15, 0.5 ;  /* 0x3f0000000c187423 */ /* 0x000fe2000000200f */
[----:B------:R-:W-:-:S02]  /*4ae0*/  FFMA R20, R25, R20, -0.16666662693023681641 ;  /* 0xbe2aaaa819147423 */ /* 0x000fc40000000014 */
[----:B------:R-:W-:Y:S02]  /*4af0*/  ISETP.NE.U32.AND P0, PT, R2, 0x1, PT ;  /* 0x000000010200780c */ /* 0x000fe40003f05070 */
[----:B------:R-:W-:Y:S01]  /*4b00*/  FFMA R0, R21, R20, R0 ;  /* 0x0000001415007223 */ /* 0x000fe20000000000 */
[----:B------:R-:W-:Y:S01]  /*4b10*/  IMAD.MOV.U32 R20, RZ, RZ, 0x37cbac00 ;  /* 0x37cbac00ff147424 */ /* 0x000fe200078e00ff */
[----:B------:R-:W-:-:S03]  /*4b20*/  MOV R21, 0x437c0000 ;  /* 0x437c000000157802 */ /* 0x000fc60000000f00 */
[C---:B------:R-:W-:Y:S02]  /*4b30*/  FFMA R26, R25.reuse, R20, -0.0013887860113754868507 ;  /* 0xbab607ed191a7423 */ /* 0x040fe40000000014 */
[----:B------:R-:W-:Y:S02]  /*4b40*/  FFMA.RM R24, R24, R21, 12582913 ;  /* 0x4b40000118187423 */ /* 0x000fe40000004015 */
[C---:B------:R-:W-:Y:S02]  /*4b50*/  FFMA R26, R25.reuse, R26, 0.041666727513074874878 ;  /* 0x3d2aaabb191a7423 */ /* 0x040fe4000000001a */
[----:B------:R-:W-:Y:S02]  /*4b60*/  FADD R27, R24, -12583039 ;  /* 0xcb40007f181b7421 */ /* 0x000fe40000000000 */
        /* <DEDUP_REMOVED lines=17> */
[----:B------:R-:W-:-:S03]  /*4c80*/  FMUL R25, R10, -1.6678197451575060839e-12 ;  /* 0xabeab98a0a197820 */ /* 0x000fc60000400000 */
[C---:B------:R-:W-:Y:S01]  /*4c90*/  FMUL R22, R27.reuse, R22 ;  /* 0x000000161b167220 */ /* 0x040fe20000400000 */
[----:B------:R-:W-:-:S04]  /*4ca0*/  FMUL R27, R27, R0 ;  /* 0x000000001b1b7220 */ /* 0x000fc80000400000 */
        /* <DEDUP_REMOVED lines=24> */
[----:B------:R-:W-:Y:S01]  /*4e30*/  HFMA2 R25, -RZ, RZ, 0, 0 ;  /* 0x00000000ff197431 */ /* 0x000fe200000001ff */
[----:B------:R-:W-:Y:S01]  /*4e40*/  CS2R R10, SRZ ;  /* 0x00000000000a7805 */ /* 0x000fe2000001ff00 */
[----:B------:R-:W0:Y:S01]  /*4e50*/  LDCU.64 UR8, c[0x4][URZ] ;  /* 0x01000000ff0877ac */ /* 0x000e220008000a00 */
[----:B------:R-:W-:Y:S01]  /*4e60*/  LOP3.LUT R0, R0, 0x80000000, RZ, 0xfc, !PT ;  /* 0x8000000000007812 */ /* 0x000fe200078efcff */
[----:B------:R-:W-:-:S06]  /*4e70*/  UMOV UR4, URZ ;  /* 0x000000ff00047c82 */ /* 0x000fcc0008000000 */
.L_x_43:
        /* <DEDUP_REMOVED lines=64> */
.L_x_44:
        /* <DEDUP_REMOVED lines=18> */
.L_x_42:
        /* <DEDUP_REMOVED lines=26> */
[----:B------:R-:W-:-:S04]  /*5540*/  FSEL R13, R20, R13, !P0 ;  /* 0x0000000d140d7208 */ /* 0x000fc80004000000 */
[----:B------:R-:W-:Y:S01]  /*5550*/  FSEL R13, R13, -R13, !P1 ;  /* 0x8000000d0d0d7208 */ /* 0x000fe20004800000 */
[----:B0-----:R-:W-:Y:S01]  /*5560*/  FMUL R8, R9, R8 ;  /* 0x0000000809087220 */ /* 0x001fe20000400000 */
[----:B------:R-:W-:Y:S01]  /*5570*/  FSEL R9, R0, -R0, !P2 ;  /* 0x8000000000097208 */ /* 0x000fe20005000000 */
[----:B------:R-:W-:Y:S02]  /*5580*/  FMUL R0, R3, -1.6678197451575060839e-12 ;  /* 0xabeab98a03007820 */ /* 0x000fe40000400000 */
[C---:B------:R-:W-:Y:S02]  /*5590*/  FMUL R13, R8.reuse, R13 ;  /* 0x0000000d080d7220 */ /* 0x040fe40000400000 */
[----:B------:R-:W-:-:S04]  /*55a0*/  FMUL R9, R8, R9 ;  /* 0x0000000908097220 */ /* 0x000fc80000400000 */
[C---:B--2---:R-:W-:Y:S01]  /*55b0*/  FFMA R7, R0.reuse, R9, R7 ;  /* 0x0000000900077223 */ /* 0x044fe20000000007 */
[----:B---3--:R-:W-:-:S04]  /*55c0*/  FFMA R13, R0, R13, R6 ;  /* 0x0000000d000d7223 */ /* 0x008fc80000000006 */
[----:B------:R-:W-:Y:S04]  /*55d0*/  STG.E desc[UR6][R4.64], R7 ;  /* 0x0000000704007986 */ /* 0x000fe8000c101906 */
[----:B------:R-:W-:Y:S01]  /*55e0*/  STG.E desc[UR6][R4.64+0x4], R13 ;  /* 0x0000040d04007986 */ /* 0x000fe2000c101906 */
[----:B------:R-:W-:Y:S05]  /*55f0*/  EXIT ;  /* 0x000000000000794d */ /* 0x000fea0003800000 */
.L_x_45:
        /* <DEDUP_REMOVED lines=16> */
.L_x_246:


//--------------------- .text._Z12E_inc_updatePiPfS0_S0_S0_S0_S0_S0_S0_S0_S0_S0_S0_ --------------------------
	.section	.text._Z12E_inc_updatePiPfS0_S0_S0_S0_S0_S0_S0_S0_S0_S0_S0_,"ax",@progbits
	.align	128
        .global         _Z12E_inc_updatePiPfS0_S0_S0_S0_S0_S0_S0_S0_S0_S0_S0_
        .type           _Z12E_inc_updatePiPfS0_S0_S0_S0_S0_S0_S0_S0_S0_S0_S0_,@function
        .size           _Z12E_inc_updatePiPfS0_S0_S0_S0_S0_S0_S0_S0_S0_S0_S0_,(.L_x_240 - _Z12E_inc_updatePiPfS0_S0_S0_S0_S0_S0_S0_S0_S0_S0_S0_)
        .other          _Z12E_inc_updatePiPfS0_S0_S0_S0_S0_S0_S0_S0_S0_S0_S0_,@"STO_CUDA_ENTRY STV_DEFAULT"
_Z12E_inc_updatePiPfS0_S0_S0_S0_S0_S0_S0_S0_S0_S0_S0_:
.text._Z12E_inc_updatePiPfS0_S0_S0_S0_S0_S0_S0_S0_S0_S0_S0_:
        /* <DEDUP_REMOVED lines=12> */
[C---:B------:R-:W-:Y:S01]  /*00c0*/  ISETP.NE.AND P0, PT, R7.reuse, 0x191, PT ;  /* 0x000001910700780c */ /* 0x040fe20003f05270 */
[----:B------:R-:W0:Y:S01]  /*00d0*/  LDC.64 R16, c[0x0][0x3d8] ;  /* 0x0000f600ff107b82 */ /* 0x000e220000000a00 */
[----:B------:R-:W-:Y:S01]  /*00e0*/  IMAD R6, R7, 0x192, R8 ;  /* 0x0000019207067824 */ /* 0x000fe200078e0208 */
[----:B------:R-:W1:Y:S01]  /*00f0*/  LDCU.64 UR4, c[0x0][0x358] ;  /* 0x00006b00ff0477ac */ /* 0x000e620008000a00 */
[C---:B------:R-:W-:Y:S01]  /*0100*/  ISETP.EQ.OR P0, PT, R8.reuse, 0x191, !P0 ;  /* 0x000001910800780c */ /* 0x040fe20004702670 */
[----:B------:R-:W-:Y:S01]  /*0110*/  BSSY.RECONVERGENT B0, `(.L_x_46) ;  /* 0x0000171000007945 */ /* 0x000fe20003800200 */
[----:B------:R-:W-:Y:S02]  /*0120*/  IMAD.MOV.U32 R9, RZ, RZ, RZ ;  /* 0x000000ffff097224 */ /* 0x000fe400078e00ff */
[----:B------:R-:W-:-:S04]  /*0130*/  ISETP.EQ.OR P0, PT, R8, RZ, P0 ;  /* 0x000000ff0800720c */ /* 0x000fc80000702670 */
[----:B------:R-:W-:Y:S01]  /*0140*/  ISETP.EQ.OR P0, PT, R7, RZ, P0 ;  /* 0x000000ff0700720c */ /* 0x000fe20000702670 */
[----:B0-----:R-:W-:-:S12]  /*0150*/  IMAD.WIDE R16, R6, 0x4, R16 ;  /* 0x0000000406107825 */ /* 0x001fd800078e0210 */
[----:B-1----:R-:W-:Y:S05]  /*0160*/  @P0 BRA `(.L_x_47) ;  /* 0x0000001400ac0947 */ /* 0x002fea0003800000 */
[----:B------:R-:W0:Y:S01]  /*0170*/  LDC.64 R14, c[0x0][0x388] ;  /* 0x0000e200ff0e7b82 */ /* 0x000e220000000a00 */
[----:B------:R-:W-:Y:S01]  /*0180*/  IMAD.IADD R5, R6, 0x1, -R7 ;  /* 0x0000000106057824 */ /* 0x000fe200078e0a07 */
[----:B------:R-:W2:Y:S06]  /*0190*/  LDG.E R18, desc[UR4][R16.64] ;  /* 0x0000000410127981 */ /* 0x000eac000c1e1900 */
[----:B------:R-:W1:Y:S01]  /*01a0*/  LDC.64 R12, c[0x0][0x390] ;  /* 0x0000e400ff0c7b82 */ /* 0x000e620000000a00 */
[----:B0-----:R-:W-:-:S05]  /*01b0*/  IMAD.WIDE R14, R5, 0x4, R14 ;  /* 0x00000004050e7825 */ /* 0x001fca00078e020e */
[----:B------:R-:W3:Y:S01]  /*01c0*/  LDG.E R4, desc[UR4][R14.64] ;  /* 0x000000040e047981 */ /* 0x000ee2000c1e1900 */
[----:B-1----:R-:W-:-:S03]  /*01d0*/  IMAD.WIDE R12, R5, 0x4, R12 ;  /* 0x00000004050c7825 */ /* 0x002fc600078e020c */
[----:B------:R-:W3:Y:S04]  /*01e0*/  LDG.E R3, desc[UR4][R14.64+-0x4] ;  /* 0xfffffc040e037981 */ /* 0x000ee8000c1e1900 */
[----:B------:R-:W4:Y:S04]  /*01f0*/  LDG.E R0, desc[UR4][R12.64] ;  /* 0x000000040c007981 */ /* 0x000f28000c1e1900 */
[----:B------:R-:W4:Y:S01]  /*0200*/  LDG.E R9, desc[UR4][R12.64+-0x644] ;  /* 0xfff9bc040c097981 */ /* 0x000f22000c1e1900 */
[----:B------:R-:W-:-:S04]  /*0210*/  ISETP.NE.AND P0, PT, R7, 0xc8, PT ;  /* 0x000000c80700780c */ /* 0x000fc80003f05270 */
[----:B------:R-:W-:Y:S01]  /*0220*/  ISETP.NE.OR P0, PT, R8, 0xc8, P0 ;  /* 0x000000c80800780c */ /* 0x000fe20000705670 */
[----:B---3--:R-:W-:-:S04]  /*0230*/  FADD R4, R4, -R3 ;  /* 0x8000000304047221 */ /* 0x008fc80000000000 */
[----:B------:R-:W-:Y:S01]  /*0240*/  FMUL R2, R4, 188.365234375 ;  /* 0x433c5d8004027820 */ /* 0x000fe20000400000 */
[----:B----4-:R-:W-:-:S03]  /*0250*/  FADD R0, R0, -R9 ;  /* 0x8000000900007221 */ /* 0x010fc60000000000 */
[----:B--2---:R-:W-:Y:S01]  /*0260*/  FADD R9, R18, R2 ;  /* 0x0000000212097221 */ /* 0x004fe20000000000 */
[----:B------:R-:W-:Y:S01]  /*0270*/  FMUL R0, R0, 188.365234375 ;  /* 0x433c5d8000007820 */ /* 0x000fe20000400000 */
[----:B------:R-:W-:-:S03]  /*0280*/  IADD3 R3, PT, PT, R7, -0x1, RZ ;  /* 0xffffffff07037810 */ /* 0x000fc60007ffe0ff */
[----:B------:R-:W-:Y:S01]  /*0290*/  FADD R9, R9, -R0 ;  /* 0x8000000009097221 */ /* 0x000fe20000000000 */
[----:B------:R-:W-:Y:S06]  /*02a0*/  @P0 BRA `(.L_x_48) ;  /* 0x00000004007c0947 */ /* 0x000fec0003800000 */
[----:B------:R-:W0:Y:S02]  /*02b0*/  LDC.64 R4, c[0x0][0x380] ;  /* 0x0000e000ff047b82 */ /* 0x000e240000000a00 */
[----:B0-----:R-:W2:Y:S01]  /*02c0*/  LDG.E R4, desc[UR4][R4.64] ;  /* 0x0000000404047981 */ /* 0x001ea2000c1e1900 */
[----:B------:R-:W0:Y:S01]  /*02d0*/  MUFU.RCP64H R13, -1.1185856794803756334e-21 ;  /* 0xbb952126000d7908 */ /* 0x000e220000001800 */
[----:B------:R-:W-:Y:S02]  /*02e0*/  HFMA2 R18, -RZ, RZ, -512, 0 ;  /* 0xe0000000ff127431 */ /* 0x000fe400000001ff */
[----:B------:R-:W-:Y:S01]  /*02f0*/  IMAD.MOV.U32 R19, RZ, RZ, 0x3de48e96 ;  /* 0x3de48e96ff137424 */ /* 0x000fe200078e00ff */
[----:B------:R-:W-:Y:S01]  /*0300*/  UMOV UR6, 0x3e642af8 ;  /* 0x3e642af800067882 */ /* 0x000fe20000000000 */
[----:B------:R-:W-:Y:S01]  /*0310*/  UMOV UR7, 0x3d7d5731 ;  /* 0x3d7d573100077882 */ /* 0x000fe20000000000 */
[----:B------:R-:W-:Y:S02]  /*0320*/  IMAD.MOV.U32 R2, RZ, RZ, 0x41097f9d ;  /* 0x41097f9dff027424 */ /* 0x000fe400078e00ff */
[----:B------:R-:W-:-:S02]  /*0330*/  IMAD.MOV.U32 R3, RZ, RZ, 0x3b952126 ;  /* 0x3b952126ff037424 */ /* 0x000fc400078e00ff */
[----:B------:R-:W-:-:S06]  /*0340*/  IMAD.MOV.U32 R12, RZ, RZ, 0x1 ;  /* 0x00000001ff0c7424 */ /* 0x000fcc00078e00ff */
[----:B0-----:R-:W-:-:S08]  /*0350*/  DFMA R14, R12, R2, 1 ;  /* 0x3ff000000c0e742b */ /* 0x001fd00000000002 */
[----:B------:R-:W-:-:S08]  /*0360*/  DFMA R14, R14, R14, R14 ;  /* 0x0000000e0e0e722b */ /* 0x000fd0000000000e */
[----:B------:R-:W-:-:S08]  /*0370*/  DFMA R14, R12, R14, R12 ;  /* 0x0000000e0c0e722b */ /* 0x000fd0000000000c */
[----:B------:R-:W-:-:S08]  /*0380*/  DFMA R12, R14, R2, 1 ;  /* 0x3ff000000e0c742b */ /* 0x000fd00000000002 */
[----:B------:R-:W-:Y:S01]  /*0390*/  DFMA R12, R14, R12, R14 ;  /* 0x0000000c0e0c722b */ /* 0x000fe2000000000e */
[----:B--2---:R-:W-:-:S04]  /*03a0*/  I2FP.F32.S32 R0, R4 ;  /* 0x0000000400007245 */ /* 0x004fc80000201400 */
[----:B------:R-:W0:Y:S02]  /*03b0*/  F2F.F64.F32 R10, R0 ;  /* 0x00000000000a7310 */ /* 0x000e240000201800 */
[----:B0-----:R-:W-:-:S10]  /*03c0*/  DFMA R10, R10, UR6, -R18 ;  /* 0x000000060a0a7c2b */ /* 0x001fd40008000812 */
[----:B------:R-:W0:Y:S02]  /*03d0*/  F2F.F32.F64 R10, R10 ;  /* 0x0000000a000a7310 */ /* 0x000e240000301000 */
[----:B0-----:R-:W-:-:S06]  /*03e0*/  FMUL R4, R10, R10 ;  /* 0x0000000a0a047220 */ /* 0x001fcc0000400000 */
[----:B------:R-:W0:Y:S02]  /*03f0*/  F2F.F64.F32 R4, R4 ;  /* 0x0000000400047310 */ /* 0x000e240000201800 */
[----:B0-----:R-:W-:Y:S01]  /*0400*/  DMUL R14, R4, R12 ;  /* 0x0000000c040e7228 */ /* 0x001fe20000000000 */
[----:B------:R-:W-:-:S07]  /*0410*/  FSETP.GEU.AND P1, PT, |R5|, 6.5827683646048100446e-37, PT ;  /* 0x036000000500780b */ /* 0x000fce0003f2e200 */
[----:B------:R-:W-:-:S08]  /*0420*/  DFMA R2, R14, R2, R4 ;  /* 0x000000020e02722b */ /* 0x000fd00000000004 */
[----:B------:R-:W-:-:S10]  /*0430*/  DFMA R2, R12, R2, R14 ;  /* 0x000000020c02722b */ /* 0x000fd4000000000e */
[----:B------:R-:W-:-:S05]  /*0440*/  FFMA R0, RZ, -0.0045510707423090934753, R3 ;  /* 0xbb952126ff007823 */ /* 0x000fca0000000003 */
[----:B------:R-:W-:-:S13]  /*0450*/  FSETP.GT.AND P0, PT, |R0|, 1.469367938527859385e-39, PT ;  /* 0x001000000000780b */ /* 0x000fda0003f04200 */
[----:B------:R-:W-:Y:S05]  /*0460*/  @P0 BRA P1, `(.L_x_49) ;  /* 0x0000000000100947 */ /* 0x000fea0000800000 */
[----:B------:R-:W-:-:S07]  /*0470*/  MOV R0, 0x490 ;  /* 0x0000049000007802 */ /* 0x000fce0000000f00 */
[----:B------:R-:W-:Y:S05]  /*0480*/  CALL.REL.NOINC `($__internal_1_$__cuda_sm20_div_rn_f64_full) ;  /* 0x0000001400007944 */ /* 0x000fea0003c00000 */
[----:B------:R-:W-:Y:S01]  /*0490*/  MOV R2, R14 ;  /* 0x0000000e00027202 */ /* 0x000fe20000000f00 */
[----:B------:R-:W-:-:S07]  /*04a0*/  IMAD.MOV.U32 R3, RZ, RZ, R15 ;  /* 0x000000ffff037224 */ /* 0x000fce00078e000f */
.L_x_49:
[----:B------:R-:W-:Y:S01]  /*04b0*/  MOV R4, 0x652b82fe ;  /* 0x652b82fe00047802 */ /* 0x000fe20000000f00 */
[----:B------:R-:W-:Y:S01]  /*04c0*/  IMAD.MOV.U32 R5, RZ, RZ, 0x3ff71547 ;  /* 0x3ff71547ff057424 */ /* 0x000fe200078e00ff */
[----:B------:R-:W-:Y:S01]  /*04d0*/  UMOV UR6, 0xfefa39ef ;  /* 0xfefa39ef00067882 */ /* 0x000fe20000000000 */
[----:B------:R-:W-:Y:S01]  /*04e0*/  UMOV UR7, 0x3fe62e42 ;  /* 0x3fe62e4200077882 */ /* 0x000fe20000000000 */
[----:B------:R-:W-:Y:S01]  /*04f0*/  FSETP.GEU.AND P0, PT, |R3|, 4.1917929649353027344, PT ;  /* 0x4086232b0300780b */ /* 0x000fe20003f0e200 */
[----:B------:R-:W-:Y:S02]  /*0500*/  BSSY.RECONVERGENT B1, `(.L_x_50) ;  /* 0x0000036000017945 */ /* 0x000fe40003800200 */
[----:B------:R-:W-:-:S08]  /*0510*/  DFMA R4, R2, R4, 6.75539944105574400000e+15 ;  /* 0x433800000204742b */ /* 0x000fd00000000004 */
[----:B------:R-:W-:-:S08]  /*0520*/  DADD R10, R4, -6.75539944105574400000e+15 ;  /* 0xc3380000040a7429 */ /* 0x000fd00000000000 */
[----:B------:R-:W-:Y:S01]  /*0530*/  DFMA R12, R10, -UR6, R2 ;  /* 0x800000060a0c7c2b */ /* 0x000fe20008000002 */
[----:B------:R-:W-:Y:S01]  /*0540*/  UMOV UR6, 0x3b39803f ;  /* 0x3b39803f00067882 */ /* 0x000fe20000000000 */
[----:B------:R-:W-:-:S06]  /*0550*/  UMOV UR7, 0x3c7abc9e ;  /* 0x3c7abc9e00077882 */ /* 0x000fcc0000000000 */
[----:B------:R-:W-:Y:S01]  /*0560*/  DFMA R10, R10, -UR6, R12 ;  /* 0x800000060a0a7c2b */ /* 0x000fe2000800000c */
[----:B------:R-:W-:Y:S01]  /*0570*/  UMOV UR6, 0x69ce2bdf ;  /* 0x69ce2bdf00067882 */ /* 0x000fe20000000000 */
[----:B------:R-:W-:Y:S01]  /*0580*/  MOV R12, 0xfca213ea ;  /* 0xfca213ea000c7802 */ /* 0x000fe20000000f00 */
[----:B------:R-:W-:Y:S01]  /*0590*/  IMAD.MOV.U32 R13, RZ, RZ, 0x3e928af3 ;  /* 0x3e928af3ff0d7424 */ /* 0x000fe200078e00ff */
[----:B------:R-:W-:-:S05]  /*05a0*/  UMOV UR7, 0x3e5ade15 ;  /* 0x3e5ade1500077882 */ /* 0x000fca0000000000 */
[----:B------:R-:W-:Y:S01]  /*05b0*/  DFMA R12, R10, UR6, R12 ;  /* 0x000000060a0c7c2b */ /* 0x000fe2000800000c */
[----:B------:R-:W-:Y:S01]  /*05c0*/  UMOV UR6, 0x62401315 ;  /* 0x6240131500067882 */ /* 0x000fe20000000000 */
[----:B------:R-:W-:-:S06]  /*05d0*/  UMOV UR7, 0x3ec71dee ;  /* 0x3ec71dee00077882 */ /* 0x000fcc0000000000 */
[----:B------:R-:W-:Y:S01]  /*05e0*/  DFMA R12, R10, R12, UR6 ;  /* 0x000000060a0c7e2b */ /* 0x000fe2000800000c */
        /* <DEDUP_REMOVED lines=20> */
[----:B------:R-:W-:-:S08]  /*0730*/  DFMA R12, R10, R12, UR6 ;  /* 0x000000060a0c7e2b */ /* 0x000fd0000800000c */
[----:B------:R-:W-:-:S08]  /*0740*/  DFMA R12, R10, R12, 1 ;  /* 0x3ff000000a0c742b */ /* 0x000fd0000000000c */
[----:B------:R-:W-:-:S10]  /*0750*/  DFMA R12, R10, R12, 1 ;  /* 0x3ff000000a0c742b */ /* 0x000fd4000000000c */
[----:B------:R-:W-:Y:S01]  /*0760*/  LEA R11, R4, R13, 0x14 ;  /* 0x0000000d040b7211 */ /* 0x000fe200078ea0ff */
[----:B------:R-:W-:Y:S01]  /*0770*/  IMAD.MOV.U32 R10, RZ, RZ, R12 ;  /* 0x000000ffff0a7224 */ /* 0x000fe200078e000c */
[----:B------:R-:W-:Y:S06]  /*0780*/  @!P0 BRA `(.L_x_51) ;  /* 0x0000000000348947 */ /* 0x000fec0003800000 */
[----:B------:R-:W-:Y:S01]  /*0790*/  FSETP.GEU.AND P1, PT, |R3|, 4.2275390625, PT ;  /* 0x408748000300780b */ /* 0x000fe20003f2e200 */
[C---:B------:R-:W-:Y:S02]  /*07a0*/  DADD R10, R2.reuse, +INF ;  /* 0x7ff00000020a7429 */ /* 0x040fe40000000000 */
[----:B------:R-:W-:-:S08]  /*07b0*/  DSETP.GEU.AND P0, PT, R2, RZ, PT ;  /* 0x000000ff0200722a */ /* 0x000fd00003f0e000 */
[----:B------:R-:W-:Y:S02]  /*07c0*/  FSEL R10, R10, RZ, P0 ;  /* 0x000000ff0a0a7208 */ /* 0x000fe40000000000 */
[C---:B------:R-:W-:Y:S02]  /*07d0*/  @!P1 LEA.HI R0, R4.reuse, R4, RZ, 0x1 ;  /* 0x0000000404009211 */ /* 0x040fe400078f08ff */
[----:B------:R-:W-:Y:S02]  /*07e0*/  @!P1 MOV R2, R12 ;  /* 0x0000000c00029202 */ /* 0x000fe40000000f00 */
[----:B------:R-:W-:Y:S02]  /*07f0*/  @!P1 SHF.R.S32.HI R3, RZ, 0x1, R0 ;  /* 0x00000001ff039819 */ /* 0x000fe40000011400 */
[----:B------:R-:W-:Y:S02]  /*0800*/  FSEL R11, R11, RZ, P0 ;  /* 0x000000ff0b0b7208 */ /* 0x000fe40000000000 */
[----:B------:R-:W-:Y:S01]  /*0810*/  @!P1 IADD3 R4, PT, PT, R4, -R3, RZ ;  /* 0x8000000304049210 */ /* 0x000fe20007ffe0ff */
[----:B------:R-:W-:-:S03]  /*0820*/  @!P1 IMAD R3, R3, 0x100000, R13 ;  /* 0x0010000003039824 */ /* 0x000fc600078e020d */
[----:B------:R-:W-:Y:S01]  /*0830*/  @!P1 LEA R5, R4, 0x3ff00000, 0x14 ;  /* 0x3ff0000004059811 */ /* 0x000fe200078ea0ff */
[----:B------:R-:W-:-:S06]  /*0840*/  @!P1 IMAD.MOV.U32 R4, RZ, RZ, RZ ;  /* 0x000000ffff049224 */ /* 0x000fcc00078e00ff */
[----:B------:R-:W-:-:S11]  /*0850*/  @!P1 DMUL R10, R2, R4 ;  /* 0x00000004020a9228 */ /* 0x000fd60000000000 */
.L_x_51:
[----:B------:R-:W-:Y:S05]  /*0860*/  BSYNC.RECONVERGENT B1 ;  /* 0x0000000000017941 */ /* 0x000fea0003800200 */
.L_x_50:
[----:B------:R-:W0:Y:S02]  /*0870*/  F2F.F32.F64 R10, R10 ;  /* 0x0000000a000a7310 */ /* 0x000e240000301000 */
[----:B0-----:R-:W-:Y:S01]  /*0880*/  FFMA R9, R10, -18.836523056030273438, R9 ;  /* 0xc196b1330a097823 */ /* 0x001fe20000000009 */
[----:B------:R-:W-:Y:S06]  /*0890*/  BRA `(.L_x_47) ;  /* 0x0000000c00e07947 */ /* 0x000fec0003800000 */
.L_x_48:
[----:B------:R-:W-:Y:S01]  /*08a0*/  ISETP.GT.AND P0, PT, R8, 0xa, PT ;  /* 0x0000000a0800780c */ /* 0x000fe20003f04270 */
[----:B------:R-:W-:-:S12]  /*08b0*/  BSSY.RECONVERGENT B1, `(.L_x_52) ;  /* 0x0000070000017945 */ /* 0x000fd80003800200 */
[----:B------:R-:W-:Y:S05]  /*08c0*/  @P0 BRA `(.L_x_53) ;  /* 0x0000000000e00947 */ /* 0x000fea0003800000 */
[----:B------:R-:W0:Y:S01]  /*08d0*/  LDC.64 R10, c[0x0][0x3c8] ;  /* 0x0000f200ff0a7b82 */ /* 0x000e220000000a00 */
[----:B------:R-:W-:-:S05]  /*08e0*/  IADD3 R19, PT, PT, -R8, 0xa, RZ ;  /* 0x0000000a08137810 */ /* 0x000fca0007ffe1ff */
[----:B0-----:R-:W-:-:S05]  /*08f0*/  IMAD.WIDE.U32 R10, R19, 0x4, R10 ;  /* 0x00000004130a7825 */ /* 0x001fca00078e000a */
[----:B------:R-:W2:Y:S01]  /*0900*/  LDG.E R21, desc[UR4][R10.64] ;  /* 0x000000040a157981 */ /* 0x000ea2000c1e1900 */
[----:B------:R-:W-:Y:S01]  /*0910*/  BSSY.RECONVERGENT B2, `(.L_x_54) ;  /* 0x000000c000027945 */ /* 0x000fe20003800200 */
[----:B--2---:R-:W0:Y:S08]  /*0920*/  MUFU.RCP R20, R21 ;  /* 0x0000001500147308 */ /* 0x004e300000001000 */
[----:B------:R-:W1:Y:S01]  /*0930*/  FCHK P0, R2, R21 ;  /* 0x0000001502007302 */ /* 0x000e620000000000 */
[----:B0-----:R-:W-:-:S04]  /*0940*/  FFMA R9, -R21, R20, 1 ;  /* 0x3f80000015097423 */ /* 0x001fc80000000114 */
[----:B------:R-:W-:-:S04]  /*0950*/  FFMA R9, R20, R9, R20 ;  /* 0x0000000914097223 */ /* 0x000fc80000000014 */
[----:B------:R-:W-:-:S04]  /*0960*/  FFMA R20, R2, R9, RZ ;  /* 0x0000000902147223 */ /* 0x000fc800000000ff */
[----:B------:R-:W-:-:S04]  /*0970*/  FFMA R22, -R21, R20, R2 ;  /* 0x0000001415167223 */ /* 0x000fc80000000102 */
[----:B------:R-:W-:Y:S01]  /*0980*/  FFMA R9, R9, R22, R20 ;  /* 0x0000001609097223 */ /* 0x000fe20000000014 */
[----:B-1----:R-:W-:Y:S06]  /*0990*/  @!P0 BRA `(.L_x_55) ;  /* 0x00000000000c8947 */ /* 0x002fec0003800000 */
[----:B------:R-:W-:-:S07]  /*09a0*/  MOV R10, 0x9c0 ;  /* 0x000009c0000a7802 */ /* 0x000fce0000000f00 */
[----:B------:R-:W-:Y:S05]  /*09b0*/  CALL.REL.NOINC `($__internal_2_$__cuda_sm3x_div_rn_noftz_f32_slowpath) ;  /* 0x0000001000e87944 */ /* 0x000fea0003c00000 */
[----:B------:R-:W-:-:S07]  /*09c0*/  MOV R9, R2 ;  /* 0x0000000200097202 */ /* 0x000fce0000000f00 */
.L_x_55:
[----:B------:R-:W-:Y:S05]  /*09d0*/  BSYNC.RECONVERGENT B2 ;  /* 0x0000000000027941 */ /* 0x000fea0003800200 */
.L_x_54:
[----:B------:R-:W0:Y:S01]  /*09e0*/  MUFU.RCP R2, R21 ;  /* 0x0000001500027308 */ /* 0x000e220000001000 */
[----:B------:R-:W-:Y:S01]  /*09f0*/  BSSY.RECONVERGENT B2, `(.L_x_56) ;  /* 0x000000c000027945 */ /* 0x000fe20003800200 */
[----:B------:R-:W-:-:S06]  /*0a00*/  FADD R18, R18, R9 ;  /* 0x0000000912127221 */ /* 0x000fcc0000000000 */
[----:B------:R-:W1:Y:S01]  /*0a10*/  FCHK P0, R0, R21 ;  /* 0x0000001500007302 */ /* 0x000e620000000000 */
[----:B0-----:R-:W-:-:S04]  /*0a20*/  FFMA R11, -R21, R2, 1 ;  /* 0x3f800000150b7423 */ /* 0x001fc80000000102 */
[----:B------:R-:W-:-:S04]  /*0a30*/  FFMA R23, R2, R11, R2 ;  /* 0x0000000b02177223 */ /* 0x000fc80000000002 */
[----:B------:R-:W-:-:S04]  /*0a40*/  FFMA R2, R0, R23, RZ ;  /* 0x0000001700027223 */ /* 0x000fc800000000ff */
[----:B------:R-:W-:-:S04]  /*0a50*/  FFMA R11, -R21, R2, R0 ;  /* 0x00000002150b7223 */ /* 0x000fc80000000100 */
[----:B------:R-:W-:Y:S01]  /*0a60*/  FFMA R2, R23, R11, R2 ;  /* 0x0000000b17027223 */ /* 0x000fe20000000002 */
[----:B-1----:R-:W-:Y:S06]  /*0a70*/  @!P0 BRA `(.L_x_57) ;  /* 0x00000000000c8947 */ /* 0x002fec0003800000 */
[----:B------:R-:W-:Y:S01]  /*0a80*/  IMAD.MOV.U32 R2, RZ, RZ, R0 ;  /* 0x000000ffff027224 */ /* 0x000fe200078e0000 */
[----:B------:R-:W-:-:S07]  /*0a90*/  MOV R10, 0xab0 ;  /* 0x00000ab0000a7802 */ /* 0x000fce0000000f00 */
[----:B------:R-:W-:Y:S05]  /*0aa0*/  CALL.REL.NOINC `($__internal_2_$__cuda_sm3x_div_rn_noftz_f32_slowpath) ;  /* 0x0000001000ac7944 */ /* 0x000fea0003c00000 */
.L_x_57:
[----:B------:R-:W-:Y:S05]  /*0ab0*/  BSYNC.RECONVERGENT B2 ;  /* 0x0000000000027941 */ /* 0x000fea0003800200 */
.L_x_56:
[----:B------:R-:W0:Y:S01]  /*0ac0*/  LDC.64 R22, c[0x0][0x3a0] ;  /* 0x0000e800ff167b82 */ /* 0x000e220000000a00 */
[----:B------:R-:W-:Y:S01]  /*0ad0*/  HFMA2 R0, -RZ, RZ, 0, 1.1920928955078125e-06 ;  /* 0x00000014ff007431 */ /* 0x000fe200000001ff */
[----:B------:R-:W1:Y:S06]  /*0ae0*/  LDCU.64 UR6, c[0x0][0x398] ;  /* 0x00007300ff0677ac */ /* 0x000e6c0008000a00 */
[----:B------:R-:W2:Y:S01]  /*0af0*/  LDC.64 R20, c[0x0][0x3b0] ;  /* 0x0000ec00ff147b82 */ /* 0x000ea20000000a00 */
[----:B------:R-:W-:-:S05]  /*0b00*/  IMAD R9, R7, R0, -0x14 ;  /* 0xffffffec07097424 */ /* 0x000fca00078e0200 */
[----:B------:R-:W-:-:S04]  /*0b10*/  IADD3 R9, P0, PT, R8, R9, RZ ;  /* 0x0000000908097210 */ /* 0x000fc80007f1e0ff */
[----:B------:R-:W-:Y:S02]  /*0b20*/  LEA.HI.X.SX32 R0, R8, RZ, 0x1, P0 ;  /* 0x000000ff08007211 */ /* 0x000fe400000f0eff */
[----:B-1----:R-:W-:Y:S01]  /*0b30*/  LEA R10, P0, R9, UR6, 0x2 ;  /* 0x00000006090a7c11 */ /* 0x002fe2000f8010ff */
[----:B0-----:R-:W-:-:S03]  /*0b40*/  IMAD.WIDE.U32 R22, R19, 0x4, R22 ;  /* 0x0000000413167825 */ /* 0x001fc600078e0016 */
[----:B------:R-:W-:-:S03]  /*0b50*/  LEA.HI.X R11, R9, UR7, R0, 0x2, P0 ;  /* 0x00000007090b7c11 */ /* 0x000fc600080f1400 */
[----:B------:R-:W3:Y:S01]  /*0b60*/  LDG.E R23, desc[UR4][R22.64] ;  /* 0x0000000416177981 */ /* 0x000ee2000c1e1900 */
[----:B--2---:R-:W-:-:S03]  /*0b70*/  IMAD.WIDE.U32 R20, R19, 0x4, R20 ;  /* 0x0000000413147825 */ /* 0x004fc600078e0014 */
[----:B------:R-:W2:Y:S04]  /*0b80*/  LDG.E R9, desc[UR4][R10.64+-0x4] ;  /* 0xfffffc040a097981 */ /* 0x000ea8000c1e1900 */
[----:B------:R-:W2:Y:S01]  /*0b90*/  LDG.E R20, desc[UR4][R20.64] ;  /* 0x0000000414147981 */ /* 0x000ea2000c1e1900 */
[----:B------:R-:W-:-:S04]  /*0ba0*/  FADD R2, R18, -R2 ;  /* 0x8000000212027221 */ /* 0x000fc80000000000 */
[----:B------:R-:W-:Y:S01]  /*0bb0*/  F2F.F64.F32 R18, R2 ;  /* 0x0000000200127310 */ /* 0x000fe20000201800 */
[----:B------:R-:W-:Y:S01]  /*0bc0*/  UMOV UR6, 0x1cac0831 ;  /* 0x1cac083100067882 */ /* 0x000fe20000000000 */
[----:B------:R-:W-:Y:S01]  /*0bd0*/  UMOV UR7, 0x3fc81c5a ;  /* 0x3fc81c5a00077882 */ /* 0x000fe20000000000 */
[----:B---3--:R-:W-:-:S04]  /*0be0*/  FMUL R25, R4, R23 ;  /* 0x0000001704197220 */ /* 0x008fc80000400000 */
[----:B--2---:R-:W-:-:S04]  /*0bf0*/  FFMA R27, R20, R9, R25 ;  /* 0x00000009141b7223 */ /* 0x004fc80000000019 */
[----:B------:R-:W0:Y:S01]  /*0c00*/  F2F.F64.F32 R24, R27 ;  /* 0x0000001b00187310 */ /* 0x000e220000201800 */
[----:B------:R2:W-:Y:S01]  /*0c10*/  STG.E desc[UR4][R10.64+-0x4], R27 ;  /* 0xfffffc1b0a007986 */ /* 0x0005e2000c101904 */
[----:B0-----:R-:W-:-:S06]  /*0c20*/  DFMA R18, R24, UR6, R18 ;  /* 0x0000000618127c2b */ /* 0x001fcc0008000012 */
[----:B------:R2:W3:Y:S01]  /*0c30*/  F2F.F32.F64 R9, R18 ;  /* 0x0000001200097310 */ /* 0x0004e20000301000 */
[----:B------:R-:W-:Y:S05]  /*0c40*/  BRA `(.L_x_58) ;  /* 0x0000000000d87947 */ /* 0x000fea0003800000 */
.L_x_53:
[----:B------:R-:W-:-:S13]  /*0c50*/  ISETP.GE.U32.AND P0, PT, R8, 0x187, PT ;  /* 0x000001870800780c */ /* 0x000fda0003f06070 */
[----:B------:R-:W-:Y:S05]  /*0c60*/  @!P0 BRA `(.L_x_58) ;  /* 0x0000000000d08947 */ /* 0x000fea0003800000 */
[----:B------:R-:W0:Y:S01]  /*0c70*/  LDC.64 R10, c[0x0][0x3c8] ;  /* 0x0000f200ff0a7b82 */ /* 0x000e220000000a00 */
[----:B------:R-:W-:-:S04]  /*0c80*/  VIADD R19, R8, 0xfffffe79 ;  /* 0xfffffe7908137836 */ /* 0x000fc80000000000 */
        /* <DEDUP_REMOVED lines=14> */
.L_x_60:
[----:B------:R-:W-:Y:S05]  /*0d70*/  BSYNC.RECONVERGENT B2 ;  /* 0x0000000000027941 */ /* 0x000fea0003800200 */
.L_x_59:
        /* <DEDUP_REMOVED lines=13> */
.L_x_62:
[----:B------:R-:W-:Y:S05]  /*0e50*/  BSYNC.RECONVERGENT B2 ;  /* 0x0000000000027941 */ /* 0x000fea0003800200 */
.L_x_61:
[----:B------:R-:W0:Y:S01]  /*0e60*/  LDC.64 R22, c[0x0][0x3a0] ;  /* 0x0000e800ff167b82 */ /* 0x000e220000000a00 */
[----:B------:R-:W-:-:S05]  /*0e70*/  IMAD R0, R3, 0x14, R8 ;  /* 0x0000001403007824 */ /* 0x000fca00078e0208 */
[----:B------:R-:W-:Y:S02]  /*0e80*/  IADD3 R9, PT, PT, R0, -0x17d, RZ ;  /* 0xfffffe8300097810 */ /* 0x000fe40007ffe0ff */
[----:B------:R-:W1:Y:S08]  /*0e90*/  LDC.64 R10, c[0x0][0x3b0] ;  /* 0x0000ec00ff0a7b82 */ /* 0x000e700000000a00 */
[----:B------:R-:W2:Y:S01]  /*0ea0*/  LDC.64 R20, c[0x0][0x398] ;  /* 0x0000e600ff147b82 */ /* 0x000ea20000000a00 */
[----:B0-----:R-:W-:-:S06]  /*0eb0*/  IMAD.WIDE.U32 R22, R19, 0x4, R22 ;  /* 0x0000000413167825 */ /* 0x001fcc00078e0016 */
[----:B------:R-:W3:Y:S01]  /*0ec0*/  LDG.E R23, desc[UR4][R22.64] ;  /* 0x0000000416177981 */ /* 0x000ee2000c1e1900 */
[----:B-1----:R-:W-:-:S06]  /*0ed0*/  IMAD.WIDE.U32 R10, R19, 0x4, R10 ;  /* 0x00000004130a7825 */ /* 0x002fcc00078e000a */
[----:B------:R-:W4:Y:S01]  /*0ee0*/  LDG.E R10, desc[UR4][R10.64] ;  /* 0x000000040a0a7981 */ /* 0x000f22000c1e1900 */
[----:B--2---:R-:W-:-:S05]  /*0ef0*/  IMAD.WIDE.U32 R20, R9, 0x4, R20 ;  /* 0x0000000409147825 */ /* 0x004fca00078e0014 */
[----:B------:R-:W4:Y:S01]  /*0f00*/  LDG.E R9, desc[UR4][R20.64] ;  /* 0x0000000414097981 */ /* 0x000f22000c1e1900 */
[----:B------:R-:W-:-:S04]  /*0f10*/  FADD R2, R18, -R2 ;  /* 0x8000000212027221 */ /* 0x000fc80000000000 */
[----:B------:R-:W-:Y:S01]  /*0f20*/  F2F.F64.F32 R18, R2 ;  /* 0x0000000200127310 */ /* 0x000fe20000201800 */
[----:B------:R-:W-:Y:S01]  /*0f30*/  UMOV UR6, 0x1cac0831 ;  /* 0x1cac083100067882 */ /* 0x000fe20000000000 */
[----:B------:R-:W-:Y:S01]  /*0f40*/  UMOV UR7, 0x3fc81c5a ;  /* 0x3fc81c5a00077882 */ /* 0x000fe20000000000 */
[----:B---3--:R-:W-:-:S04]  /*0f50*/  FMUL R25, R4, R23 ;  /* 0x0000001704197220 */ /* 0x008fc80000400000 */
[----:B----4-:R-:W-:-:S04]  /*0f60*/  FFMA R27, R10, R9, R25 ;  /* 0x000000090a1b7223 */ /* 0x010fc80000000019 */
[----:B------:R-:W0:Y:S01]  /*0f70*/  F2F.F64.F32 R24, R27 ;  /* 0x0000001b00187310 */ /* 0x000e220000201800 */
[----:B------:R1:W-:Y:S01]  /*0f80*/  STG.E desc[UR4][R20.64], R27 ;  /* 0x0000001b14007986 */ /* 0x0003e2000c101904 */
[----:B0-----:R-:W-:-:S06]  /*0f90*/  DFMA R18, R24, UR6, R18 ;  /* 0x0000000618127c2b */ /* 0x001fcc0008000012 */
[----:B------:R1:W0:Y:S05]  /*0fa0*/  F2F.F32.F64 R9, R18 ;  /* 0x0000001200097310 */ /* 0x00022a0000301000 */
.L_x_58:
[----:B------:R-:W-:Y:S05]  /*0fb0*/  BSYNC.RECONVERGENT B1 ;  /* 0x0000000000017941 */ /* 0x000fea0003800200 */
.L_x_52:
[----:B------:R-:W-:-:S13]  /*0fc0*/  ISETP.GT.U32.AND P0, PT, R3, 0x9, PT ;  /* 0x000000090300780c */ /* 0x000fda0003f04070 */
[----:B------:R-:W-:Y:S05]  /*0fd0*/  @P0 BRA `(.L_x_63) ;  /* 0x0000000000fc0947 */ /* 0x000fea0003800000 */
[----:B0--3--:R-:W0:Y:S01]  /*0fe0*/  LDC.64 R8, c[0x0][0x3c8] ;  /* 0x0000f200ff087b82 */ /* 0x009e220000000a00 */
[----:B------:R-:W-:Y:S01]  /*0ff0*/  IADD3 R7, PT, PT, -R7, 0xa, RZ ;  /* 0x0000000a07077810 */ /* 0x000fe20007ffe1ff */
[----:B------:R-:W3:Y:S04]  /*1000*/  LDG.E R2, desc[UR4][R14.64] ;  /* 0x000000040e027981 */ /* 0x000ee8000c1e1900 */
[----:B--2---:R-:W3:Y:S04]  /*1010*/  LDG.E R11, desc[UR4][R14.64+-0x4] ;  /* 0xfffffc040e0b7981 */ /* 0x004ee8000c1e1900 */
[----:B------:R2:W5:Y:S01]  /*1020*/  LDG.E R3, desc[UR4][R16.64] ;  /* 0x0000000410037981 */ /* 0x000562000c1e1900 */
[----:B0-----:R-:W-:-:S05]  /*1030*/  IMAD.WIDE.U32 R8, R7, 0x4, R8 ;  /* 0x0000000407087825 */ /* 0x001fca00078e0008 */
[----:B------:R-:W1:Y:S01]  /*1040*/  LDG.E R0, desc[UR4][R8.64] ;  /* 0x0000000408007981 */ /* 0x000e62000c1e1900 */
[----:B------:R-:W-:Y:S01]  /*1050*/  BSSY.RECONVERGENT B1, `(.L_x_64) ;  /* 0x000000f000017945 */ /* 0x000fe20003800200 */
[----:B---3--:R-:W-:-:S04]  /*1060*/  FADD R2, R2, -R11 ;  /* 0x8000000b02027221 */ /* 0x008fc80000000000 */
[----:B------:R-:W-:Y:S01]  /*1070*/  FMUL R2, R2, 188.365234375 ;  /* 0x433c5d8002027820 */ /* 0x000fe20000400000 */
[----:B-1----:R-:W0:Y:S08]  /*1080*/  MUFU.RCP R19, R0 ;  /* 0x0000000000137308 */ /* 0x002e300000001000 */
[----:B------:R-:W1:Y:S01]  /*1090*/  FCHK P0, R2, R0 ;  /* 0x0000000002007302 */ /* 0x000e620000000000 */
[----:B0-----:R-:W-:-:S04]  /*10a0*/  FFMA R4, -R0, R19, 1 ;  /* 0x3f80000000047423 */ /* 0x001fc80000000113 */
[----:B------:R-:W-:-:S04]  /*10b0*/  FFMA R19, R19, R4, R19 ;  /* 0x0000000413137223 */ /* 0x000fc80000000013 */
[----:B------:R-:W-:-:S04]  /*10c0*/  FFMA R4, R2, R19, RZ ;  /* 0x0000001302047223 */ /* 0x000fc800000000ff */
[----:B------:R-:W-:-:S04]  /*10d0*/  FFMA R8, -R0, R4, R2 ;  /* 0x0000000400087223 */ /* 0x000fc80000000102 */
[----:B------:R-:W-:Y:S01]  /*10e0*/  FFMA R8, R19, R8, R4 ;  /* 0x0000000813087223 */ /* 0x000fe20000000004 */
[----:B-12---:R-:W-:Y:S06]  /*10f0*/  @!P0 BRA `(.L_x_65) ;  /* 0x0000000000108947 */ /* 0x006fec0003800000 */
[----:B------:R-:W-:Y:S01]  /*1100*/  IMAD.MOV.U32 R21, RZ, RZ, R0 ;  /* 0x000000ffff157224 */ /* 0x000fe200078e0000 */
[----:B------:R-:W-:-:S07]  /*1110*/  MOV R10, 0x1130 ;  /* 0x00001130000a7802 */ /* 0x000fce0000000f00 */
[----:B-----5:R-:W-:Y:S05]  /*1120*/  CALL.REL.NOINC `($__internal_2_$__cuda_sm3x_div_rn_noftz_f32_slowpath) ;  /* 0x0000000c000c7944 */ /* 0x020fea0003c00000 */
[----:B------:R-:W-:-:S07]  /*1130*/  MOV R8, R2 ;  /* 0x0000000200087202 */ /* 0x000fce0000000f00 */
.L_x_65:
[----:B------:R-:W-:Y:S05]  /*1140*/  BSYNC.RECONVERGENT B1 ;  /* 0x0000000000017941 */ /* 0x000fea0003800200 */
.L_x_64:
[----:B------:R-:W2:Y:S04]  /*1150*/  LDG.E R4, desc[UR4][R12.64] ;  /* 0x000000040c047981 */ /* 0x000ea8000c1e1900 */
[----:B------:R-:W2:Y:S01]  /*1160*/  LDG.E R9, desc[UR4][R12.64+-0x644] ;  /* 0xfff9bc040c097981 */ /* 0x000ea2000c1e1900 */
[----:B------:R-:W0:Y:S01]  /*1170*/  MUFU.RCP R11, R0 ;  /* 0x00000000000b7308 */ /* 0x000e220000001000 */
[----:B------:R-:W-:Y:S01]  /*1180*/  BSSY.RECONVERGENT B1, `(.L_x_66) ;  /* 0x000000f000017945 */ /* 0x000fe20003800200 */
[----:B-----5:R-:W-:Y:S01]  /*1190*/  FADD R3, R3, R8 ;  /* 0x0000000803037221 */ /* 0x020fe20000000000 */
[----:B0-----:R-:W-:-:S04]  /*11a0*/  FFMA R2, -R0, R11, 1 ;  /* 0x3f80000000027423 */ /* 0x001fc8000000010b */
[----:B------:R-:W-:Y:S01]  /*11b0*/  FFMA R2, R11, R2, R11 ;  /* 0x000000020b027223 */ /* 0x000fe2000000000b */
[----:B--2---:R-:W-:-:S04]  /*11c0*/  FADD R4, R4, -R9 ;  /* 0x8000000904047221 */ /* 0x004fc80000000000 */
[----:B------:R-:W-:-:S04]  /*11d0*/  FMUL R9, R4, 188.365234375 ;  /* 0x433c5d8004097820 */ /* 0x000fc80000400000 */
[----:B------:R-:W0:Y:S01]  /*11e0*/  FCHK P0, R9, R0 ;  /* 0x0000000009007302 */ /* 0x000e220000000000 */
[----:B------:R-:W-:-:S04]  /*11f0*/  FFMA R11, R2, R9, RZ ;  /* 0x00000009020b7223 */ /* 0x000fc800000000ff */
[----:B------:R-:W-:-:S04]  /*1200*/  FFMA R10, -R0, R11, R9 ;  /* 0x0000000b000a7223 */ /* 0x000fc80000000109 */
[----:B------:R-:W-:Y:S01]  /*1210*/  FFMA R2, R2, R10, R11 ;  /* 0x0000000a02027223 */ /* 0x000fe2000000000b */
[----:B0-----:R-:W-:Y:S06]  /*1220*/  @!P0 BRA `(.L_x_67) ;  /* 0x0000000000108947 */ /* 0x001fec0003800000 */
[----:B------:R-:W-:Y:S01]  /*1230*/  IMAD.MOV.U32 R2, RZ, RZ, R9 ;  /* 0x000000ffff027224 */ /* 0x000fe200078e0009 */
[----:B------:R-:W-:Y:S02]  /*1240*/  MOV R21, R0 ;  /* 0x0000000000157202 */ /* 0x000fe40000000f00 */
[----:B------:R-:W-:-:S07]  /*1250*/  MOV R10, 0x1270 ;  /* 0x00001270000a7802 */ /* 0x000fce0000000f00 */
[----:B------:R-:W-:Y:S05]  /*1260*/  CALL.REL.NOINC `($__internal_2_$__cuda_sm3x_div_rn_noftz_f32_slowpath) ;  /* 0x0000000800bc7944 */ /* 0x000fea0003c00000 */
.L_x_67:
[----:B------:R-:W-:Y:S05]  /*1270*/  BSYNC.RECONVERGENT B1 ;  /* 0x0000000000017941 */ /* 0x000fea0003800200 */
.L_x_66:
[----:B------:R-:W0:Y:S01]  /*1280*/  LDC.64 R8, c[0x0][0x3a8] ;  /* 0x0000ea00ff087b82 */ /* 0x000e220000000a00 */
[----:B------:R-:W-:-:S07]  /*1290*/  VIADD R5, R5, 0xfffffe6f ;  /* 0xfffffe6f05057836 */ /* 0x000fce0000000000 */
[----:B------:R-:W1:Y:S08]  /*12a0*/  LDC.64 R12, c[0x0][0x3b8] ;  /* 0x0000ee00ff0c7b82 */ /* 0x000e700000000a00 */
[----:B------:R-:W2:Y:S01]  /*12b0*/  LDC.64 R10, c[0x0][0x3c0] ;  /* 0x0000f000ff0a7b82 */ /* 0x000ea20000000a00 */
[----:B0-----:R-:W-:-:S06]  /*12c0*/  IMAD.WIDE.U32 R8, R7, 0x4, R8 ;  /* 0x0000000407087825 */ /* 0x001fcc00078e0008 */
[----:B------:R-:W3:Y:S01]  /*12d0*/  LDG.E R9, desc[UR4][R8.64] ;  /* 0x0000000408097981 */ /* 0x000ee2000c1e1900 */
[----:B-1----:R-:W-:-:S06]  /*12e0*/  IMAD.WIDE.U32 R12, R7, 0x4, R12 ;  /* 0x00000004070c7825 */ /* 0x002fcc00078e000c */
[----:B------:R-:W4:Y:S01]  /*12f0*/  LDG.E R12, desc[UR4][R12.64] ;  /* 0x000000040c0c7981 */ /* 0x000f22000c1e1900 */
[----:B--2---:R-:W-:-:S05]  /*1300*/  IMAD.WIDE R10, R5, 0x4, R10 ;  /* 0x00000004050a7825 */ /* 0x004fca00078e020a */
[----:B------:R-:W4:Y:S01]  /*1310*/  LDG.E R7, desc[UR4][R10.64+-0x4] ;  /* 0xfffffc040a077981 */ /* 0x000f22000c1e1900 */
[----:B------:R-:W-:Y:S01]  /*1320*/  FADD R5, R3, -R2 ;  /* 0x8000000203057221 */ /* 0x000fe20000000000 */
[----:B------:R-:W-:Y:S01]  /*1330*/  UMOV UR6, 0x1cac0831 ;  /* 0x1cac083100067882 */ /* 0x000fe20000000000 */
[----:B------:R-:W-:Y:S01]  /*1340*/  UMOV UR7, 0x3fc81c5a ;  /* 0x3fc81c5a00077882 */ /* 0x000fe20000000000 */
[----:B---3--:R-:W-:-:S03]  /*1350*/  FMUL R3, R4, R9 ;  /* 0x0000000904037220 */ /* 0x008fc60000400000 */
[----:B------:R-:W-:Y:S01]  /*1360*/  F2F.F64.F32 R4, R5 ;  /* 0x0000000500047310 */ /* 0x000fe20000201800 */
[----:B----4-:R-:W-:-:S07]  /*1370*/  FFMA R7, R12, R7, R3 ;  /* 0x000000070c077223 */ /* 0x010fce0000000003 */
[----:B------:R-:W0:Y:S01]  /*1380*/  F2F.F64.F32 R2, R7 ;  /* 0x0000000700027310 */ /* 0x000e220000201800 */
[----:B------:R1:W-:Y:S01]  /*1390*/  STG.E desc[UR4][R10.64+-0x4], R7 ;  /* 0xfffffc070a007986 */ /* 0x0003e2000c101904 */
[----:B0-----:R-:W-:-:S06]  /*13a0*/  DFMA R2, R2, -UR6, R4 ;  /* 0x8000000602027c2b */ /* 0x001fcc0008000004 */
[----:B------:R1:W0:Y:S01]  /*13b0*/  F2F.F32.F64 R9, R2 ;  /* 0x0000000200097310 */ /* 0x0002220000301000 */
[----:B------:R-:W-:Y:S05]  /*13c0*/  BRA `(.L_x_47) ;  /* 0x0000000400147947 */ /* 0x000fea0003800000 */
.L_x_63:
[----:B------:R-:W-:-:S13]  /*13d0*/  ISETP.GE.U32.AND P0, PT, R7, 0x187, PT ;  /* 0x000001870700780c */ /* 0x000fda0003f06070 */
[----:B------:R-:W-:Y:S05]  /*13e0*/  @!P0 BRA `(.L_x_47) ;  /* 0x00000004000c8947 */ /* 0x000fea0003800000 */
[----:B--2---:R-:W2:Y:S01]  /*13f0*/  LDC.64 R10, c[0x0][0x3c8] ;  /* 0x0000f200ff0a7b82 */ /* 0x004ea20000000a00 */
[----:B------:R-:W-:Y:S01]  /*1400*/  IADD3 R3, PT, PT, R7, -0x187, RZ ;  /* 0xfffffe7907037810 */ /* 0x000fe20007ffe0ff */
[----:B------:R-:W4:Y:S04]  /*1410*/  LDG.E R2, desc[UR4][R14.64] ;  /* 0x000000040e027981 */ /* 0x000f28000c1e1900 */
[----:B------:R-:W4:Y:S04]  /*1420*/  LDG.E R5, desc[UR4][R14.64+-0x4] ;  /* 0xfffffc040e057981 */ /* 0x000f28000c1e1900 */
[----:B------:R0:W5:Y:S01]  /*1430*/  LDG.E R4, desc[UR4][R16.64] ;  /* 0x0000000410047981 */ /* 0x000162000c1e1900 */
[----:B--2---:R-:W-:-:S05]  /*1440*/  IMAD.WIDE.U32 R10, R3, 0x4, R10 ;  /* 0x00000004030a7825 */ /* 0x004fca00078e000a */
[----:B------:R-:W0:Y:S01]  /*1450*/  LDG.E R0, desc[UR4][R10.64] ;  /* 0x000000040a007981 */ /* 0x000e22000c1e1900 */
[----:B------:R-:W-:Y:S01]  /*1460*/  BSSY.RECONVERGENT B1, `(.L_x_68) ;  /* 0x000000f000017945 */ /* 0x000fe20003800200 */
[----:B----4-:R-:W-:-:S04]  /*1470*/  FADD R2, R2, -R5 ;  /* 0x8000000502027221 */ /* 0x010fc80000000000 */
[----:B------:R-:W-:Y:S01]  /*1480*/  FMUL R2, R2, 188.365234375 ;  /* 0x433c5d8002027820 */ /* 0x000fe20000400000 */
[----:B0--3--:R-:W1:Y:S08]  /*1490*/  MUFU.RCP R9, R0 ;  /* 0x0000000000097308 */ /* 0x009e700000001000 */
[----:B------:R-:W0:Y:S01]  /*14a0*/  FCHK P0, R2, R0 ;  /* 0x0000000002007302 */ /* 0x000e220000000000 */
[----:B-1----:R-:W-:-:S04]  /*14b0*/  FFMA R18, -R0, R9, 1 ;  /* 0x3f80000000127423 */ /* 0x002fc80000000109 */
[----:B------:R-:W-:-:S04]  /*14c0*/  FFMA R9, R9, R18, R9 ;  /* 0x0000001209097223 */ /* 0x000fc80000000009 */
[----:B------:R-:W-:-:S04]  /*14d0*/  FFMA R18, R2, R9, RZ ;  /* 0x0000000902127223 */ /* 0x000fc800000000ff */
[----:B------:R-:W-:-:S04]  /*14e0*/  FFMA R5, -R0, R18, R2 ;  /* 0x0000001200057223 */ /* 0x000fc80000000102 */
[----:B------:R-:W-:Y:S01]  /*14f0*/  FFMA R9, R9, R5, R18 ;  /* 0x0000000509097223 */ /* 0x000fe20000000012 */
[----:B0-----:R-:W-:Y:S06]  /*1500*/  @!P0 BRA `(.L_x_69) ;  /* 0x0000000000108947 */ /* 0x001fec0003800000 */
[----:B------:R-:W-:Y:S01]  /*1510*/  IMAD.MOV.U32 R21, RZ, RZ, R0 ;  /* 0x000000ffff157224 */ /* 0x000fe200078e0000 */
[----:B------:R-:W-:-:S07]  /*1520*/  MOV R10, 0x1540 ;  /* 0x00001540000a7802 */ /* 0x000fce0000000f00 */
[----:B-----5:R-:W-:Y:S05]  /*1530*/  CALL.REL.NOINC `($__internal_2_$__cuda_sm3x_div_rn_noftz_f32_slowpath) ;  /* 0x0000000800087944 */ /* 0x020fea0003c00000 */
[----:B------:R-:W-:-:S07]  /*1540*/  MOV R9, R2 ;  /* 0x0000000200097202 */ /* 0x000fce0000000f00 */
.L_x_69:
[----:B------:R-:W-:Y:S05]  /*1550*/  BSYNC.RECONVERGENT B1 ;  /* 0x0000000000017941 */ /* 0x000fea0003800200 */
.L_x_68:
[----:B------:R-:W2:Y:S04]  /*1560*/  LDG.E R5, desc[UR4][R12.64] ;  /* 0x000000040c057981 */ /* 0x000ea8000c1e1900 */
[----:B------:R-:W2:Y:S01]  /*1570*/  LDG.E R2, desc[UR4][R12.64+-0x644] ;  /* 0xfff9bc040c027981 */ /* 0x000ea2000c1e1900 */
[----:B------:R-:W0:Y:S01]  /*1580*/  MUFU.RCP R15, R0 ;  /* 0x00000000000f7308 */ /* 0x000e220000001000 */
[----:B------:R-:W-:Y:S01]  /*1590*/  BSSY.RECONVERGENT B1, `(.L_x_70) ;  /* 0x0000010000017945 */ /* 0x000fe20003800200 */
[----:B-----5:R-:W-:Y:S01]  /*15a0*/  FADD R4, R4, R9 ;  /* 0x0000000904047221 */ /* 0x020fe20000000000 */
[----:B--2---:R-:W-:Y:S01]  /*15b0*/  FADD R5, R5, -R2 ;  /* 0x8000000205057221 */ /* 0x004fe20000000000 */
[----:B0-----:R-:W-:-:S03]  /*15c0*/  FFMA R2, -R0, R15, 1 ;  /* 0x3f80000000027423 */ /* 0x001fc6000000010f */
[----:B------:R-:W-:Y:S01]  /*15d0*/  FMUL R11, R5, 188.365234375 ;  /* 0x433c5d80050b7820 */ /* 0x000fe20000400000 */
[----:B------:R-:W-:-:S03]  /*15e0*/  FFMA R2, R15, R2, R15 ;  /* 0x000000020f027223 */ /* 0x000fc6000000000f */
        /* <DEDUP_REMOVED lines=9> */
[----:B------:R-:W-:-:S07]  /*1680*/  IMAD.MOV.U32 R15, RZ, RZ, R2 ;  /* 0x000000ffff0f7224 */ /* 0x000fce00078e0002 */
.L_x_71:
[----:B------:R-:W-:Y:S05]  /*1690*/  BSYNC.RECONVERGENT B1 ;  /* 0x0000000000017941 */ /* 0x000fea0003800200 */
.L_x_70:
[----:B------:R-:W0:Y:S01]  /*16a0*/  LDC.64 R12, c[0x0][0x3a8] ;  /* 0x0000ea00ff0c7b82 */ /* 0x000e220000000a00 */
[----:B------:R-:W1:Y:S01]  /*16b0*/  LDCU.64 UR6, c[0x0][0x3c0] ;  /* 0x00007800ff0677ac */ /* 0x000e620008000a00 */
[----:B------:R-:W-:Y:S01]  /*16c0*/  IMAD R7, R7, 0x191, RZ ;  /* 0x0000019107077824 */ /* 0x000fe200078e02ff */
[----:B------:R-:W-:-:S04]  /*16d0*/  IADD3 R8, PT, PT, R8, -0x1, RZ ;  /* 0xffffffff08087810 */ /* 0x000fc80007ffe0ff */
[----:B------:R-:W-:Y:S01]  /*16e0*/  IADD3 R0, P0, PT, R7, R8, RZ ;  /* 0x0000000807007210 */ /* 0x000fe20007f1e0ff */
[----:B------:R-:W2:Y:S03]  /*16f0*/  LDC.64 R10, c[0x0][0x3b8] ;  /* 0x0000ee00ff0a7b82 */ /* 0x000ea60000000a00 */
[----:B------:R-:W-:Y:S02]  /*1700*/  LEA.HI.X.SX32 R7, R8, RZ, 0x1, P0 ;  /* 0x000000ff08077211 */ /* 0x000fe400000f0eff */
[----:B-1----:R-:W-:Y:S01]  /*1710*/  LEA R2, P0, R0, UR6, 0x2 ;  /* 0x0000000600027c11 */ /* 0x002fe2000f8010ff */
[----:B0-----:R-:W-:-:S06]  /*1720*/  IMAD.WIDE.U32 R12, R3, 0x4, R12 ;  /* 0x00000004030c7825 */ /* 0x001fcc00078e000c */
[----:B------:R-:W3:Y:S01]  /*1730*/  LDG.E R12, desc[UR4][R12.64] ;  /* 0x000000040c0c7981 */ /* 0x000ee2000c1e1900 */
[----:B--2---:R-:W-:Y:S01]  /*1740*/  IMAD.WIDE.U32 R10, R3, 0x4, R10 ;  /* 0x00000004030a7825 */ /* 0x004fe200078e000a */
[----:B------:R-:W-:-:S05]  /*1750*/  LEA.HI.X R3, R0, UR7, R7, 0x2, P0 ;  /* 0x0000000700037c11 */ /* 0x000fca00080f1407 */
[----:B------:R-:W2:Y:S04]  /*1760*/  LDG.E R10, desc[UR4][R10.64] ;  /* 0x000000040a0a7981 */ /* 0x000ea8000c1e1900 */
[----:B------:R-:W2:Y:S01]  /*1770*/  LDG.E R7, desc[UR4][R2.64+-0x95334] ;  /* 0xf6accc0402077981 */ /* 0x000ea2000c1e1900 */
[----:B------:R-:W-:-:S06]  /*1780*/  FADD R8, R4, -R15 ;  /* 0x8000000f04087221 */ /* 0x000fcc0000000000 */
[----:B------:R-:W-:Y:S01]  /*1790*/  F2F.F64.F32 R8, R8 ;  /* 0x0000000800087310 */ /* 0x000fe20000201800 */
[----:B------:R-:W-:Y:S01]  /*17a0*/  UMOV UR6, 0x1cac0831 ;  /* 0x1cac083100067882 */ /* 0x000fe20000000000 */
[----:B------:R-:W-:Y:S01]  /*17b0*/  UMOV UR7, 0x3fc81c5a ;  /* 0x3fc81c5a00077882 */ /* 0x000fe20000000000 */
[----:B---3--:R-:W-:-:S04]  /*17c0*/  FMUL R5, R5, R12 ;  /* 0x0000000c05057220 */ /* 0x008fc80000400000 */
[----:B--2---:R-:W-:-:S04]  /*17d0*/  FFMA R7, R10, R7, R5 ;  /* 0x000000070a077223 */ /* 0x004fc80000000005 */
[----:B------:R-:W0:Y:S01]  /*17e0*/  F2F.F64.F32 R4, R7 ;  /* 0x0000000700047310 */ /* 0x000e220000201800 */
[----:B------:R4:W-:Y:S01]  /*17f0*/  STG.E desc[UR4][R2.64+-0x95334], R7 ;  /* 0xf6accc0702007986 */ /* 0x0009e2000c101904 */
[----:B0-----:R-:W-:-:S06]  /*1800*/  DFMA R4, R4, -UR6, R8 ;  /* 0x8000000604047c2b */ /* 0x001fcc0008000008 */
[----:B------:R4:W0:Y:S05]  /*1810*/  F2F.F32.F64 R9, R4 ;  /* 0x0000000400097310 */ /* 0x00082a0000301000 */
.L_x_47:
[----:B------:R-:W-:Y:S05]  /*1820*/  BSYNC.RECONVERGENT B0 ;  /* 0x0000000000007941 */ /* 0x000fea0003800200 */
.L_x_46:
[----:B----4-:R-:W4:Y:S01]  /*1830*/  LDG.E R5, desc[UR4][R16.64] ;  /* 0x0000000410057981 */ /* 0x010f22000c1e1900 */
[----:B-1----:R-:W1:Y:S02]  /*1840*/  LDC.64 R2, c[0x0][0x3d0] ;  /* 0x0000f400ff027b82 */ /* 0x002e640000000a00 */
[----:B-1----:R-:W-:-:S05]  /*1850*/  IMAD.WIDE R6, R6, 0x4, R2 ;  /* 0x0000000406067825 */ /* 0x002fca00078e0202 */
[----:B----4-:R-:W-:Y:S04]  /*1860*/  STG.E desc[UR4][R6.64], R5 ;  /* 0x0000000506007986 */ /* 0x010fe8000c101904 */
[----:B0--3--:R-:W-:Y:S01]  /*1870*/  STG.E desc[UR4][R16.64], R9 ;  /* 0x0000000910007986 */ /* 0x009fe2000c101904 */
[----:B------:R-:W-:Y:S05]  /*1880*/  EXIT ;  /* 0x000000000000794d */ /* 0x000fea0003800000 */
        .weak           $__internal_1_$__cuda_sm20_div_rn_f64_full
        .type           $__internal_1_$__cuda_sm20_div_rn_f64_full,@function
        .size           $__internal_1_$__cuda_sm20_div_rn_f64_full,($__internal_2_$__cuda_sm3x_div_rn_noftz_f32_slowpath - $__internal_1_$__cuda_sm20_div_rn_f64_full)
$__internal_1_$__cuda_sm20_div_rn_f64_full:
[----:B------:R-:W-:Y:S01]  /*1890*/  MOV R3, 0xbff52126 ;  /* 0xbff5212600037802 */ /* 0x000fe20000000f00 */
[----:B------:R-:W-:Y:S01]  /*18a0*/  IMAD.MOV.U32 R2, RZ, RZ, 0x41097f9d ;  /* 0x41097f9dff027424 */ /* 0x000fe200078e00ff */
[C---:B------:R-:W-:Y:S01]  /*18b0*/  FSETP.GEU.AND P1, PT, |R5|.reuse, 1.469367938527859385e-39, PT ;  /* 0x001000000500780b */ /* 0x040fe20003f2e200 */
[----:B------:R-:W-:Y:S01]  /*18c0*/  IMAD.MOV.U32 R10, RZ, RZ, 0x1 ;  /* 0x00000001ff0a7424 */ /* 0x000fe200078e00ff */
[----:B------:R-:W0:Y:S01]  /*18d0*/  MUFU.RCP64H R11, R3 ;  /* 0x00000003000b7308 */ /* 0x000e220000001800 */
[----:B------:R-:W-:Y:S02]  /*18e0*/  LOP3.LUT R7, R5, 0x7ff00000, RZ, 0xc0, !PT ;  /* 0x7ff0000005077812 */ /* 0x000fe400078ec0ff */
[----:B------:R-:W-:Y:S02]  /*18f0*/  MOV R15, 0x1ca00000 ;  /* 0x1ca00000000f7802 */ /* 0x000fe40000000f00 */
[----:B------:R-:W-:Y:S01]  /*1900*/  ISETP.GE.U32.AND P0, PT, R7, 0x3b900000, PT ;  /* 0x3b9000000700780c */ /* 0x000fe20003f06070 */
[----:B------:R-:W-:Y:S01]  /*1910*/  IMAD.MOV.U32 R8, RZ, RZ, R7 ;  /* 0x000000ffff087224 */ /* 0x000fe200078e0007 */
[----:B------:R-:W-:-:S02]  /*1920*/  MOV R23, 0x3b900000 ;  /* 0x3b90000000177802 */ /* 0x000fc40000000f00 */
[----:B------:R-:W-:Y:S02]  /*1930*/  SEL R15, R15, 0x63400000, !P0 ;  /* 0x634000000f0f7807 */ /* 0x000fe40004000000 */
[----:B------:R-:W-:Y:S01]  /*1940*/  IADD3 R22, PT, PT, R23, -0x1, RZ ;  /* 0xffffffff17167810 */ /* 0x000fe20007ffe0ff */
[----:B0-----:R-:W-:-:S08]  /*1950*/  DFMA R12, R10, -R2, 1 ;  /* 0x3ff000000a0c742b */ /* 0x001fd00000000802 */
[----:B------:R-:W-:-:S08]  /*1960*/  DFMA R12, R12, R12, R12 ;  /* 0x0000000c0c0c722b */ /* 0x000fd0000000000c */
[----:B------:R-:W-:Y:S01]  /*1970*/  DFMA R18, R10, R12, R10 ;  /* 0x0000000c0a12722b */ /* 0x000fe2000000000a */
[C-C-:B------:R-:W-:Y:S01]  /*1980*/  @!P1 LOP3.LUT R12, R15.reuse, 0x80000000, R5.reuse, 0xf8, !PT ;  /* 0x800000000f0c9812 */ /* 0x140fe200078ef805 */
[----:B------:R-:W-:Y:S01]  /*1990*/  IMAD.MOV.U32 R10, RZ, RZ, R4 ;  /* 0x000000ffff0a7224 */ /* 0x000fe200078e0004 */
[----:B------:R-:W-:Y:S02]  /*19a0*/  LOP3.LUT R11, R15, 0x800fffff, R5, 0xf8, !PT ;  /* 0x800fffff0f0b7812 */ /* 0x000fe400078ef805 */
[----:B------:R-:W-:Y:S02]  /*19b0*/  @!P1 LOP3.LUT R13, R12, 0x100000, RZ, 0xfc, !PT ;  /* 0x001000000c0d9812 */ /* 0x000fe400078efcff */
[----:B------:R-:W-:Y:S01]  /*19c0*/  @!P1 MOV R12, RZ ;  /* 0x000000ff000c9202 */ /* 0x000fe20000000f00 */
[----:B------:R-:W-:-:S05]  /*19d0*/  DFMA R20, R18, -R2, 1 ;  /* 0x3ff000001214742b */ /* 0x000fca0000000802 */
[----:B------:R-:W-:-:S03]  /*19e0*/  @!P1 DFMA R10, R10, 2, -R12 ;  /* 0x400000000a0a982b */ /* 0x000fc6000000080c */
[----:B------:R-:W-:-:S07]  /*19f0*/  DFMA R12, R18, R20, R18 ;  /* 0x00000014120c722b */ /* 0x000fce0000000012 */
[----:B------:R-:W-:Y:S01]  /*1a00*/  @!P1 LOP3.LUT R8, R11, 0x7ff00000, RZ, 0xc0, !PT ;  /* 0x7ff000000b089812 */ /* 0x000fe200078ec0ff */
[----:B------:R-:W-:-:S04]  /*1a10*/  DMUL R18, R12, R10 ;  /* 0x0000000a0c127228 */ /* 0x000fc80000000000 */
[----:B------:R-:W-:-:S04]  /*1a20*/  VIADD R14, R8, 0xffffffff ;  /* 0xffffffff080e7836 */ /* 0x000fc80000000000 */
[----:B------:R-:W-:Y:S01]  /*1a30*/  DFMA R20, R18, -R2, R10 ;  /* 0x800000021214722b */ /* 0x000fe2000000000a */
[----:B------:R-:W-:-:S04]  /*1a40*/  ISETP.GT.U32.AND P0, PT, R14, 0x7feffffe, PT ;  /* 0x7feffffe0e00780c */ /* 0x000fc80003f04070 */
[----:B------:R-:W-:-:S03]  /*1a50*/  ISETP.GT.U32.OR P0, PT, R22, 0x7feffffe, P0 ;  /* 0x7feffffe1600780c */ /* 0x000fc60000704470 */
[----:B------:R-:W-:-:S10]  /*1a60*/  DFMA R12, R12, R20, R18 ;  /* 0x000000140c0c722b */ /* 0x000fd40000000012 */
[----:B------:R-:W-:Y:S05]  /*1a70*/  @P0 BRA `(.L_x_72) ;  /* 0x0000000000680947 */ /* 0x000fea0003800000 */
[----:B------:R-:W-:-:S05]  /*1a80*/  IMAD.MOV.U32 R4, RZ, RZ, 0x3b900000 ;  /* 0x3b900000ff047424 */ /* 0x000fca00078e00ff */
[----:B------:R-:W-:-:S04]  /*1a90*/  VIADDMNMX R7, R7, -R4, 0xb9600000, !PT ;  /* 0xb960000007077446 */ /* 0x000fc80007800904 */
[----:B------:R-:W-:-:S04]  /*1aa0*/  VIMNMX R4, PT, PT, R7, 0x46a00000, PT ;  /* 0x46a0000007047848 */ /* 0x000fc80003fe0100 */
[----:B------:R-:W-:Y:S02]  /*1ab0*/  IADD3 R7, PT, PT, -R15, R4, RZ ;  /* 0x000000040f077210 */ /* 0x000fe40007ffe1ff */
[----:B------:R-:W-:-:S03]  /*1ac0*/  MOV R4, RZ ;  /* 0x000000ff00047202 */ /* 0x000fc60000000f00 */
[----:B------:R-:W-:-:S06]  /*1ad0*/  VIADD R5, R7, 0x7fe00000 ;  /* 0x7fe0000007057836 */ /* 0x000fcc0000000000 */
[----:B------:R-:W-:-:S10]  /*1ae0*/  DMUL R14, R12, R4 ;  /* 0x000000040c0e7228 */ /* 0x000fd40000000000 */
[----:B------:R-:W-:-:S13]  /*1af0*/  FSETP.GTU.AND P0, PT, |R15|, 1.469367938527859385e-39, PT ;  /* 0x001000000f00780b */ /* 0x000fda0003f0c200 */
[----:B------:R-:W-:Y:S05]  /*1b00*/  @P0 BRA `(.L_x_73) ;  /* 0x0000000000880947 */ /* 0x000fea0003800000 */
[----:B------:R-:W-:Y:S01]  /*1b10*/  DFMA R2, R12, -R2, R10 ;  /* 0x800000020c02722b */ /* 0x000fe2000000000a */
[----:B------:R-:W-:-:S09]  /*1b20*/  IMAD.MOV.U32 R4, RZ, RZ, RZ ;  /* 0x000000ffff047224 */ /* 0x000fd200078e00ff */
[C---:B------:R-:W-:Y:S02]  /*1b30*/  FSETP.NEU.AND P0, PT, R3.reuse, RZ, PT ;  /* 0x000000ff0300720b */ /* 0x040fe40003f0d000 */
[----:B------:R-:W-:-:S04]  /*1b40*/  LOP3.LUT R2, R3, 0xbb952126, RZ, 0x3c, !PT ;  /* 0xbb95212603027812 */ /* 0x000fc800078e3cff */
[----:B------:R-:W-:-:S04]  /*1b50*/  LOP3.LUT R11, R2, 0x80000000, RZ, 0xc0, !PT ;  /* 0x80000000020b7812 */ /* 0x000fc800078ec0ff */
[----:B------:R-:W-:-:S03]  /*1b60*/  LOP3.LUT R5, R11, R5, RZ, 0xfc, !PT ;  /* 0x000000050b057212 */ /* 0x000fc600078efcff */
[----:B------:R-:W-:Y:S05]  /*1b70*/  @!P0 BRA `(.L_x_73) ;  /* 0x00000000006c8947 */ /* 0x000fea0003800000 */
[C---:B------:R-:W-:Y:S01]  /*1b80*/  IADD3 R3, PT, PT, -R7.reuse, RZ, RZ ;  /* 0x000000ff07037210 */ /* 0x040fe20007ffe1ff */
[----:B------:R-:W-:Y:S01]  /*1b90*/  IMAD.MOV.U32 R2, RZ, RZ, RZ ;  /* 0x000000ffff027224 */ /* 0x000fe200078e00ff */
[----:B------:R-:W-:Y:S01]  /*1ba0*/  DMUL.RP R4, R12, R4 ;  /* 0x000000040c047228 */ /* 0x000fe20000008000 */
[----:B------:R-:W-:-:S04]  /*1bb0*/  IADD3 R7, PT, PT, -R7, -0x43300000, RZ ;  /* 0xbcd0000007077810 */ /* 0x000fc80007ffe1ff */
[----:B------:R-:W-:-:S05]  /*1bc0*/  DFMA R2, R14, -R2, R12 ;  /* 0x800000020e02722b */ /* 0x000fca000000000c */
[----:B------:R-:W-:-:S05]  /*1bd0*/  LOP3.LUT R11, R5, R11, RZ, 0x3c, !PT ;  /* 0x0000000b050b7212 */ /* 0x000fca00078e3cff */
[----:B------:R-:W-:-:S04]  /*1be0*/  FSETP.NEU.AND P0, PT, |R3|, R7, PT ;  /* 0x000000070300720b */ /* 0x000fc80003f0d200 */
[----:B------:R-:W-:Y:S02]  /*1bf0*/  FSEL R14, R4, R14, !P0 ;  /* 0x0000000e040e7208 */ /* 0x000fe40004000000 */
[----:B------:R-:W-:Y:S01]  /*1c00*/  FSEL R15, R11, R15, !P0 ;  /* 0x0000000f0b0f7208 */ /* 0x000fe20004000000 */
[----:B------:R-:W-:Y:S06]  /*1c10*/  BRA `(.L_x_73) ;  /* 0x0000000000447947 */ /* 0x000fec0003800000 */
.L_x_72:
[----:B------:R-:W-:-:S14]  /*1c20*/  DSETP.NAN.AND P0, PT, R4, R4, PT ;  /* 0x000000040400722a */ /* 0x000fdc0003f08000 */
[----:B------:R-:W-:Y:S05]  /*1c30*/  @P0 BRA `(.L_x_74) ;  /* 0x0000000000340947 */ /* 0x000fea0003800000 */
[----:B------:R-:W-:Y:S01]  /*1c40*/  ISETP.NE.AND P0, PT, R8, R23, PT ;  /* 0x000000170800720c */ /* 0x000fe20003f05270 */
[----:B------:R-:W-:Y:S01]  /*1c50*/  IMAD.MOV.U32 R15, RZ, RZ, -0x80000 ;  /* 0xfff80000ff0f7424 */ /* 0x000fe200078e00ff */
[----:B------:R-:W-:-:S11]  /*1c60*/  MOV R14, 0x0 ;  /* 0x00000000000e7802 */ /* 0x000fd60000000f00 */
[----:B------:R-:W-:Y:S05]  /*1c70*/  @!P0 BRA `(.L_x_73) ;  /* 0x00000000002c8947 */ /* 0x000fea0003800000 */
[----:B------:R-:W-:Y:S02]  /*1c80*/  ISETP.NE.AND P0, PT, R8, 0x7ff00000, PT ;  /* 0x7ff000000800780c */ /* 0x000fe40003f05270 */
[----:B------:R-:W-:Y:S02]  /*1c90*/  LOP3.LUT R4, R5, 0xbb952126, RZ, 0x3c, !PT ;  /* 0xbb95212605047812 */ /* 0x000fe400078e3cff */
[----:B------:R-:W-:Y:S02]  /*1ca0*/  ISETP.EQ.OR P0, PT, R23, RZ, !P0 ;  /* 0x000000ff1700720c */ /* 0x000fe40004702670 */
[----:B------:R-:W-:-:S11]  /*1cb0*/  LOP3.LUT R15, R4, 0x80000000, RZ, 0xc0, !PT ;  /* 0x80000000040f7812 */ /* 0x000fd600078ec0ff */
[----:B------:R-:W-:Y:S02]  /*1cc0*/  @P0 LOP3.LUT R2, R15, 0x7ff00000, RZ, 0xfc, !PT ;  /* 0x7ff000000f020812 */ /* 0x000fe400078efcff */
[----:B------:R-:W-:Y:S01]  /*1cd0*/  @!P0 MOV R14, RZ ;  /* 0x000000ff000e8202 */ /* 0x000fe20000000f00 */
[----:B------:R-:W-:Y:S01]  /*1ce0*/  @P0 IMAD.MOV.U32 R14, RZ, RZ, RZ ;  /* 0x000000ffff0e0224 */ /* 0x000fe200078e00ff */
[----:B------:R-:W-:Y:S01]  /*1cf0*/  @P0 MOV R15, R2 ;  /* 0x00000002000f0202 */ /* 0x000fe20000000f00 */
[----:B------:R-:W-:Y:S06]  /*1d00*/  BRA `(.L_x_73) ;  /* 0x0000000000087947 */ /* 0x000fec0003800000 */
.L_x_74:
[----:B------:R-:W-:Y:S01]  /*1d10*/  LOP3.LUT R15, R5, 0x80000, RZ, 0xfc, !PT ;  /* 0x00080000050f7812 */ /* 0x000fe200078efcff */
[----:B------:R-:W-:-:S07]  /*1d20*/  IMAD.MOV.U32 R14, RZ, RZ, R4 ;  /* 0x000000ffff0e7224 */ /* 0x000fce00078e0004 */
.L_x_73:
[----:B------:R-:W-:Y:S01]  /*1d30*/  MOV R2, R0 ;  /* 0x0000000000027202 */ /* 0x000fe20000000f00 */
[----:B------:R-:W-:-:S04]  /*1d40*/  IMAD.MOV.U32 R3, RZ, RZ, 0x0 ;  /* 0x00000000ff037424 */ /* 0x000fc800078e00ff */
[----:B------:R-:W-:Y:S05]  /*1d50*/  RET.REL.NODEC R2 `(_Z12E_inc_updatePiPfS0_S0_S0_S0_S0_S0_S0_S0_S0_S0_S0_) ;  /* 0xffffffe002a87950 */ /* 0x000fea0003c3ffff */
        .weak           $__internal_2_$__cuda_sm3x_div_rn_noftz_f32_slowpath
        .type           $__internal_2_$__cuda_sm3x_div_rn_noftz_f32_slowpath,@function
        .size           $__internal_2_$__cuda_sm3x_div_rn_noftz_f32_slowpath,(.L_x_240 - $__internal_2_$__cuda_sm3x_div_rn_noftz_f32_slowpath)
$__internal_2_$__cuda_sm3x_div_rn_noftz_f32_slowpath:
[----:B------:R-:W-:Y:S01]  /*1d60*/  SHF.R.U32.HI R9, RZ, 0x17, R21 ;  /* 0x00000017ff097819 */ /* 0x000fe20000011615 */
[----:B------:R-:W-:Y:S01]  /*1d70*/  BSSY.RECONVERGENT B3, `(.L_x_75) ;  /* 0x0000063000037945 */ /* 0x000fe20003800200 */
[----:B------:R-:W-:Y:S02]  /*1d80*/  SHF.R.U32.HI R20, RZ, 0x17, R2 ;  /* 0x00000017ff147819 */ /* 0x000fe40000011602 */
[----:B------:R-:W-:Y:S02]  /*1d90*/  LOP3.LUT R9, R9, 0xff, RZ, 0xc0, !PT ;  /* 0x000000ff09097812 */ /* 0x000fe400078ec0ff */
[----:B------:R-:W-:Y:S02]  /*1da0*/  LOP3.LUT R20, R20, 0xff, RZ, 0xc0, !PT ;  /* 0x000000ff14147812 */ /* 0x000fe400078ec0ff */
[----:B------:R-:W-:Y:S02]  /*1db0*/  IADD3 R22, PT, PT, R9, -0x1, RZ ;  /* 0xffffffff09167810 */ /* 0x000fe40007ffe0ff */
[----:B------:R-:W-:Y:S01]  /*1dc0*/  MOV R24, R21 ;  /* 0x0000001500187202 */ /* 0x000fe20000000f00 */
[----:B------:R-:W-:Y:S01]  /*1dd0*/  VIADD R23, R20, 0xffffffff ;  /* 0xffffffff14177836 */ /* 0x000fe20000000000 */
[----:B------:R-:W-:-:S04]  /*1de0*/  ISETP.GT.U32.AND P0, PT, R22, 0xfd, PT ;  /* 0x000000fd1600780c */ /* 0x000fc80003f04070 */
[----:B------:R-:W-:-:S13]  /*1df0*/  ISETP.GT.U32.OR P0, PT, R23, 0xfd, P0 ;  /* 0x000000fd1700780c */ /* 0x000fda0000704470 */
[----:B------:R-:W-:Y:S01]  /*1e00*/  @!P0 IMAD.MOV.U32 R11, RZ, RZ, RZ ;  /* 0x000000ffff0b8224 */ /* 0x000fe200078e00ff */
[----:B------:R-:W-:Y:S06]  /*1e10*/  @!P0 BRA `(.L_x_76) ;  /* 0x00000000005c8947 */ /* 0x000fec0003800000 */
[----:B------:R-:W-:Y:S02]  /*1e20*/  FSETP.GTU.FTZ.AND P0, PT, |R2|, +INF , PT ;  /* 0x7f8000000200780b */ /* 0x000fe40003f1c200 */
[----:B------:R-:W-:-:S04]  /*1e30*/  FSETP.GTU.FTZ.AND P1, PT, |R21|, +INF , PT ;  /* 0x7f8000001500780b */ /* 0x000fc80003f3c200 */
[----:B------:R-:W-:-:S13]  /*1e40*/  PLOP3.LUT P0, PT, P0, P1, PT, 0xf8, 0x8f ;  /* 0x00000000008f781c */ /* 0x000fda0000703f70 */
[----:B------:R-:W-:Y:S05]  /*1e50*/  @P0 BRA `(.L_x_77) ;  /* 0x00000004004c0947 */ /* 0x000fea0003800000 */
[----:B------:R-:W-:-:S13]  /*1e60*/  LOP3.LUT P0, RZ, R24, 0x7fffffff, R2, 0xc8, !PT ;  /* 0x7fffffff18ff7812 */ /* 0x000fda000780c802 */
[----:B------:R-:W-:Y:S05]  /*1e70*/  @!P0 BRA `(.L_x_78) ;  /* 0x00000004003c8947 */ /* 0x000fea0003800000 */
[C---:B------:R-:W-:Y:S02]  /*1e80*/  FSETP.NEU.FTZ.AND P2, PT, |R2|.reuse, +INF , PT ;  /* 0x7f8000000200780b */ /* 0x040fe40003f5d200 */
[----:B------:R-:W-:Y:S02]  /*1e90*/  FSETP.NEU.FTZ.AND P1, PT, |R21|, +INF , PT ;  /* 0x7f8000001500780b */ /* 0x000fe40003f3d200 */
[----:B------:R-:W-:-:S11]  /*1ea0*/  FSETP.NEU.FTZ.AND P0, PT, |R2|, +INF , PT ;  /* 0x7f8000000200780b */ /* 0x000fd60003f1d200 */
[----:B------:R-:W-:Y:S05]  /*1eb0*/  @!P1 BRA !P2, `(.L_x_78) ;  /* 0x00000004002c9947 */ /* 0x000fea0005000000 */
[----:B------:R-:W-:-:S04]  /*1ec0*/  LOP3.LUT P2, RZ, R2, 0x7fffffff, RZ, 0xc0, !PT ;  /* 0x7fffffff02ff7812 */ /* 0x000fc8000784c0ff */
[----:B------:R-:W-:-:S13]  /*1ed0*/  PLOP3.LUT P1, PT, P1, P2, PT, 0x2f, 0xf2 ;  /* 0x0000000000f2781c */ /* 0x000fda0000f24577 */
[----:B------:R-:W-:Y:S05]  /*1ee0*/  @P1 BRA `(.L_x_79) ;  /* 0x0000000400181947 */ /* 0x000fea0003800000 */
[----:B------:R-:W-:-:S04]  /*1ef0*/  LOP3.LUT P1, RZ, R24, 0x7fffffff, RZ, 0xc0, !PT ;  /* 0x7fffffff18ff7812 */ /* 0x000fc8000782c0ff */
[----:B------:R-:W-:-:S13]  /*1f00*/  PLOP3.LUT P0, PT, P0, P1, PT, 0x2f, 0xf2 ;  /* 0x0000000000f2781c */ /* 0x000fda0000702577 */
[----:B------:R-:W-:Y:S05]  /*1f10*/  @P0 BRA `(.L_x_80) ;  /* 0x0000000400000947 */ /* 0x000fea0003800000 */
[----:B------:R-:W-:Y:S02]  /*1f20*/  ISETP.GE.AND P0, PT, R23, RZ, PT ;  /* 0x000000ff1700720c */ /* 0x000fe40003f06270 */
[----:B------:R-:W-:-:S11]  /*1f30*/  ISETP.GE.AND P1, PT, R22, RZ, PT ;  /* 0x000000ff1600720c */ /* 0x000fd60003f26270 */
[----:B------:R-:W-:Y:S01]  /*1f40*/  @P0 MOV R11, RZ ;  /* 0x000000ff000b0202 */ /* 0x000fe20000000f00 */
[----:B------:R-:W-:Y:S02]  /*1f50*/  @!P0 IMAD.MOV.U32 R11, RZ, RZ, -0x40 ;  /* 0xffffffc0ff0b8424 */ /* 0x000fe400078e00ff */
[----:B------:R-:W-:Y:S01]  /*1f60*/  @!P0 FFMA R2, R2, 1.84467440737095516160e+19, RZ ;  /* 0x5f80000002028823 */ /* 0x000fe200000000ff */
[----:B------:R-:W-:Y:S02]  /*1f70*/  @!P1 FFMA R24, R21, 1.84467440737095516160e+19, RZ ;  /* 0x5f80000015189823 */ /* 0x000fe400000000ff */
[----:B------:R-:W-:-:S07]  /*1f80*/  @!P1 IADD3 R11, PT, PT, R11, 0x40, RZ ;  /* 0x000000400b0b9810 */ /* 0x000fce0007ffe0ff */
.L_x_76:
[----:B------:R-:W-:Y:S01]  /*1f90*/  LEA R23, R9, 0xc0800000, 0x17 ;  /* 0xc080000009177811 */ /* 0x000fe200078eb8ff */
[----:B------:R-:W-:Y:S01]  /*1fa0*/  BSSY.RECONVERGENT B4, `(.L_x_81) ;  /* 0x0000036000047945 */ /* 0x000fe20003800200 */
[----:B------:R-:W-:-:S03]  /*1fb0*/  IADD3 R20, PT, PT, R20, -0x7f, RZ ;  /* 0xffffff8114147810 */ /* 0x000fc60007ffe0ff */
[----:B------:R-:W-:Y:S02]  /*1fc0*/  IMAD.IADD R26, R24, 0x1, -R23 ;  /* 0x00000001181a7824 */ /* 0x000fe400078e0a17 */
[C---:B------:R-:W-:Y:S01]  /*1fd0*/  IMAD R2, R20.reuse, -0x800000, R2 ;  /* 0xff80000014027824 */ /* 0x040fe200078e0202 */
[----:B------:R-:W-:Y:S01]  /*1fe0*/  IADD3 R20, PT, PT, R20, 0x7f, -R9 ;  /* 0x0000007f14147810 */ /* 0x000fe20007ffe809 */
[----:B------:R-:W0:Y:S01]  /*1ff0*/  MUFU.RCP R22, R26 ;  /* 0x0000001a00167308 */ /* 0x000e220000001000 */
[----:B------:R-:W-:-:S03]  /*2000*/  FADD.FTZ R23, -R26, -RZ ;  /* 0x800000ff1a177221 */ /* 0x000fc60000010100 */
[----:B------:R-:W-:Y:S02]  /*2010*/  IMAD.IADD R11, R20, 0x1, R11 ;  /* 0x00000001140b7824 */ /* 0x000fe400078e020b */
[----:B0-----:R-:W-:-:S04]  /*2020*/  FFMA R25, R22, R23, 1 ;  /* 0x3f80000016197423 */ /* 0x001fc80000000017 */
[----:B------:R-:W-:-:S04]  /*2030*/  FFMA R25, R22, R25, R22 ;  /* 0x0000001916197223 */ /* 0x000fc80000000016 */
[----:B------:R-:W-:-:S04]  /*2040*/  FFMA R22, R2, R25, RZ ;  /* 0x0000001902167223 */ /* 0x000fc800000000ff */
[----:B------:R-:W-:-:S04]  /*2050*/  FFMA R24, R23, R22, R2 ;  /* 0x0000001617187223 */ /* 0x000fc80000000002 */
[----:B------:R-:W-:-:S04]  /*2060*/  FFMA R24, R25, R24, R22 ;  /* 0x0000001819187223 */ /* 0x000fc80000000016 */
[----:B------:R-:W-:-:S04]  /*2070*/  FFMA R23, R23, R24, R2 ;  /* 0x0000001817177223 */ /* 0x000fc80000000002 */
[----:B------:R-:W-:-:S05]  /*2080*/  FFMA R2, R25, R23, R24 ;  /* 0x0000001719027223 */ /* 0x000fca0000000018 */
[----:B------:R-:W-:-:S04]  /*2090*/  SHF.R.U32.HI R9, RZ, 0x17, R2 ;  /* 0x00000017ff097819 */ /* 0x000fc80000011602 */
[----:B------:R-:W-:-:S04]  /*20a0*/  LOP3.LUT R20, R9, 0xff, RZ, 0xc0, !PT ;  /* 0x000000ff09147812 */ /* 0x000fc800078ec0ff */
[----:B------:R-:W-:-:S05]  /*20b0*/  IADD3 R9, PT, PT, R20, R11, RZ ;  /* 0x0000000b14097210 */ /* 0x000fca0007ffe0ff */
[----:B------:R-:W-:-:S05]  /*20c0*/  VIADD R20, R9, 0xffffffff ;  /* 0xffffffff09147836 */ /* 0x000fca0000000000 */
[----:B------:R-:W-:-:S13]  /*20d0*/  ISETP.GE.U32.AND P0, PT, R20, 0xfe, PT ;  /* 0x000000fe1400780c */ /* 0x000fda0003f06070 */
[----:B------:R-:W-:Y:S05]  /*20e0*/  @!P0 BRA `(.L_x_82) ;  /* 0x0000000000808947 */ /* 0x000fea0003800000 */
[----:B------:R-:W-:-:S13]  /*20f0*/  ISETP.GT.AND P0, PT, R9, 0xfe, PT ;  /* 0x000000fe0900780c */ /* 0x000fda0003f04270 */
[----:B------:R-:W-:Y:S05]  /*2100*/  @P0 BRA `(.L_x_83) ;  /* 0x00000000006c0947 */ /* 0x000fea0003800000 */
[----:B------:R-:W-:-:S13]  /*2110*/  ISETP.GE.AND P0, PT, R9, 0x1, PT ;  /* 0x000000010900780c */ /* 0x000fda0003f06270 */
[----:B------:R-:W-:Y:S05]  /*2120*/  @P0 BRA `(.L_x_84) ;  /* 0x0000000000740947 */ /* 0x000fea0003800000 */
[----:B------:R-:W-:Y:S02]  /*2130*/  ISETP.GE.AND P0, PT, R9, -0x18, PT ;  /* 0xffffffe80900780c */ /* 0x000fe40003f06270 */
[----:B------:R-:W-:-:S11]  /*2140*/  LOP3.LUT R2, R2, 0x80000000, RZ, 0xc0, !PT ;  /* 0x8000000002027812 */ /* 0x000fd600078ec0ff */
[----:B------:R-:W-:Y:S05]  /*2150*/  @!P0 BRA `(.L_x_84) ;  /* 0x0000000000688947 */ /* 0x000fea0003800000 */
[-CC-:B------:R-:W-:Y:S01]  /*2160*/  FFMA.RZ R11, R25, R23.reuse, R24.reuse ;  /* 0x00000017190b7223 */ /* 0x180fe2000000c018 */
[----:B------:R-:W-:Y:S01]  /*2170*/  IADD3 R22, PT, PT, R9, 0x20, RZ ;  /* 0x0000002009167810 */ /* 0x000fe20007ffe0ff */
[CCC-:B------:R-:W-:Y:S01]  /*2180*/  FFMA.RP R20, R25.reuse, R23.reuse, R24.reuse ;  /* 0x0000001719147223 */ /* 0x1c0fe20000008018 */
[----:B------:R-:W-:Y:S01]  /*2190*/  FFMA.RM R23, R25, R23, R24 ;  /* 0x0000001719177223 */ /* 0x000fe20000004018 */
[----:B------:R-:W-:Y:S02]  /*21a0*/  ISETP.NE.AND P2, PT, R9, RZ, PT ;  /* 0x000000ff0900720c */ /* 0x000fe40003f45270 */
[----:B------:R-:W-:Y:S02]  /*21b0*/  LOP3.LUT R11, R11, 0x7fffff, RZ, 0xc0, !PT ;  /* 0x007fffff0b0b7812 */ /* 0x000fe400078ec0ff */
[----:B------:R-:W-:Y:S01]  /*21c0*/  ISETP.NE.AND P1, PT, R9, RZ, PT ;  /* 0x000000ff0900720c */ /* 0x000fe20003f25270 */
[----:B------:R-:W-:Y:S01]  /*21d0*/  IMAD.MOV R9, RZ, RZ, -R9 ;  /* 0x000000ffff097224 */ /* 0x000fe200078e0a09 */
[----:B------:R-:W-:-:S02]  /*21e0*/  LOP3.LUT R11, R11, 0x800000, RZ, 0xfc, !PT ;  /* 0x008000000b0b7812 */ /* 0x000fc400078efcff */
[----:B------:R-:W-:Y:S02]  /*21f0*/  FSETP.NEU.FTZ.AND P0, PT, R20, R23, PT ;  /* 0x000000171400720b */ /* 0x000fe40003f1d000 */
[----:B------:R-:W-:Y:S02]  /*2200*/  SHF.L.U32 R22, R11, R22, RZ ;  /* 0x000000160b167219 */ /* 0x000fe400000006ff */
[----:B------:R-:W-:Y:S02]  /*2210*/  SEL R20, R9, RZ, P2 ;  /* 0x000000ff09147207 */ /* 0x000fe40001000000 */
[----:B------:R-:W-:Y:S02]  /*2220*/  ISETP.NE.AND P1, PT, R22, RZ, P1 ;  /* 0x000000ff1600720c */ /* 0x000fe40000f25270 */
[----:B------:R-:W-:Y:S02]  /*2230*/  SHF.R.U32.HI R20, RZ, R20, R11 ;  /* 0x00000014ff147219 */ /* 0x000fe4000001160b */
[----:B------:R-:W-:-:S02]  /*2240*/  PLOP3.LUT P0, PT, P0, P1, PT, 0xf8, 0x8f ;  /* 0x00000000008f781c */ /* 0x000fc40000703f70 */
[----:B------:R-:W-:Y:S02]  /*2250*/  SHF.R.U32.HI R11, RZ, 0x1, R20 ;  /* 0x00000001ff0b7819 */ /* 0x000fe40000011614 */
[----:B------:R-:W-:-:S04]  /*2260*/  SEL R22, RZ, 0x1, !P0 ;  /* 0x00000001ff167807 */ /* 0x000fc80004000000 */
[----:B------:R-:W-:-:S04]  /*2270*/  LOP3.LUT R9, R22, 0x1, R11, 0xf8, !PT ;  /* 0x0000000116097812 */ /* 0x000fc800078ef80b */
[----:B------:R-:W-:-:S04]  /*2280*/  LOP3.LUT R20, R9, R20, RZ, 0xc0, !PT ;  /* 0x0000001409147212 */ /* 0x000fc800078ec0ff */
[----:B------:R-:W-:-:S04]  /*2290*/  IADD3 R11, PT, PT, R11, R20, RZ ;  /* 0x000000140b0b7210 */ /* 0x000fc80007ffe0ff */
[----:B------:R-:W-:Y:S01]  /*22a0*/  LOP3.LUT R2, R11, R2, RZ, 0xfc, !PT ;  /* 0x000000020b027212 */ /* 0x000fe200078efcff */
[----:B------:R-:W-:Y:S06]  /*22b0*/  BRA `(.L_x_84) ;  /* 0x0000000000107947 */ /* 0x000fec0003800000 */
.L_x_83:
[----:B------:R-:W-:-:S04]  /*22c0*/  LOP3.LUT R2, R2, 0x80000000, RZ, 0xc0, !PT ;  /* 0x8000000002027812 */ /* 0x000fc800078ec0ff */
[----:B------:R-:W-:Y:S01]  /*22d0*/  LOP3.LUT R2, R2, 0x7f800000, RZ, 0xfc, !PT ;  /* 0x7f80000002027812 */ /* 0x000fe200078efcff */
[----:B------:R-:W-:Y:S06]  /*22e0*/  BRA `(.L_x_84) ;  /* 0x0000000000047947 */ /* 0x000fec0003800000 */
.L_x_82:
[----:B------:R-:W-:-:S07]  /*22f0*/  IMAD R2, R11, 0x800000, R2 ;  /* 0x008000000b027824 */ /* 0x000fce00078e0202 */
.L_x_84:
[----:B------:R-:W-:Y:S05]  /*2300*/  BSYNC.RECONVERGENT B4 ;  /* 0x0000000000047941 */ /* 0x000fea0003800200 */
.L_x_81:
[----:B------:R-:W-:Y:S05]  /*2310*/  BRA `(.L_x_85) ;  /* 0x0000000000207947 */ /* 0x000fea0003800000 */
.L_x_80:
[----:B------:R-:W-:-:S04]  /*2320*/  LOP3.LUT R2, R24, 0x80000000, R2, 0x48, !PT ;  /* 0x8000000018027812 */ /* 0x000fc800078e4802 */
[----:B------:R-:W-:Y:S01]  /*2330*/  LOP3.LUT R2, R2, 0x7f800000, RZ, 0xfc, !PT ;  /* 0x7f80000002027812 */ /* 0x000fe200078efcff */
[----:B------:R-:W-:Y:S06]  /*2340*/  BRA `(.L_x_85) ;  /* 0x0000000000147947 */ /* 0x000fec0003800000 */
.L_x_79:
[----:B------:R-:W-:Y:S01]  /*2350*/  LOP3.LUT R2, R24, 0x80000000, R2, 0x48, !PT ;  /* 0x8000000018027812 */ /* 0x000fe200078e4802 */
[----:B------:R-:W-:Y:S06]  /*2360*/  BRA `(.L_x_85) ;  /* 0x00000000000c7947 */ /* 0x000fec0003800000 */
.L_x_78:
[----:B------:R-:W0:Y:S01]  /*2370*/  MUFU.RSQ R2, -QNAN ;  /* 0xffc0000000027908 */ /* 0x000e220000001400 */
[----:B------:R-:W-:Y:S05]  /*2380*/  BRA `(.L_x_85) ;  /* 0x0000000000047947 */ /* 0x000fea0003800000 */
.L_x_77:
[----:B------:R-:W-:-:S07]  /*2390*/  FADD.FTZ R2, R2, R21 ;  /* 0x0000001502027221 */ /* 0x000fce0000010000 */
.L_x_85:
[----:B------:R-:W-:Y:S05]  /*23a0*/  BSYNC.RECONVERGENT B3 ;  /* 0x0000000000037941 */ /* 0x000fea0003800200 */
.L_x_75:
[----:B------:R-:W-:-:S04]  /*23b0*/  HFMA2 R11, -RZ, RZ, 0, 0 ;  /* 0x00000000ff0b7431 */ /* 0x000fc800000001ff */
[----:B0-----:R-:W-:Y:S05]  /*23c0*/  RET.REL.NODEC R10 `(_Z12E_inc_updatePiPfS0_S0_S0_S0_S0_S0_S0_S0_S0_S0_S0_) ;  /* 0xffffffdc0a0c7950 */ /* 0x001fea0003c3ffff */
.L_x_86:
        /* <DEDUP_REMOVED lines=11> */
.L_x_240:


//--------------------- .text._Z11Field_resetPfS_S_S_S_S_S_P9cuComplexS1_S1_S1_S1_S1_S1_S1_ --------------------------
	.section	.text._Z11Field_resetPfS_S_S_S_S_S_P9cuComplexS1_S1_S1_S1_S1_S1_S1_,"ax",@progbits
	.align	128
        .global         _Z11Field_resetPfS_S_S_S_S_S_P9cuComplexS1_S1_S1_S1_S1_S1_S1_
        .type           _Z11Field_resetPfS_S_S_S_S_S_P9cuComplexS1_S1_S1_S1_S1_S1_S1_,@function
        .size           _Z11Field_resetPfS_S_S_S_S_S_P9cuComplexS1_S1_S1_S1_S1_S1_S1_,(.L_x_248 - _Z11Field_resetPfS_S_S_S_S_S_P9cuComplexS1_S1_S1_S1_S1_S1_S1_)
        .other          _Z11Field_resetPfS_S_S_S_S_S_P9cuComplexS1_S1_S1_S1_S1_S1_S1_,@"STO_CUDA_ENTRY STV_DEFAULT"
_Z11Field_resetPfS_S_S_S_S_S_P9cuComplexS1_S1_S1_S1_S1_S1_S1_:
.text._Z11Field_resetPfS_S_S_S_S_S_P9cuComplexS1_S1_S1_S1_S1_S1_S1_:
[----:B------:R-:W-:Y:S01]  /*0000*/  LDC R1, c[0x0][0x37c] ;  /* 0x0000df00ff017b82 */ /* 0x000fe20000000800 */
[----:B------:R-:W0:Y:S07]  /*0010*/  S2R R9, SR_TID.Y ;  /* 0x0000000000097919 */ /* 0x000e2e0000002200 */
[----:B------:R-:W1:Y:S01]  /*0020*/  S2UR UR4, SR_CTAID.X ;  /* 0x00000000000479c3 */ /* 0x000e620000002500 */
[----:B------:R-:W-:Y:S01]  /*0030*/  BSSY.RECONVERGENT B0, `(.L_x_87) ;  /* 0x0000034000007945 */ /* 0x000fe20003800200 */
[----:B------:R-:W0:Y:S01]  /*0040*/  S2R R0, SR_CTAID.Y ;  /* 0x0000000000007919 */ /* 0x000e220000002600 */
[----:B------:R-:W1:Y:S05]  /*0050*/  S2R R8, SR_TID.X ;  /* 0x0000000000087919 */ /* 0x000e6a0000002100 */
[----:B------:R-:W2:Y:S01]  /*0060*/  LDC R21, c[0x0][0x360] ;  /* 0x0000d800ff157b82 */ /* 0x000ea20000000800 */
[----:B------:R-:W0:Y:S01]  /*0070*/  LDCU UR5, c[0x0][0x364] ;  /* 0x00006c80ff0577ac */ /* 0x000e220008000800 */
[----:B------:R-:W2:Y:S06]  /*0080*/  LDCU UR6, c[0x0][0x370] ;  /* 0x00006e00ff0677ac */ /* 0x000eac0008000800 */
[----:B------:R-:W3:Y:S01]  /*0090*/  LDC.64 R18, c[0x0][0x3a0] ;  /* 0x0000e800ff127b82 */ /* 0x000ee20000000a00 */
[----:B0-----:R-:W-:-:S02]  /*00a0*/  IMAD R9, R0, UR5, R9 ;  /* 0x0000000500097c24 */ /* 0x001fc4000f8e0209 */
[C---:B--2---:R-:W-:Y:S02]  /*00b0*/  IMAD R0, R21.reuse, UR6, RZ ;  /* 0x0000000615007c24 */ /* 0x044fe4000f8e02ff */
[----:B-1----:R-:W-:Y:S01]  /*00c0*/  IMAD R8, R21, UR4, R8 ;  /* 0x0000000415087c24 */ /* 0x002fe2000f8e0208 */
[C---:B------:R-:W-:Y:S01]  /*00d0*/  ISETP.NE.AND P0, PT, R9.reuse, 0x191, PT ;  /* 0x000001910900780c */ /* 0x040fe20003f05270 */
[----:B------:R-:W0:Y:S01]  /*00e0*/  LDCU.64 UR4, c[0x0][0x358] ;  /* 0x00006b00ff0477ac */ /* 0x000e220008000a00 */
[C---:B------:R-:W-:Y:S01]  /*00f0*/  ISETP.GT.U32.AND P1, PT, R9.reuse, 0x191, PT ;  /* 0x000001910900780c */ /* 0x040fe20003f24070 */
[C-C-:B------:R-:W-:Y:S01]  /*0100*/  IMAD R12, R9.reuse, 0x14, R8.reuse ;  /* 0x00000014090c7824 */ /* 0x140fe200078e0208 */
[C---:B------:R-:W-:Y:S01]  /*0110*/  ISETP.LT.U32.OR P0, PT, R9.reuse, 0x187, !P0 ;  /* 0x000001870900780c */ /* 0x040fe20004701470 */
[C---:B------:R-:W-:Y:S01]  /*0120*/  IMAD R0, R9.reuse, R0, R8 ;  /* 0x0000000009007224 */ /* 0x040fe200078e0208 */
[----:B------:R-:W-:Y:S02]  /*0130*/  ISETP.GT.AND P5, PT, R8, 0x9, PT ;  /* 0x000000090800780c */ /* 0x000fe40003fa4270 */
[----:B------:R-:W-:-:S02]  /*0140*/  ISETP.GT.U32.AND P2, PT, R9, 0x190, PT ;  /* 0x000001900900780c */ /* 0x000fc40003f44070 */
[----:B------:R-:W-:Y:S02]  /*0150*/  ISETP.GT.U32.AND P6, PT, R9, 0x9, PT ;  /* 0x000000090900780c */ /* 0x000fe40003fc4070 */
[C---:B------:R-:W-:Y:S02]  /*0160*/  ISETP.GT.OR P1, PT, R8.reuse, 0x191, P1 ;  /* 0x000001910800780c */ /* 0x040fe40000f24670 */
[C---:B------:R-:W-:Y:S02]  /*0170*/  ISETP.GT.OR P2, PT, R8.reuse, 0x190, P2 ;  /* 0x000001900800780c */ /* 0x040fe40001744670 */
[----:B------:R-:W-:Y:S01]  /*0180*/  ISETP.NE.AND P3, PT, R8, RZ, PT ;  /* 0x000000ff0800720c */ /* 0x000fe20003f65270 */
[----:B------:R-:W1:Y:S01]  /*0190*/  @!P0 LDC.64 R16, c[0x0][0x398] ;  /* 0x0000e600ff108b82 */ /* 0x000e620000000a00 */
[----:B------:R-:W-:Y:S02]  /*01a0*/  IADD3 R13, PT, PT, R12, -0x15, RZ ;  /* 0xffffffeb0c0d7810 */ /* 0x000fe40007ffe0ff */
[----:B------:R-:W-:-:S02]  /*01b0*/  ISETP.GT.OR P3, PT, R8, 0xa, !P3 ;  /* 0x0000000a0800780c */ /* 0x000fc40005f64670 */
[----:B------:R-:W-:Y:S01]  /*01c0*/  IADD3 R20, PT, PT, R9, -0x1, RZ ;  /* 0xffffffff09147810 */ /* 0x000fe20007ffe0ff */
[----:B---3--:R-:W-:Y:S01]  /*01d0*/  IMAD.WIDE R18, R13, 0x4, R18 ;  /* 0x000000040d127825 */ /* 0x008fe200078e0212 */
[C---:B------:R-:W-:Y:S01]  /*01e0*/  ISETP.NE.AND P4, PT, R8.reuse, 0x191, PT ;  /* 0x000001910800780c */ /* 0x040fe20003f85270 */
[----:B------:R-:W2:Y:S02]  /*01f0*/  @!P5 LDC.64 R14, c[0x0][0x3a8] ;  /* 0x0000ea00ff0edb82 */ /* 0x000ea40000000a00 */
[C-C-:B------:R-:W-:Y:S01]  /*0200*/  @!P0 IMAD R13, R9.reuse, 0x191, R8.reuse ;  /* 0x00000191090d8824 */ /* 0x140fe200078e0208 */
[----:B------:R-:W-:Y:S01]  /*0210*/  ISETP.LT.OR P4, PT, R8, 0x187, !P4 ;  /* 0x000001870800780c */ /* 0x000fe20006781670 */
[----:B------:R-:W-:-:S03]  /*0220*/  @!P6 IMAD R21, R9, 0x191, R8 ;  /* 0x000001910915e824 */ /* 0x000fc600078e0208 */
[----:B------:R-:W-:Y:S01]  /*0230*/  @!P0 IADD3 R13, PT, PT, R13, -0x254ce, RZ ;  /* 0xfffdab320d0d8810 */ /* 0x000fe20007ffe0ff */
[----:B------:R-:W3:Y:S01]  /*0240*/  @!P6 LDC.64 R10, c[0x0][0x3b0] ;  /* 0x0000ec00ff0aeb82 */ /* 0x000ee20000000a00 */
[----:B0-----:R0:W-:Y:S01]  /*0250*/  @!P3 STG.E desc[UR4][R18.64], RZ ;  /* 0x000000ff1200b986 */ /* 0x0011e2000c101904 */
[----:B------:R-:W-:-:S06]  /*0260*/  ISETP.GT.U32.AND P3, PT, R20, 0x9, PT ;  /* 0x000000091400780c */ /* 0x000fcc0003f64070 */
[----:B------:R-:W4:Y:S01]  /*0270*/  @!P1 LDC.64 R2, c[0x0][0x380] ;  /* 0x0000e000ff029b82 */ /* 0x000f220000000a00 */
[----:B------:R0:W-:Y:S01]  /*0280*/  @!P4 STG.E desc[UR4][R18.64+-0x5f0], RZ ;  /* 0xfffa10ff1200c986 */ /* 0x0001e2000c101904 */
[----:B------:R-:W-:Y:S01]  /*0290*/  ISETP.GT.AND P4, PT, R0, 0x320, PT ;  /* 0x000003200000780c */ /* 0x000fe20003f84270 */
[----:B-1----:R-:W-:-:S05]  /*02a0*/  @!P0 IMAD.WIDE R16, R13, 0x4, R16 ;  /* 0x000000040d108825 */ /* 0x002fca00078e0210 */
[----:B------:R-:W1:Y:S01]  /*02b0*/  @!P2 LDC.64 R4, c[0x0][0x388] ;  /* 0x0000e200ff04ab82 */ /* 0x000e620000000a00 */
[----:B--2---:R-:W-:-:S07]  /*02c0*/  @!P5 IMAD.WIDE R14, R12, 0x4, R14 ;  /* 0x000000040c0ed825 */ /* 0x004fce00078e020e */
[----:B------:R-:W2:Y:S01]  /*02d0*/  @!P2 LDC.64 R6, c[0x0][0x390] ;  /* 0x0000e400ff06ab82 */ /* 0x000ea20000000a00 */
[----:B0--3--:R-:W-:Y:S05]  /*02e0*/  @P3 BRA `(.L_x_88) ;  /* 0x0000000000203947 */ /* 0x009fea0003800000 */
[----:B------:R-:W-:Y:S01]  /*02f0*/  HFMA2 R18, -RZ, RZ, 0, 2.3901462554931640625e-05 ;  /* 0x00000191ff127431 */ /* 0x000fe200000001ff */
[----:B------:R-:W0:Y:S04]  /*0300*/  LDCU.64 UR6, c[0x0][0x398] ;  /* 0x00007300ff0677ac */ /* 0x000e280008000a00 */
[----:B------:R-:W-:-:S05]  /*0310*/  IMAD R13, R9, R18, -0x191 ;  /* 0xfffffe6f090d7424 */ /* 0x000fca00078e0212 */
[----:B------:R-:W-:-:S04]  /*0320*/  IADD3 R13, P3, PT, R8, R13, RZ ;  /* 0x0000000d080d7210 */ /* 0x000fc80007f7e0ff */
[----:B------:R-:W-:Y:S02]  /*0330*/  LEA.HI.X.SX32 R18, R8, RZ, 0x1, P3 ;  /* 0x000000ff08127211 */ /* 0x000fe400018f0eff */
[----:B0-----:R-:W-:-:S04]  /*0340*/  LEA R22, P3, R13, UR6, 0x2 ;  /* 0x000000060d167c11 */ /* 0x001fc8000f8610ff */
[----:B------:R-:W-:-:S05]  /*0350*/  LEA.HI.X R23, R13, UR7, R18, 0x2, P3 ;  /* 0x000000070d177c11 */ /* 0x000fca00098f1412 */
[----:B------:R0:W-:Y:S04]  /*0360*/  STG.E desc[UR4][R22.64+-0x4], RZ ;  /* 0xfffffcff16007986 */ /* 0x0001e8000c101904 */
.L_x_88:
[----:B------:R-:W-:Y:S05]  /*0370*/  BSYNC.RECONVERGENT B0 ;  /* 0x0000000000007941 */ /* 0x000fea0003800200 */
.L_x_87:
[----:B------:R3:W-:Y:S01]  /*0380*/  @!P0 STG.E desc[UR4][R16.64], RZ ;  /* 0x000000ff10008986 */ /* 0x0007e2000c101904 */
[----:B------:R-:W-:Y:S01]  /*0390*/  BSSY.RECONVERGENT B0, `(.L_x_89) ;  /* 0x000000b000007945 */ /* 0x000fe20003800200 */
[----:B------:R-:W-:Y:S02]  /*03a0*/  @!P6 IMAD.WIDE R10, R21, 0x4, R10 ;  /* 0x00000004150ae825 */ /* 0x000fe400078e020a */
[----:B------:R3:W-:Y:S02]  /*03b0*/  @!P5 STG.E desc[UR4][R14.64], RZ ;  /* 0x000000ff0e00d986 */ /* 0x0007e4000c101904 */
[C-C-:B------:R-:W-:Y:S02]  /*03c0*/  @!P1 IMAD R19, R9.reuse, 0x192, R8.reuse ;  /* 0x0000019209139824 */ /* 0x140fe400078e0208 */
[----:B------:R-:W-:Y:S01]  /*03d0*/  @!P2 IMAD R21, R9, 0x191, R8 ;  /* 0x000001910915a824 */ /* 0x000fe200078e0208 */
[----:B------:R-:W-:Y:S06]  /*03e0*/  @!P5 BRA `(.L_x_90) ;  /* 0x000000000014d947 */ /* 0x000fec0003800000 */
[----:B------:R-:W-:-:S13]  /*03f0*/  ISETP.GE.AND P0, PT, R8, 0x187, PT ;  /* 0x000001870800780c */ /* 0x000fda0003f06270 */
[----:B---3--:R-:W3:Y:S01]  /*0400*/  @P0 LDC.64 R14, c[0x0][0x3a8] ;  /* 0x0000ea00ff0e0b82 */ /* 0x008ee20000000a00 */
[----:B------:R-:W-:-:S05]  /*0410*/  @P0 IADD3 R13, PT, PT, R12, -0x17d, RZ ;  /* 0xfffffe830c0d0810 */ /* 0x000fca0007ffe0ff */
[----:B---3--:R-:W-:-:S05]  /*0420*/  @P0 IMAD.WIDE.U32 R12, R13, 0x4, R14 ;  /* 0x000000040d0c0825 */ /* 0x008fca00078e000e */
[----:B------:R5:W-:Y:S02]  /*0430*/  @P0 STG.E desc[UR4][R12.64], RZ ;  /* 0x000000ff0c000986 */ /* 0x000be4000c101904 */
.L_x_90:
[----:B------:R-:W-:Y:S05]  /*0440*/  BSYNC.RECONVERGENT B0 ;  /* 0x0000000000007941 */ /* 0x000fea0003800200 */
.L_x_89:
[----:B------:R0:W-:Y:S01]  /*0450*/  @!P6 STG.E desc[UR4][R10.64], RZ ;  /* 0x000000ff0a00e986 */ /* 0x0001e2000c101904 */
[----:B------:R-:W-:Y:S01]  /*0460*/  BSSY.RECONVERGENT B0, `(.L_x_91) ;  /* 0x000000b000007945 */ /* 0x000fe20003800200 */
[----:B----45:R-:W-:-:S04]  /*0470*/  @!P1 IMAD.WIDE R12, R19, 0x4, R2 ;  /* 0x00000004130c9825 */ /* 0x030fc800078e0202 */
[----:B-1----:R-:W-:-:S04]  /*0480*/  @!P2 IMAD.WIDE R4, R21, 0x4, R4 ;  /* 0x000000041504a825 */ /* 0x002fc800078e0204 */
[----:B--2---:R-:W-:Y:S01]  /*0490*/  @!P2 IMAD.WIDE R6, R21, 0x4, R6 ;  /* 0x000000041506a825 */ /* 0x004fe200078e0206 */
[----:B0-----:R-:W-:Y:S06]  /*04a0*/  @!P6 BRA `(.L_x_92) ;  /* 0x000000000018e947 */ /* 0x001fec0003800000 */
[----:B------:R-:W-:-:S13]  /*04b0*/  ISETP.GE.U32.AND P0, PT, R9, 0x187, PT ;  /* 0x000001870900780c */ /* 0x000fda0003f06070 */
[----:B------:R-:W0:Y:S01]  /*04c0*/  @P0 LDC.64 R2, c[0x0][0x3b0] ;  /* 0x0000ec00ff020b82 */ /* 0x000e220000000a00 */
[----:B------:R-:W-:-:S05]  /*04d0*/  @P0 IMAD R9, R9, 0x191, R8 ;  /* 0x0000019109090824 */ /* 0x000fca00078e0208 */
[----:B------:R-:W-:-:S05]  /*04e0*/  @P0 IADD3 R9, PT, PT, R9, -0x254cd, RZ ;  /* 0xfffdab3309090810 */ /* 0x000fca0007ffe0ff */
[----:B0-----:R-:W-:-:S05]  /*04f0*/  @P0 IMAD.WIDE R2, R9, 0x4, R2 ;  /* 0x0000000409020825 */ /* 0x001fca00078e0202 */
[----:B------:R0:W-:Y:S02]  /*0500*/  @P0 STG.E desc[UR4][R2.64], RZ ;  /* 0x000000ff02000986 */ /* 0x0001e4000c101904 */
.L_x_92:
[----:B------:R-:W-:Y:S05]  /*0510*/  BSYNC.RECONVERGENT B0 ;  /* 0x0000000000007941 */ /* 0x000fea0003800200 */
.L_x_91:
[----:B------:R1:W-:Y:S04]  /*0520*/  @!P1 STG.E desc[UR4][R12.64], RZ ;  /* 0x000000ff0c009986 */ /* 0x0003e8000c101904 */
[----:B------:R1:W-:Y:S04]  /*0530*/  @!P2 STG.E desc[UR4][R4.64], RZ ;  /* 0x000000ff0400a986 */ /* 0x0003e8000c101904 */
[----:B------:R1:W-:Y:S01]  /*0540*/  @!P2 STG.E desc[UR4][R6.64], RZ ;  /* 0x000000ff0600a986 */ /* 0x0003e2000c101904 */
[----:B------:R-:W-:Y:S05]  /*0550*/  @P4 EXIT ;  /* 0x000000000000494d */ /* 0x000fea0003800000 */
[----:B------:R-:W-:Y:S01]  /*0560*/  ISETP.GT.AND P0, PT, R0, 0xc6, PT ;  /* 0x000000c60000780c */ /* 0x000fe20003f04270 */
[----:B------:R-:W-:-:S12]  /*0570*/  BSSY.RECONVERGENT B0, `(.L_x_93) ;  /* 0x0000015000007945 */ /* 0x000fd80003800200 */
[----:B------:R-:W-:Y:S05]  /*0580*/  @P0 BRA `(.L_x_94) ;  /* 0x0000000000440947 */ /* 0x000fea0003800000 */
[----:B0-----:R-:W0:Y:S08]  /*0590*/  LDC.64 R2, c[0x0][0x3c8] ;  /* 0x0000f200ff027b82 */ /* 0x001e300000000a00 */
[----:B-1----:R-:W1:Y:S08]  /*05a0*/  LDC.64 R4, c[0x0][0x3b8] ;  /* 0x0000ee00ff047b82 */ /* 0x002e700000000a00 */
[----:B------:R-:W2:Y:S08]  /*05b0*/  LDC.64 R6, c[0x0][0x3e8] ;  /* 0x0000fa00ff067b82 */ /* 0x000eb00000000a00 */
[----:B------:R-:W4:Y:S01]  /*05c0*/  LDC.64 R8, c[0x0][0x3d8] ;  /* 0x0000f600ff087b82 */ /* 0x000f220000000a00 */
[----:B0-----:R-:W-:-:S05]  /*05d0*/  IMAD.WIDE R2, R0, 0x8, R2 ;  /* 0x0000000800027825 */ /* 0x001fca00078e0202 */
[----:B------:R0:W-:Y:S01]  /*05e0*/  STG.E desc[UR4][R2.64], RZ ;  /* 0x000000ff02007986 */ /* 0x0001e2000c101904 */
[----:B-1----:R-:W-:-:S03]  /*05f0*/  IMAD.WIDE R4, R0, 0x8, R4 ;  /* 0x0000000800047825 */ /* 0x002fc600078e0204 */
[----:B------:R0:W-:Y:S04]  /*0600*/  STG.E desc[UR4][R2.64+0x4], RZ ;  /* 0x000004ff02007986 */ /* 0x0001e8000c101904 */
[----:B------:R0:W-:Y:S01]  /*0610*/  STG.E desc[UR4][R4.64], RZ ;  /* 0x000000ff04007986 */ /* 0x0001e2000c101904 */
[----:B--2---:R-:W-:-:S03]  /*0620*/  IMAD.WIDE R6, R0, 0x8, R6 ;  /* 0x0000000800067825 */ /* 0x004fc600078e0206 */
[----:B------:R0:W-:Y:S04]  /*0630*/  STG.E desc[UR4][R4.64+0x4], RZ ;  /* 0x000004ff04007986 */ /* 0x0001e8000c101904 */
[----:B------:R0:W-:Y:S01]  /*0640*/  STG.E desc[UR4][R6.64], RZ ;  /* 0x000000ff06007986 */ /* 0x0001e2000c101904 */
[----:B----4-:R-:W-:-:S03]  /*0650*/  IMAD.WIDE R8, R0, 0x8, R8 ;  /* 0x0000000800087825 */ /* 0x010fc600078e0208 */
[----:B------:R0:W-:Y:S04]  /*0660*/  STG.E desc[UR4][R6.64+0x4], RZ ;  /* 0x000004ff06007986 */ /* 0x0001e8000c101904 */
[----:B------:R0:W-:Y:S04]  /*0670*/  STG.E desc[UR4][R8.64], RZ ;  /* 0x000000ff08007986 */ /* 0x0001e8000c101904 */
[----:B------:R0:W-:Y:S01]  /*0680*/  STG.E desc[UR4][R8.64+0x4], RZ ;  /* 0x000004ff08007986 */ /* 0x0001e2000c101904 */
[----:B------:R-:W-:Y:S05]  /*0690*/  BRA `(.L_x_95) ;  /* 0x0000000000087947 */ /* 0x000fea0003800000 */
.L_x_94:
[----:B------:R-:W-:-:S13]  /*06a0*/  ISETP.GT.U32.AND P0, PT, R0, 0xc8, PT ;  /* 0x000000c80000780c */ /* 0x000fda0003f04070 */
[----:B------:R-:W-:Y:S05]  /*06b0*/  @P0 EXIT ;  /* 0x000000000000094d */ /* 0x000fea0003800000 */
.L_x_95:
[----:B------:R-:W-:Y:S05]  /*06c0*/  BSYNC.RECONVERGENT B0 ;  /* 0x0000000000007941 */ /* 0x000fea0003800200 */
.L_x_93:
[----:B0-----:R-:W0:Y:S08]  /*06d0*/  LDC.64 R2, c[0x0][0x3c0] ;  /* 0x0000f000ff027b82 */ /* 0x001e300000000a00 */
[----:B-1----:R-:W1:Y:S08]  /*06e0*/  LDC.64 R4, c[0x0][0x3d0] ;  /* 0x0000f400ff047b82 */ /* 0x002e700000000a00 */
[----:B------:R-:W2:Y:S08]  /*06f0*/  LDC.64 R6, c[0x0][0x3e0] ;  /* 0x0000f800ff067b82 */ /* 0x000eb00000000a00 */
[----:B------:R-:W4:Y:S01]  /*0700*/  LDC.64 R8, c[0x0][0x3f0] ;  /* 0x0000fc00ff087b82 */ /* 0x000f220000000a00 */
[----:B0-----:R-:W-:-:S05]  /*0710*/  IMAD.WIDE R2, R0, 0x8, R2 ;  /* 0x0000000800027825 */ /* 0x001fca00078e0202 */
[----:B------:R-:W-:Y:S01]  /*0720*/  STG.E desc[UR4][R2.64], RZ ;  /* 0x000000ff02007986 */ /* 0x000fe2000c101904 */
[----:B-1----:R-:W-:-:S03]  /*0730*/  IMAD.WIDE R4, R0, 0x8, R4 ;  /* 0x0000000800047825 */ /* 0x002fc600078e0204 */
[----:B------:R-:W-:Y:S04]  /*0740*/  STG.E desc[UR4][R2.64+0x4], RZ ;  /* 0x000004ff02007986 */ /* 0x000fe8000c101904 */
[----:B------:R-:W-:Y:S01]  /*0750*/  STG.E desc[UR4][R4.64], RZ ;  /* 0x000000ff04007986 */ /* 0x000fe2000c101904 */
[----:B--2---:R-:W-:-:S03]  /*0760*/  IMAD.WIDE R6, R0, 0x8, R6 ;  /* 0x0000000800067825 */ /* 0x004fc600078e0206 */
[----:B------:R-:W-:Y:S04]  /*0770*/  STG.E desc[UR4][R4.64+0x4], RZ ;  /* 0x000004ff04007986 */ /* 0x000fe8000c101904 */
[----:B------:R-:W-:Y:S01]  /*0780*/  STG.E desc[UR4][R6.64], RZ ;  /* 0x000000ff06007986 */ /* 0x000fe2000c101904 */
[----:B----4-:R-:W-:-:S03]  /*0790*/  IMAD.WIDE R8, R0, 0x8, R8 ;  /* 0x0000000800087825 */ /* 0x010fc600078e0208 */
[----:B------:R-:W-:Y:S04]  /*07a0*/  STG.E desc[UR4][R6.64+0x4], RZ ;  /* 0x000004ff06007986 */ /* 0x000fe8000c101904 */
[----:B------:R-:W-:Y:S04]  /*07b0*/  STG.E desc[UR4][R8.64], RZ ;  /* 0x000000ff08007986 */ /* 0x000fe8000c101904 */
[----:B------:R-:W-:Y:S01]  /*07c0*/  STG.E desc[UR4][R8.64+0x4], RZ ;  /* 0x000004ff08007986 */ /* 0x000fe2000c101904 */
[----:B------:R-:W-:Y:S05]  /*07d0*/  EXIT ;  /* 0x000000000000794d */ /* 0x000fea0003800000 */
.L_x_96:
        /* <DEDUP_REMOVED lines=10> */
.L_x_248:


//--------------------- .text._Z14E_field_updatePiPfS0_S0_S0_S0_S0_S0_S0_S0_S0_S0_S0_S0_S0_S0_S0_ --------------------------
	.section	.text._Z14E_field_updatePiPfS0_S0_S0_S0_S0_S0_S0_S0_S0_S0_S0_S0_S0_S0_S0_,"ax",@progbits
	.align	128
        .global         _Z14E_field_updatePiPfS0_S0_S0_S0_S0_S0_S0_S0_S0_S0_S0_S0_S0_S0_S0_
        .type           _Z14E_field_updatePiPfS0_S0_S0_S0_S0_S0_S0_S0_S0_S0_S0_S0_S0_S0_S0_,@function
        .size           _Z14E_field_updatePiPfS0_S0_S0_S0_S0_S0_S0_S0_S0_S0_S0_S0_S0_S0_S0_,(.L_x_242 - _Z14E_field_updatePiPfS0_S0_S0_S0_S0_S0_S0_S0_S0_S0_S0_S0_S0_S0_S0_)
        .other          _Z14E_field_updatePiPfS0_S0_S0_S0_S0_S0_S0_S0_S0_S0_S0_S0_S0_S0_S0_,@"STO_CUDA_ENTRY STV_DEFAULT"
_Z14E_field_updatePiPfS0_S0_S0_S0_S0_S0_S0_S0_S0_S0_S0_S0_S0_S0_S0_:
.text._Z14E_field_updatePiPfS0_S0_S0_S0_S0_S0_S0_S0_S0_S0_S0_S0_S0_S0_S0_:
        /* <DEDUP_REMOVED lines=12> */
[----:B------:R-:W-:Y:S01]  /*00c0*/  ISETP.NE.AND P0, PT, R51, 0x191, PT ;  /* 0x000001913300780c */ /* 0x000fe20003f05270 */
[----:B------:R-:W0:Y:S01]  /*00d0*/  LDCU.64 UR6, c[0x0][0x358] ;  /* 0x00006b00ff0677ac */ /* 0x000e220008000a00 */
[----:B------:R-:W-:Y:S01]  /*00e0*/  BSSY.RECONVERGENT B0, `(.L_x_97) ;  /* 0x0000308000007945 */ /* 0x000fe20003800200 */
[----:B------:R-:W-:Y:S01]  /*00f0*/  IMAD.MOV.U32 R7, RZ, RZ, RZ ;  /* 0x000000ffff077224 */ /* 0x000fe200078e00ff */
[----:B------:R-:W-:-:S04]  /*0100*/  ISETP.EQ.OR P0, PT, R50, 0x191, !P0 ;  /* 0x000001913200780c */ /* 0x000fc80004702670 */
[----:B------:R-:W-:-:S04]  /*0110*/  ISETP.EQ.OR P0, PT, R50, RZ, P0 ;  /* 0x000000ff3200720c */ /* 0x000fc80000702670 */
[----:B------:R-:W-:-:S13]  /*0120*/  ISETP.EQ.OR P0, PT, R51, RZ, P0 ;  /* 0x000000ff3300720c */ /* 0x000fda0000702670 */
[----:B0-----:R-:W-:Y:S05]  /*0130*/  @P0 BRA `(.L_x_98) ;  /* 0x0000003000080947 */ /* 0x001fea0003800000 */
[----:B------:R-:W0:Y:S08]  /*0140*/  LDC.64 R2, c[0x0][0x400] ;  /* 0x00010000ff027b82 */ /* 0x000e300000000a00 */
[----:B------:R-:W1:Y:S08]  /*0150*/  LDC.64 R18, c[0x0][0x398] ;  /* 0x0000e600ff127b82 */ /* 0x000e700000000a00 */
[----:B------:R-:W2:Y:S01]  /*0160*/  LDC.64 R26, c[0x0][0x390] ;  /* 0x0000e400ff1a7b82 */ /* 0x000ea20000000a00 */
[----:B0-----:R-:W3:Y:S07]  /*0170*/  LDG.E R49, desc[UR6][R2.64] ;  /* 0x0000000602317981 */ /* 0x001eee000c1e1900 */
[----:B------:R-:W0:Y:S08]  /*0180*/  LDC.64 R20, c[0x0][0x3e0] ;  /* 0x0000f800ff147b82 */ /* 0x000e300000000a00 */
[----:B------:R-:W4:Y:S08]  /*0190*/  LDC.64 R22, c[0x0][0x3e8] ;  /* 0x0000fa00ff167b82 */ /* 0x000f300000000a00 */
[----:B------:R-:W4:Y:S08]  /*01a0*/  LDC.64 R24, c[0x0][0x388] ;  /* 0x0000e200ff187b82 */ /* 0x000f300000000a00 */
[----:B------:R-:W4:Y:S01]  /*01b0*/  LDC.64 R28, c[0x0][0x3d8] ;  /* 0x0000f600ff1c7b82 */ /* 0x000f220000000a00 */
[----:B------:R-:W-:-:S07]  /*01c0*/  IMAD R54, R51, 0x192, R50 ;  /* 0x0000019233367824 */ /* 0x000fce00078e0232 */
[----:B------:R-:W4:Y:S01]  /*01d0*/  LDC.64 R6, c[0x0][0x380] ;  /* 0x0000e000ff067b82 */ /* 0x000f220000000a00 */
[----:B------:R-:W-:-:S04]  /*01e0*/  IMAD.IADD R48, R54, 0x1, -R51 ;  /* 0x0000000136307824 */ /* 0x000fc800078e0a33 */
[----:B-1----:R-:W-:-:S03]  /*01f0*/  IMAD.WIDE R18, R48, 0x4, R18 ;  /* 0x0000000430127825 */ /* 0x002fc600078e0212 */
[----:B------:R-:W1:Y:S01]  /*0200*/  LDC.64 R4, c[0x0][0x3f8] ;  /* 0x0000fe00ff047b82 */ /* 0x000e620000000a00 */
[----:B--2---:R-:W-:Y:S01]  /*0210*/  IMAD.WIDE R26, R48, 0x4, R26 ;  /* 0x00000004301a7825 */ /* 0x004fe200078e021a */
[----:B------:R-:W2:Y:S03]  /*0220*/  LDG.E R2, desc[UR6][R18.64] ;  /* 0x0000000612027981 */ /* 0x000ea6000c1e1900 */
[C---:B0-----:R-:W-:Y:S01]  /*0230*/  IMAD.WIDE R20, R54.reuse, 0x4, R20 ;  /* 0x0000000436147825 */ /* 0x041fe200078e0214 */
[----:B------:R-:W2:Y:S03]  /*0240*/  LDG.E R11, desc[UR6][R18.64+-0x644] ;  /* 0xfff9bc06120b7981 */ /* 0x000ea6000c1e1900 */
[C---:B----4-:R-:W-:Y:S01]  /*0250*/  IMAD.WIDE R22, R54.reuse, 0x4, R22 ;  /* 0x0000000436167825 */ /* 0x050fe200078e0216 */
[----:B------:R-:W4:Y:S03]  /*0260*/  LDG.E R44, desc[UR6][R26.64] ;  /* 0x000000061a2c7981 */ /* 0x000f26000c1e1900 */
[C---:B------:R-:W-:Y:S01]  /*0270*/  IMAD.WIDE R24, R54.reuse, 0x4, R24 ;  /* 0x0000000436187825 */ /* 0x040fe200078e0218 */
[----:B------:R-:W4:Y:S03]  /*0280*/  LDG.E R9, desc[UR6][R26.64+-0x4] ;  /* 0xfffffc061a097981 */ /* 0x000f26000c1e1900 */
[C---:B------:R-:W-:Y:S01]  /*0290*/  IMAD.WIDE R28, R54.reuse, 0x4, R28 ;  /* 0x00000004361c7825 */ /* 0x040fe200078e021c */
[----:B------:R-:W4:Y:S04]  /*02a0*/  LDG.E R3, desc[UR6][R20.64] ;  /* 0x0000000614037981 */ /* 0x000f28000c1e1900 */
[----:B------:R-:W4:Y:S04]  /*02b0*/  LDG.E R45, desc[UR6][R22.64] ;  /* 0x00000006162d7981 */ /* 0x000f28000c1e1900 */
[----:B------:R-:W4:Y:S04]  /*02c0*/  LDG.E R0, desc[UR6][R24.64] ;  /* 0x0000000618007981 */ /* 0x000f28000c1e1900 */
[----:B------:R-:W4:Y:S04]  /*02d0*/  LDG.E R47, desc[UR6][R28.64] ;  /* 0x000000061c2f7981 */ /* 0x000f28000c1e1900 */
[----:B------:R-:W4:Y:S01]  /*02e0*/  LDG.E R6, desc[UR6][R6.64] ;  /* 0x0000000606067981 */ /* 0x000f22000c1e1900 */
[----:B-1----:R-:W-:Y:S01]  /*02f0*/  IMAD.WIDE R4, R54, 0x4, R4 ;  /* 0x0000000436047825 */ /* 0x002fe200078e0204 */
[----:B------:R-:W-:-:S03]  /*0300*/  IADD3 R17, PT, PT, R51, -0xc8, RZ ;  /* 0xffffff3833117810 */ /* 0x000fc60007ffe0ff */
[----:B------:R-:W-:Y:S01]  /*0310*/  VIADD R42, R50, 0xffffff38 ;  /* 0xffffff38322a7836 */ /* 0x000fe20000000000 */
[----:B------:R0:W5:Y:S01]  /*0320*/  LDG.E R46, desc[UR6][R4.64] ;  /* 0x00000006042e7981 */ /* 0x000162000c1e1900 */
[----:B------:R-:W-:Y:S01]  /*0330*/  VIADD R43, R51, 0xffffffff ;  /* 0xffffffff332b7836 */ /* 0x000fe20000000000 */
[----:B------:R-:W-:Y:S02]  /*0340*/  I2FP.F32.S32 R17, R17 ;  /* 0x0000001100117245 */ /* 0x000fe40000201400 */
[----:B------:R-:W-:Y:S01]  /*0350*/  I2FP.F32.S32 R42, R42 ;  /* 0x0000002a002a7245 */ /* 0x000fe20000201400 */
[----:B---3--:R-:W-:-:S06]  /*0360*/  FMUL R30, R49, 0.63661974668502807617 ;  /* 0x3f22f983311e7820 */ /* 0x008fcc0000400000 */
[----:B------:R-:W1:Y:S01]  /*0370*/  F2I.NTZ R30, R30 ;  /* 0x0000001e001e7305 */ /* 0x000e620000203100 */
[----:B------:R-:W-:Y:S02]  /*0380*/  FSETP.GE.AND P0, PT, |R49|, 105615, PT ;  /* 0x47ce47803100780b */ /* 0x000fe40003f06200 */
[----:B-1----:R-:W-:-:S05]  /*0390*/  I2FP.F32.S32 R8, R30 ;  /* 0x0000001e00087245 */ /* 0x002fca0000201400 */
[----:B------:R-:W-:-:S04]  /*03a0*/  FFMA R13, R8, -1.5707962512969970703, R49 ;  /* 0xbfc90fda080d7823 */ /* 0x000fc80000000031 */
[----:B------:R-:W-:Y:S01]  /*03b0*/  FFMA R13, R8, -7.5497894158615963534e-08, R13 ;  /* 0xb3a22168080d7823 */ /* 0x000fe2000000000d */
[----:B0-----:R-:W-:Y:S01]  /*03c0*/  P2R R4, PR, RZ, 0x1 ;  /* 0x00000001ff047803 */ /* 0x001fe20000000000 */
[----:B------:R-:W-:Y:S02]  /*03d0*/  IMAD.MOV.U32 R15, RZ, RZ, R30 ;  /* 0x000000ffff0f7224 */ /* 0x000fe400078e001e */
[----:B--2---:R-:W-:Y:S01]  /*03e0*/  FADD R2, R2, -R11 ;  /* 0x8000000b02027221 */ /* 0x004fe20000000000 */
[----:B----4-:R-:W-:-:S03]  /*03f0*/  FADD R44, R44, -R9 ;  /* 0x800000092c2c7221 */ /* 0x010fc60000000000 */
[----:B------:R-:W-:Y:S01]  /*0400*/  FMUL R3, R3, R2 ;  /* 0x0000000203037220 */ /* 0x000fe20000400000 */
[----:B------:R-:W-:Y:S01]  /*0410*/  FFMA R2, R8, -5.3903029534742383927e-15, R13 ;  /* 0xa7c234c508027823 */ /* 0x000fe2000000000d */
[----:B------:R-:W-:Y:S01]  /*0420*/  FMUL R45, R45, R0 ;  /* 0x000000002d2d7220 */ /* 0x000fe20000400000 */
[----:B------:R-:W-:Y:S02]  /*0430*/  FMUL R0, R47, R44 ;  /* 0x0000002c2f007220 */ /* 0x000fe40000400000 */
[----:B------:R-:W-:Y:S01]  /*0440*/  IMAD.MOV.U32 R4, RZ, RZ, R2 ;  /* 0x000000ffff047224 */ /* 0x000fe200078e0002 */
[----:B------:R-:W-:Y:S01]  /*0450*/  I2FP.F32.S32 R16, R6 ;  /* 0x0000000600107245 */ /* 0x000fe20000201400 */
[----:B------:R-:W-:Y:S01]  /*0460*/  FADD R14, R45, R0 ;  /* 0x000000002d0e7221 */ /* 0x000fe20000000000 */
        /* <DEDUP_REMOVED lines=11> */
.L_x_100:
        /* <DEDUP_REMOVED lines=11> */
[----:B------:R-:W-:Y:S01]  /*05d0*/  ISETP.EQ.AND P5, PT, R32, 0x14, PT ;  /* 0x000000142000780c */ /* 0x000fe20003fa2270 */
[----:B--2---:R-:W-:-:S03]  /*05e0*/  IMAD.WIDE.U32 R6, R5, R30, RZ ;  /* 0x0000001e05067225 */ /* 0x004fc600078e00ff */
[----:B------:R-:W-:-:S05]  /*05f0*/  IADD3 R6, P2, PT, R6, R33, RZ ;  /* 0x0000002106067210 */ /* 0x000fca0007f5e0ff */
[----:B------:R-:W-:Y:S01]  /*0600*/  IMAD.X R33, R7, 0x1, R31, P2 ;  /* 0x0000000107217824 */ /* 0x000fe200010e061f */
[C---:B------:R-:W-:Y:S01]  /*0610*/  ISETP.EQ.AND P2, PT, R32.reuse, 0x8, PT ;  /* 0x000000082000780c */ /* 0x040fe20003f42270 */
[--C-:B------:R-:W-:Y:S01]  /*0620*/  @P0 IMAD.MOV.U32 R13, RZ, RZ, R6.reuse ;  /* 0x000000ffff0d0224 */ /* 0x100fe200078e0006 */
[----:B------:R-:W-:Y:S01]  /*0630*/  IADD3 R32, PT, PT, R32, 0x4, RZ ;  /* 0x0000000420207810 */ /* 0x000fe20007ffe0ff */
[--C-:B------:R-:W-:Y:S02]  /*0640*/  @P1 IMAD.MOV.U32 R12, RZ, RZ, R6.reuse ;  /* 0x000000ffff0c1224 */ /* 0x100fe400078e0006 */
[--C-:B------:R-:W-:Y:S02]  /*0650*/  @P3 IMAD.MOV.U32 R10, RZ, RZ, R6.reuse ;  /* 0x000000ffff0a3224 */ /* 0x100fe400078e0006 */
[--C-:B------:R-:W-:Y:S02]  /*0660*/  @P4 IMAD.MOV.U32 R9, RZ, RZ, R6.reuse ;  /* 0x000000ffff094224 */ /* 0x100fe400078e0006 */
[----:B------:R-:W-:-:S04]  /*0670*/  @P5 IMAD.MOV.U32 R8, RZ, RZ, R6 ;  /* 0x000000ffff085224 */ /* 0x000fc800078e0006 */
[----:B------:R-:W-:Y:S01]  /*0680*/  @P2 MOV R11, R6 ;  /* 0x00000006000b2202 */ /* 0x000fe20000000f00 */
        /* <DEDUP_REMOVED lines=12> */
[----:B------:R-:W-:-:S03]  /*0750*/  ISETP.EQ.AND P5, PT, R7, 0x4, PT ;  /* 0x000000040700780c */ /* 0x000fc60003fa2270 */
[----:B------:R-:W-:Y:S01]  /*0760*/  @P3 IMAD.MOV.U32 R5, RZ, RZ, R13 ;  /* 0x000000ffff053224 */ /* 0x000fe200078e000d */
[C---:B------:R-:W-:Y:S01]  /*0770*/  ISETP.EQ.AND P3, PT, R7.reuse, -0x4, PT ;  /* 0xfffffffc0700780c */ /* 0x040fe20003f62270 */
[----:B------:R-:W-:Y:S01]  /*0780*/  @P4 IMAD.MOV.U32 R5, RZ, RZ, R12 ;  /* 0x000000ffff054224 */ /* 0x000fe200078e000c */
[----:B------:R-:W-:Y:S01]  /*0790*/  @P4 MOV R6, R13 ;  /* 0x0000000d00064202 */ /* 0x000fe20000000f00 */
[----:B------:R-:W-:Y:S01]  /*07a0*/  @P0 IMAD.MOV.U32 R5, RZ, RZ, R11 ;  /* 0x000000ffff050224 */ /* 0x000fe200078e000b */
[----:B------:R-:W-:Y:S01]  /*07b0*/  ISETP.EQ.AND P4, PT, R7, RZ, PT ;  /* 0x000000ff0700720c */ /* 0x000fe20003f82270 */
[----:B------:R-:W-:Y:S02]  /*07c0*/  @P1 IMAD.MOV.U32 R5, RZ, RZ, R10 ;  /* 0x000000ffff051224 */ /* 0x000fe400078e000a */
[----:B------:R-:W-:Y:S02]  /*07d0*/  @P2 IMAD.MOV.U32 R5, RZ, RZ, R9 ;  /* 0x000000ffff052224 */ /* 0x000fe400078e0009 */
[----:B------:R-:W-:Y:S01]  /*07e0*/  @P0 IMAD.MOV.U32 R6, RZ, RZ, R12 ;  /* 0x000000ffff060224 */ /* 0x000fe200078e000c */
[----:B------:R-:W-:Y:S01]  /*07f0*/  @P1 MOV R6, R11 ;  /* 0x0000000b00061202 */ /* 0x000fe20000000f00 */
[----:B------:R-:W-:-:S02]  /*0800*/  @P2 IMAD.MOV.U32 R6, RZ, RZ, R10 ;  /* 0x000000ffff062224 */ /* 0x000fc400078e000a */
[----:B------:R-:W-:Y:S01]  /*0810*/  @P3 IMAD.MOV.U32 R5, RZ, RZ, R8 ;  /* 0x000000ffff053224 */ /* 0x000fe200078e0008 */
[----:B------:R-:W-:-:S03]  /*0820*/  @P3 MOV R6, R9 ;  /* 0x0000000900063202 */ /* 0x000fc60000000f00 */
[----:B------:R-:W-:Y:S02]  /*0830*/  @P4 IMAD.MOV.U32 R5, RZ, RZ, R33 ;  /* 0x000000ffff054224 */ /* 0x000fe400078e0021 */
[----:B------:R-:W-:Y:S01]  /*0840*/  @P4 IMAD.MOV.U32 R6, RZ, RZ, R8 ;  /* 0x000000ffff064224 */ /* 0x000fe200078e0008 */
[----:B------:R-:W-:Y:S01]  /*0850*/  @P5 MOV R6, R33 ;  /* 0x0000002100065202 */ /* 0x000fe20000000f00 */
[----:B------:R-:W-:Y:S01]  /*0860*/  IMAD.MOV.U32 R31, RZ, RZ, R5 ;  /* 0x000000ffff1f7224 */ /* 0x000fe200078e0005 */
[----:B------:R-:W-:Y:S06]  /*0870*/  @!P6 BRA `(.L_x_101) ;  /* 0x00000000002ce947 */ /* 0x000fec0003800000 */
[----:B------:R-:W-:Y:S01]  /*0880*/  @P0 IMAD.MOV.U32 R5, RZ, RZ, R13 ;  /* 0x000000ffff050224 */ /* 0x000fe200078e000d */
[----:B------:R-:W-:Y:S01]  /*0890*/  ISETP.EQ.AND P0, PT, R7, 0x8, PT ;  /* 0x000000080700780c */ /* 0x000fe20003f02270 */
[----:B------:R-:W-:Y:S01]  /*08a0*/  @P1 IMAD.MOV.U32 R5, RZ, RZ, R12 ;  /* 0x000000ffff051224 */ /* 0x000fe200078e000c */
[----:B------:R-:W-:Y:S01]  /*08b0*/  @P2 MOV R5, R11 ;  /* 0x0000000b00052202 */ /* 0x000fe20000000f00 */
[----:B------:R-:W-:Y:S01]  /*08c0*/  @P3 IMAD.MOV.U32 R5, RZ, RZ, R10 ;  /* 0x000000ffff053224 */ /* 0x000fe200078e000a */
[----:B------:R-:W-:Y:S01]  /*08d0*/  LOP3.LUT R4, R4, 0x1f, RZ, 0xc0, !PT ;  /* 0x0000001f04047812 */ /* 0x000fe200078ec0ff */
[----:B------:R-:W-:Y:S02]  /*08e0*/  @P4 IMAD.MOV.U32 R5, RZ, RZ, R9 ;  /* 0x000000ffff054224 */ /* 0x000fe400078e0009 */
[----:B------:R-:W-:Y:S01]  /*08f0*/  @P5 IMAD.MOV.U32 R5, RZ, RZ, R8 ;  /* 0x000000ffff055224 */ /* 0x000fe200078e0008 */
[----:B------:R-:W-:-:S05]  /*0900*/  SHF.L.W.U32.HI R31, R6, R4, R31 ;  /* 0x00000004061f7219 */ /* 0x000fca0000010e1f */
[----:B------:R-:W-:-:S04]  /*0910*/  @P0 MOV R5, R33 ;  /* 0x0000002100050202 */ /* 0x000fc80000000f00 */
[----:B------:R-:W-:-:S07]  /*0920*/  SHF.L.W.U32.HI R6, R5, R4, R6 ;  /* 0x0000000405067219 */ /* 0x000fce0000010e06 */
.L_x_101:
        /* <DEDUP_REMOVED lines=12> */
[----:B------:R-:W-:-:S03]  /*09f0*/  ISETP.GE.AND P1, PT, R31, RZ, PT ;  /* 0x000000ff1f00720c */ /* 0x000fc60003f26270 */
[----:B------:R-:W-:-:S04]  /*0a00*/  IMAD.MOV R31, RZ, RZ, -R30 ;  /* 0x000000ffff1f7224 */ /* 0x000fc800078e0a1e */
[----:B------:R-:W-:Y:S01]  /*0a10*/  @!P0 IMAD.MOV.U32 R30, RZ, RZ, R31 ;  /* 0x000000ffff1e8224 */ /* 0x000fe200078e001f */
[----:B0-----:R-:W-:-:S10]  /*0a20*/  DMUL R6, R4, UR4 ;  /* 0x0000000404067c28 */ /* 0x001fd40008000000 */
[----:B------:R-:W0:Y:S02]  /*0a30*/  F2F.F32.F64 R6, R6 ;  /* 0x0000000600067310 */ /* 0x000e240000301000 */
[----:B0-----:R-:W-:-:S07]  /*0a40*/  FSEL R4, -R6, R6, !P1 ;  /* 0x0000000606047208 */ /* 0x001fce0004800100 */
.L_x_99:
[----:B------:R-:W-:Y:S01]  /*0a50*/  MOV R6, 0x37cbac00 ;  /* 0x37cbac0000067802 */ /* 0x000fe20000000f00 */
[----:B------:R-:W-:Y:S01]  /*0a60*/  FMUL R5, R4, R4 ;  /* 0x0000000404057220 */ /* 0x000fe20000400000 */
[----:B------:R-:W-:Y:S01]  /*0a70*/  IMAD.MOV.U32 R32, RZ, RZ, 0x394d4153 ;  /* 0x394d4153ff207424 */ /* 0x000fe200078e00ff */
[C---:B------:R-:W-:Y:S01]  /*0a80*/  LOP3.LUT R31, R30.reuse, 0x1, RZ, 0xc0, !PT ;  /* 0x000000011e1f7812 */ /* 0x040fe200078ec0ff */
[----:B------:R-:W-:Y:S01]  /*0a90*/  UMOV UR4, 0xd2f1a9fc ;  /* 0xd2f1a9fc00047882 */ /* 0x000fe20000000000 */
[C---:B------:R-:W-:Y:S01]  /*0aa0*/  FFMA R6, R5.reuse, R6, -0.0013887860113754868507 ;  /* 0xbab607ed05067423 */ /* 0x040fe20000000006 */
[C---:B------:R-:W-:Y:S01]  /*0ab0*/  FFMA R32, R5.reuse, -R32, 0.0083327032625675201416 ;  /* 0x3c0885e405207423 */ /* 0x040fe20000000820 */
[----:B------:R-:W-:Y:S01]  /*0ac0*/  FFMA R7, R5, R4, RZ ;  /* 0x0000000405077223 */ /* 0x000fe200000000ff */
[----:B------:R-:W-:Y:S01]  /*0ad0*/  ISETP.NE.U32.AND P0, PT, R31, 0x1, PT ;  /* 0x000000011f00780c */ /* 0x000fe20003f05070 */
[C---:B------:R-:W-:Y:S01]  /*0ae0*/  FFMA R6, R5.reuse, R6, 0.041666727513074874878 ;  /* 0x3d2aaabb05067423 */ /* 0x040fe20000000006 */
[C---:B------:R-:W-:Y:S01]  /*0af0*/  FFMA R32, R5.reuse, R32, -0.16666662693023681641 ;  /* 0xbe2aaaa805207423 */ /* 0x040fe20000000020 */
[----:B------:R-:W-:Y:S01]  /*0b00*/  UMOV UR5, 0x3f50624d ;  /* 0x3f50624d00057882 */ /* 0x000fe20000000000 */
[----:B------:R-:W-:Y:S01]  /*0b10*/  MOV R34, 0xe0000000 ;  /* 0xe000000000227802 */ /* 0x000fe20000000f00 */
[----:B------:R-:W-:Y:S01]  /*0b20*/  FFMA R6, R5, R6, -0.4999999701976776123 ;  /* 0xbeffffff05067423 */ /* 0x000fe20000000006 */
[----:B------:R-:W-:Y:S01]  /*0b30*/  FFMA R7, R7, R32, R4 ;  /* 0x0000002007077223 */ /* 0x000fe20000000004 */
[----:B------:R-:W-:Y:S01]  /*0b40*/  VIADD R4, R30, 0x1 ;  /* 0x000000011e047836 */ /* 0x000fe20000000000 */
[----:B------:R-:W0:Y:S01]  /*0b50*/  MUFU.RCP64H R31, -1.1185856794803756334e-21 ;  /* 0xbb952126001f7908 */ /* 0x000e220000001800 */
[----:B------:R-:W-:Y:S01]  /*0b60*/  FFMA R6, R5, R6, 1 ;  /* 0x3f80000005067423 */ /* 0x000fe20000000006 */
[----:B------:R-:W-:Y:S01]  /*0b70*/  IMAD.MOV.U32 R35, RZ, RZ, 0x3de48e96 ;  /* 0x3de48e96ff237424 */ /* 0x000fe200078e00ff */
[----:B------:R-:W-:Y:S01]  /*0b80*/  BSSY.RECONVERGENT B1, `(.L_x_102) ;  /* 0x0000030000017945 */ /* 0x000fe20003800200 */
[----:B------:R-:W-:-:S02]  /*0b90*/  LOP3.LUT P1, RZ, R4, 0x2, RZ, 0xc0, !PT ;  /* 0x0000000204ff7812 */ /* 0x000fc4000782c0ff */
[----:B------:R-:W-:Y:S02]  /*0ba0*/  FSEL R4, R7, R6, !P0 ;  /* 0x0000000607047208 */ /* 0x000fe40004000000 */
[----:B------:R-:W-:Y:S02]  /*0bb0*/  FSEL R6, R6, R7, !P0 ;  /* 0x0000000706067208 */ /* 0x000fe40004000000 */
[----:B------:R-:W-:Y:S01]  /*0bc0*/  FSEL R5, R4, -R4, !P1 ;  /* 0x8000000404057208 */ /* 0x000fe20004800000 */
[----:B------:R-:W-:Y:S01]  /*0bd0*/  FADD R4, R16, 0.5 ;  /* 0x3f00000010047421 */ /* 0x000fe20000000000 */
[----:B------:R-:W-:Y:S01]  /*0be0*/  LOP3.LUT P1, RZ, R30, 0x2, RZ, 0xc0, !PT ;  /* 0x000000021eff7812 */ /* 0x000fe2000782c0ff */
[----:B------:R-:W-:Y:S02]  /*0bf0*/  IMAD.MOV.U32 R30, RZ, RZ, 0x1 ;  /* 0x00000001ff1e7424 */ /* 0x000fe400078e00ff */
[----:B------:R-:W-:Y:S01]  /*0c00*/  FMUL R36, R42, R5 ;  /* 0x000000052a247220 */ /* 0x000fe20000400000 */
[----:B------:R-:W-:Y:S01]  /*0c10*/  FSEL R6, R6, -R6, !P1 ;  /* 0x8000000606067208 */ /* 0x000fe20004800000 */
[----:B------:R-:W-:Y:S04]  /*0c20*/  F2F.F64.F32 R4, R4 ;  /* 0x0000000400047310 */ /* 0x000fe80000201800 */
[----:B------:R-:W-:-:S04]  /*0c30*/  FMUL R6, R17, R6 ;  /* 0x0000000611067220 */ /* 0x000fc80000400000 */
[----:B------:R-:W1:Y:S08]  /*0c40*/  F2F.F64.F32 R32, R36 ;  /* 0x0000002400207310 */ /* 0x000e700000201800 */
[----:B------:R-:W2:Y:S01]  /*0c50*/  F2F.F64.F32 R6, R6 ;  /* 0x0000000600067310 */ /* 0x000ea20000201800 */
[----:B-1----:R-:W-:-:S08]  /*0c60*/  DMUL R32, R32, UR4 ;  /* 0x0000000420207c28 */ /* 0x002fd00008000000 */
[----:B--2---:R-:W-:Y:S01]  /*0c70*/  DFMA R32, R6, UR4, R32 ;  /* 0x0000000406207c2b */ /* 0x004fe20008000020 */
[----:B------:R-:W-:Y:S01]  /*0c80*/  UMOV UR4, 0x3e642af8 ;  /* 0x3e642af800047882 */ /* 0x000fe20000000000 */
[----:B------:R-:W-:Y:S01]  /*0c90*/  UMOV UR5, 0x3d7d5731 ;  /* 0x3d7d573100057882 */ /* 0x000fe20000000000 */
[----:B------:R-:W-:Y:S01]  /*0ca0*/  IMAD.MOV.U32 R6, RZ, RZ, 0x41097f9d ;  /* 0x41097f9dff067424 */ /* 0x000fe200078e00ff */
[----:B------:R-:W-:Y:S01]  /*0cb0*/  DFMA R34, R4, UR4, -R34 ;  /* 0x0000000404227c2b */ /* 0x000fe20008000822 */
[----:B------:R-:W-:Y:S01]  /*0cc0*/  UMOV UR4, 0xa0000000 ;  /* 0xa000000000047882 */ /* 0x000fe20000000000 */
[----:B------:R-:W-:Y:S01]  /*0cd0*/  UMOV UR5, 0x3fa020c4 ;  /* 0x3fa020c400057882 */ /* 0x000fe20000000000 */
[----:B------:R-:W-:Y:S01]  /*0ce0*/  MOV R7, 0x3b952126 ;  /* 0x3b95212600077802 */ /* 0x000fe20000000f00 */
[----:B------:R-:W-:Y:S01]  /*0cf0*/  DADD R32, R32, UR4 ;  /* 0x0000000420207e29 */ /* 0x000fe20008000000 */
[----:B------:R-:W-:Y:S01]  /*0d00*/  UMOV UR4, 0x20000000 ;  /* 0x2000000000047882 */ /* 0x000fe20000000000 */
[----:B------:R-:W-:-:S03]  /*0d10*/  UMOV UR5, 0x3e2ca726 ;  /* 0x3e2ca72600057882 */ /* 0x000fc60000000000 */
[----:B0-----:R-:W-:-:S03]  /*0d20*/  DFMA R4, R30, R6, 1 ;  /* 0x3ff000001e04742b */ /* 0x001fc60000000006 */
[----:B------:R-:W-:-:S05]  /*0d30*/  DFMA R34, R32, -UR4, R34 ;  /* 0x8000000420227c2b */ /* 0x000fca0008000022 */
[----:B------:R-:W-:-:S05]  /*0d40*/  DFMA R4, R4, R4, R4 ;  /* 0x000000040404722b */ /* 0x000fca0000000004 */
[----:B------:R-:W0:Y:S03]  /*0d50*/  F2F.F32.F64 R34, R34 ;  /* 0x0000002200227310 */ /* 0x000e260000301000 */
[----:B------:R-:W-:-:S08]  /*0d60*/  DFMA R30, R30, R4, R30 ;  /* 0x000000041e1e722b */ /* 0x000fd0000000001e */
[----:B------:R-:W-:Y:S01]  /*0d70*/  DFMA R32, R30, R6, 1 ;  /* 0x3ff000001e20742b */ /* 0x000fe20000000006 */
[----:B0-----:R-:W-:-:S07]  /*0d80*/  FMUL R4, R34, R34 ;  /* 0x0000002222047220 */ /* 0x001fce0000400000 */
[----:B------:R-:W-:Y:S01]  /*0d90*/  DFMA R32, R30, R32, R30 ;  /* 0x000000201e20722b */ /* 0x000fe2000000001e */
[----:B------:R-:W0:Y:S07]  /*0da0*/  F2F.F64.F32 R4, R4 ;  /* 0x0000000400047310 */ /* 0x000e2e0000201800 */
[----:B0-----:R-:W-:Y:S01]  /*0db0*/  DMUL R30, R4, R32 ;  /* 0x00000020041e7228 */ /* 0x001fe20000000000 */
[----:B------:R-:W-:-:S07]  /*0dc0*/  FSETP.GEU.AND P1, PT, |R5|, 6.5827683646048100446e-37, PT ;  /* 0x036000000500780b */ /* 0x000fce0003f2e200 */
[----:B------:R-:W-:-:S08]  /*0dd0*/  DFMA R6, R30, R6, R4 ;  /* 0x000000061e06722b */ /* 0x000fd00000000004 */
[----:B------:R-:W-:Y:S01]  /*0de0*/  DFMA R30, R32, R6, R30 ;  /* 0x00000006201e722b */ /* 0x000fe2000000001e */
[----:B------:R-:W-:-:S09]  /*0df0*/  MOV R7, 0xbb952126 ;  /* 0xbb95212600077802 */ /* 0x000fd20000000f00 */
[----:B------:R-:W-:-:S05]  /*0e00*/  FFMA R6, RZ, -0.0045510707423090934753, R31 ;  /* 0xbb952126ff067823 */ /* 0x000fca000000001f */
[----:B------:R-:W-:Y:S01]  /*0e10*/  FSETP.GT.AND P0, PT, |R6|, 1.469367938527859385e-39, PT ;  /* 0x001000000600780b */ /* 0x000fe20003f04200 */
[----:B------:R-:W-:-:S12]  /*0e20*/  IMAD.MOV.U32 R6, RZ, RZ, 0x41097f9d ;  /* 0x41097f9dff067424 */ /* 0x000fd800078e00ff */
[----:B------:R-:W-:Y:S05]  /*0e30*/  @P0 BRA P1, `(.L_x_103) ;  /* 0x0000000000100947 */ /* 0x000fea0000800000 */
[----:B------:R-:W-:Y:S01]  /*0e40*/  IMAD.MOV.U32 R32, RZ, RZ, R4 ;  /* 0x000000ffff207224 */ /* 0x000fe200078e0004 */
[----:B------:R-:W-:Y:S01]  /*0e50*/  MOV R52, 0xe80 ;  /* 0x00000e8000347802 */ /* 0x000fe20000000f00 */
[----:B------:R-:W-:-:S07]  /*0e60*/  IMAD.MOV.U32 R33, RZ, RZ, R5 ;  /* 0x000000ffff217224 */ /* 0x000fce00078e0005 */
[----:B-----5:R-:W-:Y:S05]  /*0e70*/  CALL.REL.NOINC `($__internal_3_$__cuda_sm20_div_rn_f64_full) ;  /* 0x0000002000e87944 */ /* 0x020fea0003c00000 */
.L_x_103:
[----:B------:R-:W-:Y:S05]  /*0e80*/  BSYNC.RECONVERGENT B1 ;  /* 0x0000000000017941 */ /* 0x000fea0003800200 */
.L_x_102:
[----:B------:R-:W0:Y:S02]  /*0e90*/  LDC.64 R4, c[0x0][0x3f0] ;  /* 0x0000fc00ff047b82 */ /* 0x000e240000000a00 */
[----:B0-----:R-:W-:-:S06]  /*0ea0*/  IMAD.WIDE R4, R54, 0x4, R4 ;  /* 0x0000000436047825 */ /* 0x001fcc00078e0204 */
[----:B------:R0:W5:Y:S01]  /*0eb0*/  LDG.E R5, desc[UR6][R4.64] ;  /* 0x0000000604057981 */ /* 0x000162000c1e1900 */
        /* <DEDUP_REMOVED lines=13> */
[----:B------:R-:W-:Y:S01]  /*0f90*/  IMAD.MOV.U32 R32, RZ, RZ, -0x35dec16 ;  /* 0xfca213eaff207424 */ /* 0x000fe200078e00ff */
[----:B------:R-:W-:Y:S01]  /*0fa0*/  MOV R33, 0x3e928af3 ;  /* 0x3e928af300217802 */ /* 0x000fe20000000f00 */
        /* <DEDUP_REMOVED lines=28> */
[----:B------:R-:W-:Y:S02]  /*1170*/  IMAD R37, R34, 0x100000, R33 ;  /* 0x0010000022257824 */ /* 0x000fe400078e0221 */
[----:B------:R-:W-:Y:S01]  /*1180*/  IMAD.MOV.U32 R36, RZ, RZ, R32 ;  /* 0x000000ffff247224 */ /* 0x000fe200078e0020 */
[----:B0-----:R-:W-:Y:S06]  /*1190*/  @!P0 BRA `(.L_x_105) ;  /* 0x0000000000308947 */ /* 0x001fec0003800000 */
[----:B------:R-:W-:Y:S01]  /*11a0*/  FSETP.GEU.AND P1, PT, |R31|, 4.2275390625, PT ;  /* 0x408748001f00780b */ /* 0x000fe20003f2e200 */
[C---:B------:R-:W-:Y:S02]  /*11b0*/  DADD R36, R30.reuse, +INF ;  /* 0x7ff000001e247429 */ /* 0x040fe40000000000 */
[----:B------:R-:W-:-:S08]  /*11c0*/  DSETP.GEU.AND P0, PT, R30, RZ, PT ;  /* 0x000000ff1e00722a */ /* 0x000fd00003f0e000 */
[----:B------:R-:W-:Y:S02]  /*11d0*/  FSEL R36, R36, RZ, P0 ;  /* 0x000000ff24247208 */ /* 0x000fe40000000000 */
[----:B------:R-:W-:Y:S02]  /*11e0*/  @!P1 LEA.HI R4, R34, R34, RZ, 0x1 ;  /* 0x0000002222049211 */ /* 0x000fe400078f08ff */
[----:B------:R-:W-:Y:S02]  /*11f0*/  FSEL R37, R37, RZ, P0 ;  /* 0x000000ff25257208 */ /* 0x000fe40000000000 */
[----:B------:R-:W-:-:S04]  /*1200*/  @!P1 SHF.R.S32.HI R31, RZ, 0x1, R4 ;  /* 0x00000001ff1f9819 */ /* 0x000fc80000011404 */
[----:B------:R-:W-:Y:S01]  /*1210*/  @!P1 IADD3 R30, PT, PT, R34, -R31, RZ ;  /* 0x8000001f221e9210 */ /* 0x000fe20007ffe0ff */
[----:B------:R-:W-:-:S03]  /*1220*/  @!P1 IMAD R33, R31, 0x100000, R33 ;  /* 0x001000001f219824 */ /* 0x000fc600078e0221 */
[----:B------:R-:W-:Y:S01]  /*1230*/  @!P1 LEA R31, R30, 0x3ff00000, 0x14 ;  /* 0x3ff000001e1f9811 */ /* 0x000fe200078ea0ff */
[----:B------:R-:W-:-:S06]  /*1240*/  @!P1 IMAD.MOV.U32 R30, RZ, RZ, RZ ;  /* 0x000000ffff1e9224 */ /* 0x000fcc00078e00ff */
[----:B------:R-:W-:-:S11]  /*1250*/  @!P1 DMUL R36, R32, R30 ;  /* 0x0000001e20249228 */ /* 0x000fd60000000000 */
.L_x_105:
[----:B------:R-:W-:Y:S05]  /*1260*/  BSYNC.RECONVERGENT B1 ;  /* 0x0000000000017941 */ /* 0x000fea0003800200 */
.L_x_104:
[----:B------:R-:W-:Y:S01]  /*1270*/  FSETP.GE.AND P0, PT, |R49|, 105615, PT ;  /* 0x47ce47803100780b */ /* 0x000fe20003f06200 */
[----:B------:R-:W0:Y:S01]  /*1280*/  F2F.F32.F64 R37, R36 ;  /* 0x0000002400257310 */ /* 0x000e220000301000 */
[----:B------:R-:W-:-:S04]  /*1290*/  FADD R31, R14, -R3 ;  /* 0x800000030e1f7221 */ /* 0x000fc80000000000 */
[----:B0----5:R-:W-:-:S07]  /*12a0*/  FFMA R46, R46, R37, R31 ;  /* 0x000000252e2e7223 */ /* 0x021fce000000001f */
[----:B------:R-:W-:Y:S05]  /*12b0*/  @!P0 BRA `(.L_x_106) ;  /* 0x0000000400708947 */ /* 0x000fea0003800000 */
[----:B------:R-:W-:-:S13]  /*12c0*/  FSETP.NEU.AND P0, PT, |R49|, +INF , PT ;  /* 0x7f8000003100780b */ /* 0x000fda0003f0d200 */
[----:B------:R-:W-:Y:S01]  /*12d0*/  @!P0 FMUL R2, RZ, R49 ;  /* 0x00000031ff028220 */ /* 0x000fe20000400000 */
[----:B------:R-:W-:Y:S01]  /*12e0*/  @!P0 MOV R15, RZ ;  /* 0x000000ff000f8202 */ /* 0x000fe20000000f00 */
[----:B------:R-:W-:Y:S06]  /*12f0*/  @!P0 BRA `(.L_x_106) ;  /* 0x0000000400608947 */ /* 0x000fec0003800000 */
[----:B------:R-:W-:Y:S02]  /*1300*/  IMAD.SHL.U32 R2, R49, 0x100, RZ ;  /* 0x0000010031027824 */ /* 0x000fe400078e00ff */
[----:B------:R-:W-:Y:S02]  /*1310*/  HFMA2 R35, -RZ, RZ, 0, 0 ;  /* 0x00000000ff237431 */ /* 0x000fe400000001ff */
[----:B------:R-:W-:Y:S01]  /*1320*/  IMAD.MOV.U32 R33, RZ, RZ, RZ ;  /* 0x000000ffff217224 */ /* 0x000fe200078e00ff */
[----:B------:R-:W0:Y:S01]  /*1330*/  LDCU.64 UR8, c[0x4][URZ] ;  /* 0x01000000ff0877ac */ /* 0x000e220008000a00 */
[----:B------:R-:W-:Y:S01]  /*1340*/  IMAD.MOV.U32 R4, RZ, RZ, RZ ;  /* 0x000000ffff047224 */ /* 0x000fe200078e00ff */
[----:B------:R-:W-:Y:S01]  /*1350*/  LOP3.LUT R37, R2, 0x80000000, RZ, 0xfc, !PT ;  /* 0x8000000002257812 */ /* 0x000fe200078efcff */
[----:B------:R-:W-:-:S06]  /*1360*/  UMOV UR4, URZ ;  /* 0x000000ff00047c82 */ /* 0x000fcc0008000000 */
.L_x_107:
        /* <DEDUP_REMOVED lines=50> */
[----:B------:R-:W-:Y:S01]  /*1690*/  @P5 IMAD.MOV.U32 R2, RZ, RZ, R33 ;  /* 0x000000ffff025224 */ /* 0x000fe200078e0021 */
[----:B------:R-:W-:Y:S01]  /*16a0*/  @P4 MOV R4, R33 ;  /* 0x0000002100044202 */ /* 0x000fe20000000f00 */
[----:B------:R-:W-:Y:S06]  /*16b0*/  @!P6 BRA `(.L_x_108) ;  /* 0x000000000028e947 */ /* 0x000fec0003800000 */
[----:B------:R-:W-:Y:S02]  /*16c0*/  @P1 IMAD.MOV.U32 R13, RZ, RZ, R12 ;  /* 0x000000ffff0d1224 */ /* 0x000fe400078e000c */
[----:B------:R-:W-:Y:S01]  /*16d0*/  @P0 IMAD.MOV.U32 R13, RZ, RZ, R11 ;  /* 0x000000ffff0d0224 */ /* 0x000fe200078e000b */
[----:B------:R-:W-:Y:S02]  /*16e0*/  ISETP.EQ.AND P0, PT, R15, 0x8, PT ;  /* 0x000000080f00780c */ /* 0x000fe40003f02270 */
[----:B------:R-:W-:Y:S01]  /*16f0*/  @P3 MOV R13, R10 ;  /* 0x0000000a000d3202 */ /* 0x000fe20000000f00 */
[----:B------:R-:W-:Y:S01]  /*1700*/  @P5 IMAD.MOV.U32 R13, RZ, RZ, R9 ;  /* 0x000000ffff0d5224 */ /* 0x000fe200078e0009 */
[----:B------:R-:W-:Y:S01]  /*1710*/  LOP3.LUT R9, R14, 0x1f, RZ, 0xc0, !PT ;  /* 0x0000001f0e097812 */ /* 0x000fe200078ec0ff */
[----:B------:R-:W-:-:S03]  /*1720*/  @P4 IMAD.MOV.U32 R13, RZ, RZ, R8 ;  /* 0x000000ffff0d4224 */ /* 0x000fc600078e0008 */
[----:B------:R-:W-:-:S05]  /*1730*/  SHF.L.W.U32.HI R2, R4, R9, R2 ;  /* 0x0000000904027219 */ /* 0x000fca0000010e02 */
[----:B------:R-:W-:-:S04]  /*1740*/  @P0 MOV R13, R33 ;  /* 0x00000021000d0202 */ /* 0x000fc80000000f00 */
[----:B------:R-:W-:-:S07]  /*1750*/  SHF.L.W.U32.HI R4, R13, R9, R4 ;  /* 0x000000090d047219 */ /* 0x000fce0000010e04 */
.L_x_108:
        /* <DEDUP_REMOVED lines=10> */
[C---:B------:R-:W-:Y:S02]  /*1800*/  LOP3.LUT R49, R15.reuse, R49, RZ, 0x3c, !PT ;  /* 0x000000310f317212 */ /* 0x040fe400078e3cff */
[----:B------:R-:W-:Y:S02]  /*1810*/  LEA.HI R15, R15, R2, RZ, 0x1 ;  /* 0x000000020f0f7211 */ /* 0x000fe400078f08ff */
[----:B------:R-:W-:-:S03]  /*1820*/  ISETP.GE.AND P0, PT, R49, RZ, PT ;  /* 0x000000ff3100720c */ /* 0x000fc60003f06270 */
[----:B------:R-:W-:-:S05]  /*1830*/  IMAD.MOV R2, RZ, RZ, -R15 ;  /* 0x000000ffff027224 */ /* 0x000fca00078e0a0f */
[----:B------:R-:W-:Y:S01]  /*1840*/  @!P1 MOV R15, R2 ;  /* 0x00000002000f9202 */ /* 0x000fe20000000f00 */
[----:B0-----:R-:W-:-:S10]  /*1850*/  DMUL R8, R8, UR4 ;  /* 0x0000000408087c28 */ /* 0x001fd40008000000 */
[----:B------:R-:W0:Y:S02]  /*1860*/  F2F.F32.F64 R8, R8 ;  /* 0x0000000800087310 */ /* 0x000e240000301000 */
[----:B0-----:R-:W-:-:S07]  /*1870*/  FSEL R2, -R8, R8, !P0 ;  /* 0x0000000808027208 */ /* 0x001fce0004000100 */
.L_x_106:
[----:B------:R-:W-:Y:S02]  /*1880*/  IMAD.MOV.U32 R4, RZ, RZ, 0x37cbac00 ;  /* 0x37cbac00ff047424 */ /* 0x000fe400078e00ff */
[----:B------:R-:W-:Y:S01]  /*1890*/  FMUL R9, R2, R2 ;  /* 0x0000000202097220 */ /* 0x000fe20000400000 */
[----:B------:R-:W-:Y:S01]  /*18a0*/  IMAD.MOV.U32 R8, RZ, RZ, 0x394d4153 ;  /* 0x394d4153ff087424 */ /* 0x000fe200078e00ff */
[----:B------:R-:W-:Y:S01]  /*18b0*/  LOP3.LUT R10, R15, 0x1, RZ, 0xc0, !PT ;  /* 0x000000010f0a7812 */ /* 0x000fe200078ec0ff */
[----:B------:R-:W-:Y:S01]  /*18c0*/  UMOV UR4, 0xd2f1a9fc ;  /* 0xd2f1a9fc00047882 */ /* 0x000fe20000000000 */
[C---:B------:R-:W-:Y:S01]  /*18d0*/  FFMA R4, R9.reuse, R4, -0.0013887860113754868507 ;  /* 0xbab607ed09047423 */ /* 0x040fe20000000004 */
[C---:B------:R-:W-:Y:S01]  /*18e0*/  FFMA R8, R9.reuse, -R8, 0.0083327032625675201416 ;  /* 0x3c0885e409087423 */ /* 0x040fe20000000808 */
[C---:B------:R-:W-:Y:S01]  /*18f0*/  FFMA R11, R9.reuse, R2, RZ ;  /* 0x00000002090b7223 */ /* 0x040fe200000000ff */
[----:B------:R-:W-:Y:S01]  /*1900*/  ISETP.NE.U32.AND P0, PT, R10, 0x1, PT ;  /* 0x000000010a00780c */ /* 0x000fe20003f05070 */
[C---:B------:R-:W-:Y:S01]  /*1910*/  FFMA R4, R9.reuse, R4, 0.041666727513074874878 ;  /* 0x3d2aaabb09047423 */ /* 0x040fe20000000004 */
[C---:B------:R-:W-:Y:S01]  /*1920*/  FFMA R8, R9.reuse, R8, -0.16666662693023681641 ;  /* 0xbe2aaaa809087423 */ /* 0x040fe20000000008 */
[----:B------:R-:W-:Y:S01]  /*1930*/  UMOV UR5, 0x3f50624d ;  /* 0x3f50624d00057882 */ /* 0x000fe20000000000 */
[----:B------:R-:W-:Y:S01]  /*1940*/  BSSY.RECONVERGENT B1, `(.L_x_109) ;  /* 0x0000037000017945 */ /* 0x000fe20003800200 */
[----:B------:R-:W-:Y:S01]  /*1950*/  FFMA R4, R9, R4, -0.4999999701976776123 ;  /* 0xbeffffff09047423 */ /* 0x000fe20000000004 */
[----:B------:R-:W-:Y:S01]  /*1960*/  FFMA R11, R11, R8, R2 ;  /* 0x000000080b0b7223 */ /* 0x000fe20000000002 */
[----:B------:R-:W-:-:S02]  /*1970*/  IADD3 R2, PT, PT, R15, 0x1, RZ ;  /* 0x000000010f027810 */ /* 0x000fc40007ffe0ff */
[----:B------:R-:W-:Y:S02]  /*1980*/  FFMA R4, R9, R4, 1 ;  /* 0x3f80000009047423 */ /* 0x000fe40000000004 */
[----:B------:R-:W-:-:S03]  /*1990*/  LOP3.LUT P1, RZ, R2, 0x2, RZ, 0xc0, !PT ;  /* 0x0000000202ff7812 */ /* 0x000fc6000782c0ff */
[----:B------:R-:W-:Y:S02]  /*19a0*/  FSEL R2, R11, R4, !P0 ;  /* 0x000000040b027208 */ /* 0x000fe40004000000 */
[----:B------:R-:W-:Y:S02]  /*19b0*/  FSEL R4, R4, R11, !P0 ;  /* 0x0000000b04047208 */ /* 0x000fe40004000000 */
[----:B------:R-:W-:Y:S01]  /*19c0*/  FSEL R9, R2, -R2, !P1 ;  /* 0x8000000202097208 */ /* 0x000fe20004800000 */
[----:B------:R-:W-:Y:S01]  /*19d0*/  FADD R2, R16, -0.5 ;  /* 0xbf00000010027421 */ /* 0x000fe20000000000 */
[----:B------:R-:W-:Y:S01]  /*19e0*/  LOP3.LUT P1, RZ, R15, 0x2, RZ, 0xc0, !PT ;  /* 0x000000020fff7812 */ /* 0x000fe2000782c0ff */
[----:B------:R-:W-:Y:S02]  /*19f0*/  IMAD.MOV.U32 R16, RZ, RZ, -0x20000000 ;  /* 0xe0000000ff107424 */ /* 0x000fe400078e00ff */
[----:B------:R-:W-:Y:S01]  /*1a00*/  FMUL R42, R42, R9 ;  /* 0x000000092a2a7220 */ /* 0x000fe20000400000 */
[----:B------:R-:W-:Y:S01]  /*1a10*/  FSEL R4, R4, -R4, !P1 ;  /* 0x8000000404047208 */ /* 0x000fe20004800000 */
[----:B------:R-:W-:Y:S04]  /*1a20*/  F2F.F64.F32 R10, R2 ;  /* 0x00000002000a7310 */ /* 0x000fe80000201800 */
[----:B------:R-:W-:Y:S01]  /*1a30*/  FMUL R4, R17, R4 ;  /* 0x0000000411047220 */ /* 0x000fe20000400000 */
[----:B------:R-:W-:-:S03]  /*1a40*/  IMAD.MOV.U32 R17, RZ, RZ, 0x3de48e96 ;  /* 0x3de48e96ff117424 */ /* 0x000fc600078e00ff */
[----:B------:R-:W0:Y:S08]  /*1a50*/  F2F.F64.F32 R8, R42 ;  /* 0x0000002a00087310 */ /* 0x000e300000201800 */
[----:B------:R-:W1:Y:S01]  /*1a60*/  F2F.F64.F32 R12, R4 ;  /* 0x00000004000c7310 */ /* 0x000e620000201800 */
[----:B0-----:R-:W-:-:S07]  /*1a70*/  DMUL R14, R8, UR4 ;  /* 0x00000004080e7c28 */ /* 0x001fce0008000000 */
[----:B------:R-:W0:Y:S01]  /*1a80*/  MUFU.RCP64H R9, -1.1185856794803756334e-21 ;  /* 0xbb95212600097908 */ /* 0x000e220000001800 */
[----:B------:R-:W-:Y:S01]  /*1a90*/  IMAD.MOV.U32 R8, RZ, RZ, 0x1 ;  /* 0x00000001ff087424 */ /* 0x000fe200078e00ff */
[----:B-1----:R-:W-:Y:S01]  /*1aa0*/  DFMA R14, R12, UR4, R14 ;  /* 0x000000040c0e7c2b */ /* 0x002fe2000800000e */
[----:B------:R-:W-:Y:S01]  /*1ab0*/  UMOV UR4, 0x3e642af8 ;  /* 0x3e642af800047882 */ /* 0x000fe20000000000 */
[----:B------:R-:W-:Y:S02]  /*1ac0*/  UMOV UR5, 0x3d7d5731 ;  /* 0x3d7d573100057882 */ /* 0x000fe40000000000 */
[----:B------:R-:W-:Y:S01]  /*1ad0*/  DFMA R12, R10, UR4, -R16 ;  /* 0x000000040a0c7c2b */ /* 0x000fe20008000810 */
[----:B------:R-:W-:Y:S01]  /*1ae0*/  UMOV UR4, 0xa0000000 ;  /* 0xa000000000047882 */ /* 0x000fe20000000000 */
[----:B------:R-:W-:Y:S01]  /*1af0*/  UMOV UR5, 0x3fa020c4 ;  /* 0x3fa020c400057882 */ /* 0x000fe20000000000 */
[----:B------:R-:W-:Y:S01]  /*1b00*/  MOV R10, 0x41097f9d ;  /* 0x41097f9d000a7802 */ /* 0x000fe20000000f00 */
[----:B------:R-:W-:Y:S01]  /*1b10*/  DADD R14, R14, UR4 ;  /* 0x000000040e0e7e29 */ /* 0x000fe20008000000 */
[----:B------:R-:W-:Y:S01]  /*1b20*/  UMOV UR4, 0x20000000 ;  /* 0x2000000000047882 */ /* 0x000fe20000000000 */
[----:B------:R-:W-:Y:S01]  /*1b30*/  UMOV UR5, 0x3e2ca726 ;  /* 0x3e2ca72600057882 */ /* 0x000fe20000000000 */
[----:B------:R-:W-:-:S05]  /*1b40*/  IMAD.MOV.U32 R11, RZ, RZ, 0x3b952126 ;  /* 0x3b952126ff0b7424 */ /* 0x000fca00078e00ff */
[----:B------:R-:W-:Y:S02]  /*1b50*/  DFMA R12, R14, -UR4, R12 ;  /* 0x800000040e0c7c2b */ /* 0x000fe4000800000c */
[----:B0-----:R-:W-:-:S08]  /*1b60*/  DFMA R16, R8, R10, 1 ;  /* 0x3ff000000810742b */ /* 0x001fd0000000000a */
[----:B------:R-:W0:Y:S01]  /*1b70*/  F2F.F32.F64 R12, R12 ;  /* 0x0000000c000c7310 */ /* 0x000e220000301000 */
[----:B------:R-:W-:-:S08]  /*1b80*/  DFMA R16, R16, R16, R16 ;  /* 0x000000101010722b */ /* 0x000fd00000000010 */
[----:B------:R-:W-:Y:S01]  /*1b90*/  DFMA R16, R8, R16, R8 ;  /* 0x000000100810722b */ /* 0x000fe20000000008 */
[----:B0-----:R-:W-:-:S07]  /*1ba0*/  FMUL R14, R12, R12 ;  /* 0x0000000c0c0e7220 */ /* 0x001fce0000400000 */
[C---:B------:R-:W-:Y:S01]  /*1bb0*/  DFMA R8, R16.reuse, R10, 1 ;  /* 0x3ff000001008742b */ /* 0x040fe2000000000a */
[----:B------:R-:W0:Y:S07]  /*1bc0*/  F2F.F64.F32 R14, R14 ;  /* 0x0000000e000e7310 */ /* 0x000e2e0000201800 */
[----:B------:R-:W-:-:S08]  /*1bd0*/  DFMA R16, R16, R8, R16 ;  /* 0x000000081010722b */ /* 0x000fd00000000010 */
[----:B0-----:R-:W-:Y:S01]  /*1be0*/  DMUL R8, R16, R14 ;  /* 0x0000000e10087228 */ /* 0x001fe20000000000 */
[----:B------:R-:W-:-:S07]  /*1bf0*/  FSETP.GEU.AND P1, PT, |R15|, 6.5827683646048100446e-37, PT ;  /* 0x036000000f00780b */ /* 0x000fce0003f2e200 */
[----:B------:R-:W-:-:S08]  /*1c00*/  DFMA R10, R8, R10, R14 ;  /* 0x0000000a080a722b */ /* 0x000fd0000000000e */
[----:B------:R-:W-:-:S10]  /*1c10*/  DFMA R8, R16, R10, R8 ;  /* 0x0000000a1008722b */ /* 0x000fd40000000008 */
[----:B------:R-:W-:-:S05]  /*1c20*/  FFMA R2, RZ, -0.0045510707423090934753, R9 ;  /* 0xbb952126ff027823 */ /* 0x000fca0000000009 */
[----:B------:R-:W-:-:S13]  /*1c30*/  FSETP.GT.AND P0, PT, |R2|, 1.469367938527859385e-39, PT ;  /* 0x001000000200780b */ /* 0x000fda0003f04200 */
[----:B------:R-:W-:Y:S05]  /*1c40*/  @P0 BRA P1, `(.L_x_110) ;  /* 0x0000000000180947 */ /* 0x000fea0000800000 */
[----:B------:R-:W-:Y:S01]  /*1c50*/  MOV R32, R14 ;  /* 0x0000000e00207202 */ /* 0x000fe20000000f00 */
[----:B------:R-:W-:Y:S01]  /*1c60*/  IMAD.MOV.U32 R33, RZ, RZ, R15 ;  /* 0x000000ffff217224 */ /* 0x000fe200078e000f */
[----:B------:R-:W-:-:S07]  /*1c70*/  MOV R52, 0x1c90 ;  /* 0x00001c9000347802 */ /* 0x000fce0000000f00 */
[----:B------:R-:W-:Y:S05]  /*1c80*/  CALL.REL.NOINC `($__internal_3_$__cuda_sm20_div_rn_f64_full) ;  /* 0x0000001400647944 */ /* 0x000fea0003c00000 */
[----:B------:R-:W-:Y:S01]  /*1c90*/  IMAD.MOV.U32 R8, RZ, RZ, R30 ;  /* 0x000000ffff087224 */ /* 0x000fe200078e001e */
[----:B------:R-:W-:-:S07]  /*1ca0*/  MOV R9, R31 ;  /* 0x0000001f00097202 */ /* 0x000fce0000000f00 */
.L_x_110:
[----:B------:R-:W-:Y:S05]  /*1cb0*/  BSYNC.RECONVERGENT B1 ;  /* 0x0000000000017941 */ /* 0x000fea0003800200 */
.L_x_109:
[----:B------:R-:W-:Y:S01]  /*1cc0*/  IMAD.MOV.U32 R6, RZ, RZ, 0x652b82fe ;  /* 0x652b82feff067424 */ /* 0x000fe200078e00ff */
[----:B------:R-:W-:Y:S01]  /*1cd0*/  UMOV UR4, 0xfefa39ef ;  /* 0xfefa39ef00047882 */ /* 0x000fe20000000000 */
[----:B------:R-:W-:Y:S01]  /*1ce0*/  IMAD.MOV.U32 R7, RZ, RZ, 0x3ff71547 ;  /* 0x3ff71547ff077424 */ /* 0x000fe200078e00ff */
[----:B------:R-:W-:Y:S01]  /*1cf0*/  UMOV UR5, 0x3fe62e42 ;  /* 0x3fe62e4200057882 */ /* 0x000fe20000000000 */
[----:B------:R-:W-:Y:S01]  /*1d00*/  FSETP.GEU.AND P0, PT, |R9|, 4.1917929649353027344, PT ;  /* 0x4086232b0900780b */ /* 0x000fe20003f0e200 */
[----:B------:R-:W-:Y:S03]  /*1d10*/  BSSY.RECONVERGENT B1, `(.L_x_111) ;  /* 0x0000036000017945 */ /* 0x000fe60003800200 */
        /* <DEDUP_REMOVED lines=37> */
[----:B------:R-:W-:Y:S01]  /*1f70*/  IMAD R11, R6, 0x100000, R13 ;  /* 0x00100000060b7824 */ /* 0x000fe200078e020d */
[----:B------:R-:W-:Y:S01]  /*1f80*/  MOV R10, R12 ;  /* 0x0000000c000a7202 */ /* 0x000fe20000000f00 */
[----:B------:R-:W-:Y:S06]  /*1f90*/  @!P0 BRA `(.L_x_112) ;  /* 0x0000000000348947 */ /* 0x000fec0003800000 */
[----:B------:R-:W-:Y:S01]  /*1fa0*/  FSETP.GEU.AND P1, PT, |R9|, 4.2275390625, PT ;  /* 0x408748000900780b */ /* 0x000fe20003f2e200 */
[C---:B------:R-:W-:Y:S02]  /*1fb0*/  DADD R10, R8.reuse, +INF ;  /* 0x7ff00000080a7429 */ /* 0x040fe40000000000 */
[----:B------:R-:W-:-:S08]  /*1fc0*/  DSETP.GEU.AND P0, PT, R8, RZ, PT ;  /* 0x000000ff0800722a */ /* 0x000fd00003f0e000 */
[----:B------:R-:W-:Y:S02]  /*1fd0*/  FSEL R10, R10, RZ, P0 ;  /* 0x000000ff0a0a7208 */ /* 0x000fe40000000000 */
[----:B------:R-:W-:Y:S01]  /*1fe0*/  @!P1 LEA.HI R2, R6, R6, RZ, 0x1 ;  /* 0x0000000606029211 */ /* 0x000fe200078f08ff */
[----:B------:R-:W-:Y:S01]  /*1ff0*/  @!P1 IMAD.MOV.U32 R8, RZ, RZ, RZ ;  /* 0x000000ffff089224 */ /* 0x000fe200078e00ff */
[----:B------:R-:W-:Y:S02]  /*2000*/  FSEL R11, R11, RZ, P0 ;  /* 0x000000ff0b0b7208 */ /* 0x000fe40000000000 */
[----:B------:R-:W-:-:S05]  /*2010*/  @!P1 SHF.R.S32.HI R7, RZ, 0x1, R2 ;  /* 0x00000001ff079819 */ /* 0x000fca0000011402 */
[----:B------:R-:W-:Y:S02]  /*2020*/  @!P1 IMAD.IADD R6, R6, 0x1, -R7 ;  /* 0x0000000106069824 */ /* 0x000fe400078e0a07 */
[----:B------:R-:W-:-:S03]  /*2030*/  @!P1 IMAD R7, R7, 0x100000, R13 ;  /* 0x0010000007079824 */ /* 0x000fc600078e020d */
[----:B------:R-:W-:Y:S02]  /*2040*/  @!P1 LEA R9, R6, 0x3ff00000, 0x14 ;  /* 0x3ff0000006099811 */ /* 0x000fe400078ea0ff */
[----:B------:R-:W-:-:S06]  /*2050*/  @!P1 MOV R6, R12 ;  /* 0x0000000c00069202 */ /* 0x000fcc0000000f00 */
[----:B------:R-:W-:-:S11]  /*2060*/  @!P1 DMUL R10, R6, R8 ;  /* 0x00000008060a9228 */ /* 0x000fd60000000000 */
.L_x_112:
[----:B------:R-:W-:Y:S05]  /*2070*/  BSYNC.RECONVERGENT B1 ;  /* 0x0000000000017941 */ /* 0x000fea0003800200 */
.L_x_111:
[----:B------:R-:W0:Y:S01]  /*2080*/  F2F.F32.F64 R7, R10 ;  /* 0x0000000a00077310 */ /* 0x000e220000301000 */
[----:B------:R-:W-:Y:S01]  /*2090*/  ISETP.GT.AND P0, PT, R50, 0xa, PT ;  /* 0x0000000a3200780c */ /* 0x000fe20003f04270 */
[----:B------:R-:W-:Y:S01]  /*20a0*/  BSSY.RECONVERGENT B1, `(.L_x_113) ;  /* 0x000007b000017945 */ /* 0x000fe20003800200 */
[----:B0-----:R-:W-:-:S11]  /*20b0*/  FFMA R7, R5, R7, R46 ;  /* 0x0000000705077223 */ /* 0x001fd6000000002e */
[----:B------:R-:W-:Y:S05]  /*20c0*/  @P0 BRA `(.L_x_114) ;  /* 0x0000000000f40947 */ /* 0x000fea0003800000 */
[----:B------:R-:W0:Y:S01]  /*20d0*/  LDC.64 R6, c[0x0][0x3d0] ;  /* 0x0000f400ff067b82 */ /* 0x000e220000000a00 */
[----:B------:R-:W-:-:S05]  /*20e0*/  IADD3 R2, PT, PT, -R50, 0xa, RZ ;  /* 0x0000000a32027810 */ /* 0x000fca0007ffe1ff */
[----:B0-----:R-:W-:-:S06]  /*20f0*/  IMAD.WIDE.U32 R6, R2, 0x4, R6 ;  /* 0x0000000402067825 */ /* 0x001fcc00078e0006 */
        /* <DEDUP_REMOVED lines=12> */
[----:B------:R-:W-:Y:S05]  /*21c0*/  CALL.REL.NOINC `($__internal_4_$__cuda_sm3x_div_rn_noftz_f32_slowpath) ;  /* 0x00000014008c7944 */ /* 0x000fea0003c00000 */
[----:B------:R-:W-:-:S07]  /*21d0*/  MOV R4, R0 ;  /* 0x0000000000047202 */ /* 0x000fce0000000f00 */
.L_x_116:
[----:B------:R-:W-:Y:S05]  /*21e0*/  BSYNC.RECONVERGENT B2 ;  /* 0x0000000000027941 */ /* 0x000fea0003800200 */
.L_x_115:
        /* <DEDUP_REMOVED lines=11> */
[----:B------:R-:W-:Y:S01]  /*22a0*/  MOV R4, 0x22d0 ;  /* 0x000022d000047802 */ /* 0x000fe20000000f00 */
[----:B------:R-:W-:-:S07]  /*22b0*/  IMAD.MOV.U32 R5, RZ, RZ, R6 ;  /* 0x000000ffff057224 */ /* 0x000fce00078e0006 */
[----:B------:R-:W-:Y:S05]  /*22c0*/  CALL.REL.NOINC `($__internal_4_$__cuda_sm3x_div_rn_noftz_f32_slowpath) ;  /* 0x00000014004c7944 */ /* 0x000fea0003c00000 */
.L_x_118:
[----:B------:R-:W-:Y:S05]  /*22d0*/  BSYNC.RECONVERGENT B2 ;  /* 0x0000000000027941 */ /* 0x000fea0003800200 */
.L_x_117:
        /* <DEDUP_REMOVED lines=14> */
[----:B---3--:R-:W-:-:S04]  /*23c0*/  FMUL R11, R44, R7 ;  /* 0x000000072c0b7220 */ /* 0x008fc80000400000 */
[----:B--2---:R-:W-:-:S05]  /*23d0*/  FFMA R15, R2, R9, R11 ;  /* 0x00000009020f7223 */ /* 0x004fca000000000b */
[----:B------:R2:W-:Y:S04]  /*23e0*/  STG.E desc[UR6][R4.64+-0x4], R15 ;  /* 0xfffffc0f04007986 */ /* 0x0005e8000c101906 */
[----:B------:R-:W3:Y:S01]  /*23f0*/  LDG.E R47, desc[UR6][R28.64] ;  /* 0x000000061c2f7981 */ /* 0x000ee2000c1e1900 */
[----:B------:R-:W-:Y:S01]  /*2400*/  FADD R0, R45, -R0 ;  /* 0x800000002d007221 */ /* 0x000fe20000000000 */
[----:B------:R-:W-:Y:S01]  /*2410*/  F2F.F64.F32 R10, R15 ;  /* 0x0000000f000a7310 */ /* 0x000fe20000201800 */
[----:B------:R-:W-:Y:S01]  /*2420*/  UMOV UR4, 0xd2f1a9fc ;  /* 0xd2f1a9fc00047882 */ /* 0x000fe20000000000 */
[----:B------:R-:W-:-:S06]  /*2430*/  UMOV UR5, 0x3f50624d ;  /* 0x3f50624d00057882 */ /* 0x000fcc0000000000 */
[----:B------:R-:W-:Y:S08]  /*2440*/  F2F.F64.F32 R12, R0 ;  /* 0x00000000000c7310 */ /* 0x000ff00000201800 */
[----:B---3--:R-:W0:Y:S02]  /*2450*/  F2F.F64.F32 R8, R47 ;  /* 0x0000002f00087310 */ /* 0x008e240000201800 */
[----:B0-----:R-:W-:-:S08]  /*2460*/  DMUL R8, R8, UR4 ;  /* 0x0000000408087c28 */ /* 0x001fd00008000000 */
[----:B------:R-:W-:-:S06]  /*2470*/  DFMA R8, R8, R10, R12 ;  /* 0x0000000a0808722b */ /* 0x000fcc000000000c */
[----:B------:R2:W3:Y:S01]  /*2480*/  F2F.F32.F64 R7, R8 ;  /* 0x0000000800077310 */ /* 0x0004e20000301000 */
[----:B------:R-:W-:Y:S05]  /*2490*/  BRA `(.L_x_119) ;  /* 0x0000000000ec7947 */ /* 0x000fea0003800000 */
.L_x_114:
[----:B------:R-:W-:-:S13]  /*24a0*/  ISETP.GE.U32.AND P0, PT, R50, 0x187, PT ;  /* 0x000001873200780c */ /* 0x000fda0003f06070 */
[----:B------:R-:W-:Y:S05]  /*24b0*/  @!P0 BRA `(.L_x_119) ;  /* 0x0000000000e48947 */ /* 0x000fea0003800000 */
[----:B------:R-:W0:Y:S01]  /*24c0*/  LDC.64 R6, c[0x0][0x3d0] ;  /* 0x0000f400ff067b82 */ /* 0x000e220000000a00 */
[----:B------:R-:W-:-:S04]  /*24d0*/  VIADD R2, R50, 0xfffffe79 ;  /* 0xfffffe7932027836 */ /* 0x000fc80000000000 */
        /* <DEDUP_REMOVED lines=15> */
.L_x_121:
[----:B------:R-:W-:Y:S05]  /*25d0*/  BSYNC.RECONVERGENT B2 ;  /* 0x0000000000027941 */ /* 0x000fea0003800200 */
.L_x_120:
        /* <DEDUP_REMOVED lines=14> */
.L_x_123:
[----:B------:R-:W-:Y:S05]  /*26c0*/  BSYNC.RECONVERGENT B2 ;  /* 0x0000000000027941 */ /* 0x000fea0003800200 */
.L_x_122:
        /* <DEDUP_REMOVED lines=11> */
[----:B---3--:R-:W-:-:S04]  /*2780*/  FMUL R11, R44, R7 ;  /* 0x000000072c0b7220 */ /* 0x008fc80000400000 */
[----:B----4-:R-:W-:-:S05]  /*2790*/  FFMA R15, R2, R9, R11 ;  /* 0x00000009020f7223 */ /* 0x010fca000000000b */
[----:B------:R0:W-:Y:S04]  /*27a0*/  STG.E desc[UR6][R4.64], R15 ;  /* 0x0000000f04007986 */ /* 0x0001e8000c101906 */
[----:B------:R-:W2:Y:S01]  /*27b0*/  LDG.E R47, desc[UR6][R28.64] ;  /* 0x000000061c2f7981 */ /* 0x000ea2000c1e1900 */
[----:B------:R-:W-:Y:S01]  /*27c0*/  FADD R0, R45, -R0 ;  /* 0x800000002d007221 */ /* 0x000fe20000000000 */
[----:B------:R-:W-:Y:S01]  /*27d0*/  F2F.F64.F32 R10, R15 ;  /* 0x0000000f000a7310 */ /* 0x000fe20000201800 */
[----:B------:R-:W-:Y:S01]  /*27e0*/  UMOV UR4, 0xd2f1a9fc ;  /* 0xd2f1a9fc00047882 */ /* 0x000fe20000000000 */
[----:B------:R-:W-:-:S06]  /*27f0*/  UMOV UR5, 0x3f50624d ;  /* 0x3f50624d00057882 */ /* 0x000fcc0000000000 */
[----:B------:R-:W-:Y:S08]  /*2800*/  F2F.F64.F32 R12, R0 ;  /* 0x00000000000c7310 */ /* 0x000ff00000201800 */
[----:B--2---:R-:W1:Y:S02]  /*2810*/  F2F.F64.F32 R8, R47 ;  /* 0x0000002f00087310 */ /* 0x004e640000201800 */
[----:B-1----:R-:W-:-:S08]  /*2820*/  DMUL R8, R8, UR4 ;  /* 0x0000000408087c28 */ /* 0x002fd00008000000 */
[----:B------:R-:W-:-:S06]  /*2830*/  DFMA R8, R8, R10, R12 ;  /* 0x0000000a0808722b */ /* 0x000fcc000000000c */
[----:B------:R0:W1:Y:S05]  /*2840*/  F2F.F32.F64 R7, R8 ;  /* 0x0000000800077310 */ /* 0x00006a0000301000 */
.L_x_119:
[----:B------:R-:W-:Y:S05]  /*2850*/  BSYNC.RECONVERGENT B1 ;  /* 0x0000000000017941 */ /* 0x000fea0003800200 */
.L_x_113:
[----:B------:R-:W-:-:S13]  /*2860*/  ISETP.GT.U32.AND P0, PT, R43, 0x9, PT ;  /* 0x000000092b00780c */ /* 0x000fda0003f04070 */
[----:B------:R-:W-:Y:S05]  /*2870*/  @P0 BRA `(.L_x_124) ;  /* 0x0000000400100947 */ /* 0x000fea0003800000 */
[----:B0-2---:R-:W0:Y:S01]  /*2880*/  LDC.64 R4, c[0x0][0x3d0] ;  /* 0x0000f400ff047b82 */ /* 0x005e220000000a00 */
[----:B------:R-:W-:Y:S01]  /*2890*/  IADD3 R2, PT, PT, -R51, 0xa, RZ ;  /* 0x0000000a33027810 */ /* 0x000fe20007ffe1ff */
[----:B------:R-:W2:Y:S04]  /*28a0*/  LDG.E R0, desc[UR6][R26.64] ;  /* 0x000000061a007981 */ /* 0x000ea8000c1e1900 */
[----:B------:R-:W2:Y:S04]  /*28b0*/  LDG.E R9, desc[UR6][R26.64+-0x4] ;  /* 0xfffffc061a097981 */ /* 0x000ea8000c1e1900 */
[----:B-1-3--:R1:W5:Y:S04]  /*28c0*/  LDG.E R7, desc[UR6][R22.64] ;  /* 0x0000000616077981 */ /* 0x00a368000c1e1900 */
[----:B------:R1:W5:Y:S01]  /*28d0*/  LDG.E R24, desc[UR6][R24.64] ;  /* 0x0000000618187981 */ /* 0x000362000c1e1900 */
[----:B0-----:R-:W-:-:S05]  /*28e0*/  IMAD.WIDE.U32 R4, R2, 0x4, R4 ;  /* 0x0000000402047825 */ /* 0x001fca00078e0004 */
[----:B------:R-:W3:Y:S01]  /*28f0*/  LDG.E R3, desc[UR6][R4.64] ;  /* 0x0000000604037981 */ /* 0x000ee2000c1e1900 */
[----:B------:R-:W-:Y:S01]  /*2900*/  BSSY.RECONVERGENT B1, `(.L_x_125) ;  /* 0x000000f000017945 */ /* 0x000fe20003800200 */
[----:B--2---:R-:W-:-:S04]  /*2910*/  FADD R0, R0, -R9 ;  /* 0x8000000900007221 */ /* 0x004fc80000000000 */
[----:B------:R-:W-:Y:S01]  /*2920*/  FMUL R0, R0, R47 ;  /* 0x0000002f00007220 */ /* 0x000fe20000400000 */
[----:B---3--:R-:W0:Y:S08]  /*2930*/  MUFU.RCP R6, R3 ;  /* 0x0000000300067308 */ /* 0x008e300000001000 */
[----:B------:R-:W2:Y:S01]  /*2940*/  FCHK P0, R0, R3 ;  /* 0x0000000300007302 */ /* 0x000ea20000000000 */
        /* <DEDUP_REMOVED lines=8> */
[----:B-----5:R-:W-:Y:S05]  /*29d0*/  CALL.REL.NOINC `($__internal_4_$__cuda_sm3x_div_rn_noftz_f32_slowpath) ;  /* 0x0000000c00887944 */ /* 0x020fea0003c00000 */
[----:B------:R-:W-:-:S07]  /*29e0*/  IMAD.MOV.U32 R4, RZ, RZ, R0 ;  /* 0x000000ffff047224 */ /* 0x000fce00078e0000 */
.L_x_126:
[----:B------:R-:W-:Y:S05]  /*29f0*/  BSYNC.RECONVERGENT B1 ;  /* 0x0000000000017941 */ /* 0x000fea0003800200 */
.L_x_125:
[----:B------:R-:W2:Y:S04]  /*2a00*/  LDG.E R6, desc[UR6][R18.64] ;  /* 0x0000000612067981 */ /* 0x000ea8000c1e1900 */
[----:B------:R-:W2:Y:S04]  /*2a10*/  LDG.E R9, desc[UR6][R18.64+-0x644] ;  /* 0xfff9bc0612097981 */ /* 0x000ea8000c1e1900 */
[----:B------:R-:W3:Y:S01]  /*2a20*/  LDG.E R5, desc[UR6][R20.64] ;  /* 0x0000000614057981 */ /* 0x000ee2000c1e1900 */
[----:B------:R-:W0:Y:S01]  /*2a30*/  MUFU.RCP R0, R3 ;  /* 0x0000000300007308 */ /* 0x000e220000001000 */
[----:B------:R-:W-:Y:S01]  /*2a40*/  BSSY.RECONVERGENT B1, `(.L_x_127) ;  /* 0x000000f000017945 */ /* 0x000fe20003800200 */
[----:B-----5:R-:W-:Y:S01]  /*2a50*/  FFMA R7, R7, R24, R4 ;  /* 0x0000001807077223 */ /* 0x020fe20000000004 */
[----:B--2---:R-:W-:Y:S01]  /*2a60*/  FADD R6, R6, -R9 ;  /* 0x8000000906067221 */ /* 0x004fe20000000000 */
[----:B0-----:R-:W-:-:S03]  /*2a70*/  FFMA R9, -R3, R0, 1 ;  /* 0x3f80000003097423 */ /* 0x001fc60000000100 */
[----:B---3--:R-:W-:Y:S01]  /*2a80*/  FMUL R8, R5, R6 ;  /* 0x0000000605087220 */ /* 0x008fe20000400000 */
[----:B------:R-:W-:-:S03]  /*2a90*/  FFMA R0, R0, R9, R0 ;  /* 0x0000000900007223 */ /* 0x000fc60000000000 */
[----:B------:R-:W0:Y:S01]  /*2aa0*/  FCHK P0, R8, R3 ;  /* 0x0000000308007302 */ /* 0x000e220000000000 */
[----:B------:R-:W-:-:S04]  /*2ab0*/  FFMA R5, R0, R8, RZ ;  /* 0x0000000800057223 */ /* 0x000fc800000000ff */
[----:B------:R-:W-:-:S04]  /*2ac0*/  FFMA R10, -R3, R5, R8 ;  /* 0x00000005030a7223 */ /* 0x000fc80000000108 */
[----:B------:R-:W-:Y:S01]  /*2ad0*/  FFMA R0, R0, R10, R5 ;  /* 0x0000000a00007223 */ /* 0x000fe20000000005 */
[----:B0-----:R-:W-:Y:S06]  /*2ae0*/  @!P0 BRA `(.L_x_128) ;  /* 0x0000000000108947 */ /* 0x001fec0003800000 */
[----:B------:R-:W-:Y:S01]  /*2af0*/  MOV R0, R8 ;  /* 0x0000000800007202 */ /* 0x000fe20000000f00 */
[----:B------:R-:W-:Y:S01]  /*2b00*/  IMAD.MOV.U32 R5, RZ, RZ, R3 ;  /* 0x000000ffff057224 */ /* 0x000fe200078e0003 */
[----:B------:R-:W-:-:S07]  /*2b10*/  MOV R4, 0x2b30 ;  /* 0x00002b3000047802 */ /* 0x000fce0000000f00 */
[----:B------:R-:W-:Y:S05]  /*2b20*/  CALL.REL.NOINC `($__internal_4_$__cuda_sm3x_div_rn_noftz_f32_slowpath) ;  /* 0x0000000c00347944 */ /* 0x000fea0003c00000 */
.L_x_128:
[----:B------:R-:W-:Y:S05]  /*2b30*/  BSYNC.RECONVERGENT B1 ;  /* 0x0000000000017941 */ /* 0x000fea0003800200 */
.L_x_127:
        /* <DEDUP_REMOVED lines=20> */
[----:B-1----:R-:W-:-:S08]  /*2c80*/  DMUL R6, R6, -UR4 ;  /* 0x8000000406067c28 */ /* 0x002fd00008000000 */
[----:B------:R-:W-:-:S10]  /*2c90*/  DFMA R6, R6, R10, R12 ;  /* 0x0000000a0606722b */ /* 0x000fd4000000000c */
[----:B------:R0:W1:Y:S01]  /*2ca0*/  F2F.F32.F64 R7, R6 ;  /* 0x0000000600077310 */ /* 0x0000620000301000 */
[----:B------:R-:W-:Y:S05]  /*2cb0*/  BRA `(.L_x_98) ;  /* 0x0000000400287947 */ /* 0x000fea0003800000 */
.L_x_124:
[----:B------:R-:W-:-:S13]  /*2cc0*/  ISETP.GE.U32.AND P0, PT, R51, 0x187, PT ;  /* 0x000001873300780c */ /* 0x000fda0003f06070 */
[----:B------:R-:W-:Y:S05]  /*2cd0*/  @!P0 BRA `(.L_x_98) ;  /* 0x0000000400208947 */ /* 0x000fea0003800000 */
[----:B0-2---:R-:W0:Y:S01]  /*2ce0*/  LDC.64 R4, c[0x0][0x3d0] ;  /* 0x0000f400ff047b82 */ /* 0x005e220000000a00 */
[----:B------:R-:W-:Y:S01]  /*2cf0*/  IADD3 R2, PT, PT, R51, -0x187, RZ ;  /* 0xfffffe7933027810 */ /* 0x000fe20007ffe0ff */
[----:B------:R-:W2:Y:S04]  /*2d00*/  LDG.E R0, desc[UR6][R26.64] ;  /* 0x000000061a007981 */ /* 0x000ea8000c1e1900 */
[----:B-1-3--:R-:W2:Y:S04]  /*2d10*/  LDG.E R7, desc[UR6][R26.64+-0x4] ;  /* 0xfffffc061a077981 */ /* 0x00aea8000c1e1900 */
[----:B------:R1:W5:Y:S04]  /*2d20*/  LDG.E R22, desc[UR6][R22.64] ;  /* 0x0000000616167981 */ /* 0x000368000c1e1900 */
        /* <DEDUP_REMOVED lines=18> */
.L_x_130:
[----:B------:R-:W-:Y:S05]  /*2e50*/  BSYNC.RECONVERGENT B1 ;  /* 0x0000000000017941 */ /* 0x000fea0003800200 */
.L_x_129:
        /* <DEDUP_REMOVED lines=19> */
[----:B------:R-:W-:-:S07]  /*2f90*/  IMAD.MOV.U32 R7, RZ, RZ, R0 ;  /* 0x000000ffff077224 */ /* 0x000fce00078e0000 */
.L_x_132:
[----:B------:R-:W-:Y:S05]  /*2fa0*/  BSYNC.RECONVERGENT B1 ;  /* 0x0000000000017941 */ /* 0x000fea0003800200 */
.L_x_131:
[----:B------:R-:W0:Y:S01]  /*2fb0*/  LDC.64 R8, c[0x0][0x3b0] ;  /* 0x0000ec00ff087b82 */ /* 0x000e220000000a00 */
[----:B------:R-:W1:Y:S01]  /*2fc0*/  LDCU.64 UR4, c[0x0][0x3c8] ;  /* 0x00007900ff0477ac */ /* 0x000e620008000a00 */
[----:B------:R-:W-:Y:S01]  /*2fd0*/  IMAD R5, R51, 0x191, RZ ;  /* 0x0000019133057824 */ /* 0x000fe200078e02ff */
[----:B------:R-:W-:-:S04]  /*2fe0*/  IADD3 R0, PT, PT, R50, -0x1, RZ ;  /* 0xffffffff32007810 */ /* 0x000fc80007ffe0ff */
[----:B------:R-:W-:Y:S01]  /*2ff0*/  IADD3 R5, P0, PT, R5, R0, RZ ;  /* 0x0000000005057210 */ /* 0x000fe20007f1e0ff */
[----:B------:R-:W2:Y:S03]  /*3000*/  LDC.64 R10, c[0x0][0x3c0] ;  /* 0x0000f000ff0a7b82 */ /* 0x000ea60000000a00 */
[----:B------:R-:W-:Y:S02]  /*3010*/  LEA.HI.X.SX32 R0, R0, RZ, 0x1, P0 ;  /* 0x000000ff00007211 */ /* 0x000fe400000f0eff */
[----:B-1----:R-:W-:-:S04]  /*3020*/  LEA R4, P0, R5, UR4, 0x2 ;  /* 0x0000000405047c11 */ /* 0x002fc8000f8010ff */
[----:B------:R-:W-:Y:S01]  /*3030*/  LEA.HI.X R5, R5, UR5, R0, 0x2, P0 ;  /* 0x0000000505057c11 */ /* 0x000fe200080f1400 */
[----:B0-----:R-:W-:-:S06]  /*3040*/  IMAD.WIDE.U32 R8, R2, 0x4, R8 ;  /* 0x0000000402087825 */ /* 0x001fcc00078e0008 */
[----:B------:R-:W3:Y:S01]  /*3050*/  LDG.E R9, desc[UR6][R8.64] ;  /* 0x0000000608097981 */ /* 0x000ee2000c1e1900 */
[----:B--2---:R-:W-:-:S03]  /*3060*/  IMAD.WIDE.U32 R2, R2, 0x4, R10 ;  /* 0x0000000402027825 */ /* 0x004fc600078e000a */
[----:B------:R-:W2:Y:S04]  /*3070*/  LDG.E R11, desc[UR6][R4.64+-0x95334] ;  /* 0xf6accc06040b7981 */ /* 0x000ea8000c1e1900 */
[----:B------:R-:W2:Y:S01]  /*3080*/  LDG.E R2, desc[UR6][R2.64] ;  /* 0x0000000602027981 */ /* 0x000ea2000c1e1900 */
[----:B---3--:R-:W-:-:S04]  /*3090*/  FMUL R13, R6, R9 ;  /* 0x00000009060d7220 */ /* 0x008fc80000400000 */
[----:B--2---:R-:W-:-:S05]  /*30a0*/  FFMA R15, R2, R11, R13 ;  /* 0x0000000b020f7223 */ /* 0x004fca000000000d */
[----:B------:R4:W-:Y:S04]  /*30b0*/  STG.E desc[UR6][R4.64+-0x95334], R15 ;  /* 0xf6accc0f04007986 */ /* 0x0009e8000c101906 */
[----:B------:R-:W2:Y:S01]  /*30c0*/  LDG.E R20, desc[UR6][R20.64] ;  /* 0x0000000614147981 */ /* 0x000ea2000c1e1900 */
[----:B------:R-:W-:Y:S01]  /*30d0*/  FADD R12, R22, -R7 ;  /* 0x80000007160c7221 */ /* 0x000fe20000000000 */
[----:B------:R-:W-:Y:S01]  /*30e0*/  F2F.F64.F32 R10, R15 ;  /* 0x0000000f000a7310 */ /* 0x000fe20000201800 */
[----:B------:R-:W-:Y:S01]  /*30f0*/  UMOV UR4, 0xd2f1a9fc ;  /* 0xd2f1a9fc00047882 */ /* 0x000fe20000000000 */
[----:B------:R-:W-:-:S06]  /*3100*/  UMOV UR5, 0x3f50624d ;  /* 0x3f50624d00057882 */ /* 0x000fcc0000000000 */
[----:B------:R-:W-:Y:S08]  /*3110*/  F2F.F64.F32 R12, R12 ;  /* 0x0000000c000c7310 */ /* 0x000ff00000201800 */
[----:B--2---:R-:W0:Y:S02]  /*3120*/  F2F.F64.F32 R6, R20 ;  /* 0x0000001400067310 */ /* 0x004e240000201800 */
[----:B0-----:R-:W-:-:S08]  /*3130*/  DMUL R6, R6, -UR4 ;  /* 0x8000000406067c28 */ /* 0x001fd00008000000 */
[----:B------:R-:W-:-:S10]  /*3140*/  DFMA R6, R6, R10, R12 ;  /* 0x0000000a0606722b */ /* 0x000fd4000000000c */
[----:B------:R4:W0:Y:S02]  /*3150*/  F2F.F32.F64 R7, R6 ;  /* 0x0000000600077310 */ /* 0x0008240000301000 */
.L_x_98:
[----:B------:R-:W-:Y:S05]  /*3160*/  BSYNC.RECONVERGENT B0 ;  /* 0x0000000000007941 */ /* 0x000fea0003800200 */
.L_x_97:
[----:B01-3--:R-:W-:-:S13]  /*3170*/  FSETP.NAN.AND P0, PT, |R7|, |R7|, PT ;  /* 0x400000070700720b */ /* 0x00bfda0003f08200 */
[----:B------:R-:W0:Y:S01]  /*3180*/  @P0 LDC.64 R2, c[0x0][0x388] ;  /* 0x0000e200ff020b82 */ /* 0x000e220000000a00 */
[----:B--2-4-:R-:W-:-:S04]  /*3190*/  @P0 IMAD R5, R51, 0x192, R50 ;  /* 0x0000019233050824 */ /* 0x014fc800078e0232 */
[----:B0-----:R-:W-:-:S05]  /*31a0*/  @P0 IMAD.WIDE R2, R5, 0x4, R2 ;  /* 0x0000000405020825 */ /* 0x001fca00078e0202 */
[----:B------:R0:W-:Y:S01]  /*31b0*/  @P0 STG.E desc[UR6][R2.64], RZ ;  /* 0x000000ff02000986 */ /* 0x0001e2000c101906 */
[----:B------:R-:W-:Y:S05]  /*31c0*/  @P0 EXIT ;  /* 0x000000000000094d */ /* 0x000fea0003800000 */
[----:B0-----:R-:W0:Y:S01]  /*31d0*/  LDC.64 R2, c[0x0][0x388] ;  /* 0x0000e200ff027b82 */ /* 0x001e220000000a00 */
[----:B------:R-:W-:-:S04]  /*31e0*/  IMAD R51, R51, 0x192, R50 ;  /* 0x0000019233337824 */ /* 0x000fc800078e0232 */
[----:B0-----:R-:W-:-:S05]  /*31f0*/  IMAD.WIDE R2, R51, 0x4, R2 ;  /* 0x0000000433027825 */ /* 0x001fca00078e0202 */
[----:B------:R-:W-:Y:S01]  /*3200*/  STG.E desc[UR6][R2.64], R7 ;  /* 0x0000000702007986 */ /* 0x000fe2000c101906 */
[----:B------:R-:W-:Y:S05]  /*3210*/  EXIT ;  /* 0x000000000000794d */ /* 0x000fea0003800000 */
        .weak           $__internal_3_$__cuda_sm20_div_rn_f64_full
        .type           $__internal_3_$__cuda_sm20_div_rn_f64_full,@function
        .size           $__internal_3_$__cuda_sm20_div_rn_f64_full,($__internal_4_$__cuda_sm3x_div_rn_noftz_f32_slowpath - $__internal_3_$__cuda_sm20_div_rn_f64_full)
$__internal_3_$__cuda_sm20_div_rn_f64_full:
        /* <DEDUP_REMOVED lines=8> */
[----:B------:R-:W-:-:S02]  /*32a0*/  LOP3.LUT R53, R7, 0x7ff00000, RZ, 0xc0, !PT ;  /* 0x7ff0000007357812 */ /* 0x000fc400078ec0ff */
[----:B------:R-:W-:Y:S01]  /*32b0*/  LOP3.LUT R4, R33, 0x7ff00000, RZ, 0xc0, !PT ;  /* 0x7ff0000021047812 */ /* 0x000fe200078ec0ff */
[----:B------:R-:W-:-:S03]  /*32c0*/  @!P0 DMUL R30, R6, 8.98846567431157953865e+307 ;  /* 0x7fe00000061e8828 */ /* 0x000fc60000000000 */
[----:B------:R-:W-:Y:S02]  /*32d0*/  ISETP.GE.U32.AND P1, PT, R4, R53, PT ;  /* 0x000000350400720c */ /* 0x000fe40003f26070 */
[----:B------:R-:W-:Y:S01]  /*32e0*/  @!P2 LOP3.LUT R38, R7, 0x7ff00000, RZ, 0xc0, !PT ;  /* 0x7ff000000726a812 */ /* 0x000fe200078ec0ff */
[----:B------:R-:W0:Y:S03]  /*32f0*/  MUFU.RCP64H R35, R31 ;  /* 0x0000001f00237308 */ /* 0x000e260000001800 */
[----:B------:R-:W-:Y:S02]  /*3300*/  @!P2 ISETP.GE.U32.AND P3, PT, R39, R38, PT ;  /* 0x000000262700a20c */ /* 0x000fe40003f66070 */
[----:B------:R-:W-:Y:S02]  /*3310*/  MOV R38, 0x1ca00000 ;  /* 0x1ca0000000267802 */ /* 0x000fe40000000f00 */
[----:B------:R-:W-:-:S02]  /*3320*/  @!P0 LOP3.LUT R53, R31, 0x7ff00000, RZ, 0xc0, !PT ;  /* 0x7ff000001f358812 */ /* 0x000fc400078ec0ff */
[----:B------:R-:W-:-:S04]  /*3330*/  @!P2 SEL R39, R38, 0x63400000, !P3 ;  /* 0x634000002627a807 */ /* 0x000fc80005800000 */
[----:B------:R-:W-:Y:S01]  /*3340*/  @!P2 LOP3.LUT R40, R39, 0x80000000, R33, 0xf8, !PT ;  /* 0x800000002728a812 */ /* 0x000fe200078ef821 */
[----:B0-----:R-:W-:-:S03]  /*3350*/  DFMA R36, R34, -R30, 1 ;  /* 0x3ff000002224742b */ /* 0x001fc6000000081e */
[----:B------:R-:W-:Y:S01]  /*3360*/  @!P2 LOP3.LUT R41, R40, 0x100000, RZ, 0xfc, !PT ;  /* 0x001000002829a812 */ /* 0x000fe200078efcff */
[----:B------:R-:W-:-:S04]  /*3370*/  @!P2 IMAD.MOV.U32 R40, RZ, RZ, RZ ;  /* 0x000000ffff28a224 */ /* 0x000fc800078e00ff */
        /* <DEDUP_REMOVED lines=9> */
[----:B------:R-:W-:Y:S01]  /*3410*/  DMUL R36, R38, R34 ;  /* 0x0000002226247228 */ /* 0x000fe20000000000 */
[----:B------:R-:W-:-:S04]  /*3420*/  IADD3 R55, PT, PT, R4, -0x1, RZ ;  /* 0xffffffff04377810 */ /* 0x000fc80007ffe0ff */
[----:B------:R-:W-:Y:S01]  /*3430*/  ISETP.GT.U32.AND P0, PT, R55, 0x7feffffe, PT ;  /* 0x7feffffe3700780c */ /* 0x000fe20003f04070 */
[----:B------:R-:W-:Y:S02]  /*3440*/  VIADD R55, R53, 0xffffffff ;  /* 0xffffffff35377836 */ /* 0x000fe40000000000 */
[----:B------:R-:W-:-:S03]  /*3450*/  DFMA R40, R36, -R30, R34 ;  /* 0x8000001e2428722b */ /* 0x000fc60000000022 */
[----:B------:R-:W-:-:S05]  /*3460*/  ISETP.GT.U32.OR P0, PT, R55, 0x7feffffe, P0 ;  /* 0x7feffffe3700780c */ /* 0x000fca0000704470 */
[----:B------:R-:W-:-:S08]  /*3470*/  DFMA R40, R38, R40, R36 ;  /* 0x000000282628722b */ /* 0x000fd00000000024 */
[----:B------:R-:W-:Y:S05]  /*3480*/  @P0 BRA `(.L_x_134) ;  /* 0x0000000000740947 */ /* 0x000fea0003800000 */
[----:B------:R-:W-:Y:S01]  /*3490*/  LOP3.LUT R33, R33, 0x7ff00000, RZ, 0xc0, !PT ;  /* 0x7ff0000021217812 */ /* 0x000fe200078ec0ff */
[----:B------:R-:W-:Y:S01]  /*34a0*/  IMAD.MOV.U32 R36, RZ, RZ, 0x1ca00000 ;  /* 0x1ca00000ff247424 */ /* 0x000fe200078e00ff */
[----:B------:R-:W-:-:S04]  /*34b0*/  LOP3.LUT R32, R7, 0x7ff00000, RZ, 0xc0, !PT ;  /* 0x7ff0000007207812 */ /* 0x000fc800078ec0ff */
[CC--:B------:R-:W-:Y:S02]  /*34c0*/  VIADDMNMX R4, R33.reuse, -R32.reuse, 0xb9600000, !PT ;  /* 0xb960000021047446 */ /* 0x0c0fe40007800920 */
[----:B------:R-:W-:Y:S01]  /*34d0*/  ISETP.GE.U32.AND P0, PT, R33, R32, PT ;  /* 0x000000202100720c */ /* 0x000fe20003f06070 */
[----:B------:R-:W-:Y:S01]  /*34e0*/  IMAD.MOV.U32 R32, RZ, RZ, RZ ;  /* 0x000000ffff207224 */ /* 0x000fe200078e00ff */
[----:B------:R-:W-:Y:S02]  /*34f0*/  VIMNMX R4, PT, PT, R4, 0x46a00000, PT ;  /* 0x46a0000004047848 */ /* 0x000fe40003fe0100 */
[----:B------:R-:W-:-:S04]  /*3500*/  SEL R33, R36, 0x63400000, !P0 ;  /* 0x6340000024217807 */ /* 0x000fc80004000000 */
[----:B------:R-:W-:-:S05]  /*3510*/  IADD3 R4, PT, PT, -R33, R4, RZ ;  /* 0x0000000421047210 */ /* 0x000fca0007ffe1ff */
[----:B------:R-:W-:-:S06]  /*3520*/  VIADD R33, R4, 0x7fe00000 ;  /* 0x7fe0000004217836 */ /* 0x000fcc0000000000 */
[----:B------:R-:W-:-:S10]  /*3530*/  DMUL R36, R40, R32 ;  /* 0x0000002028247228 */ /* 0x000fd40000000000 */
[----:B------:R-:W-:-:S13]  /*3540*/  FSETP.GTU.AND P0, PT, |R37|, 1.469367938527859385e-39, PT ;  /* 0x001000002500780b */ /* 0x000fda0003f0c200 */
[----:B------:R-:W-:Y:S05]  /*3550*/  @P0 BRA `(.L_x_135) ;  /* 0x0000000000940947 */ /* 0x000fea0003800000 */
[----:B------:R-:W-:Y:S01]  /*3560*/  DFMA R34, R40, -R30, R34 ;  /* 0x8000001e2822722b */ /* 0x000fe20000000022 */
[----:B------:R-:W-:-:S09]  /*3570*/  MOV R32, RZ ;  /* 0x000000ff00207202 */ /* 0x000fd20000000f00 */
[C---:B------:R-:W-:Y:S02]  /*3580*/  FSETP.NEU.AND P0, PT, R35.reuse, RZ, PT ;  /* 0x000000ff2300720b */ /* 0x040fe40003f0d000 */
[----:B------:R-:W-:-:S04]  /*3590*/  LOP3.LUT R39, R35, 0x80000000, R7, 0x48, !PT ;  /* 0x8000000023277812 */ /* 0x000fc800078e4807 */
[----:B------:R-:W-:-:S07]  /*35a0*/  LOP3.LUT R33, R39, R33, RZ, 0xfc, !PT ;  /* 0x0000002127217212 */ /* 0x000fce00078efcff */
[----:B------:R-:W-:Y:S05]  /*35b0*/  @!P0 BRA `(.L_x_135) ;  /* 0x00000000007c8947 */ /* 0x000fea0003800000 */
[----:B------:R-:W-:Y:S01]  /*35c0*/  IMAD.MOV R31, RZ, RZ, -R4 ;  /* 0x000000ffff1f7224 */ /* 0x000fe200078e0a04 */
[----:B------:R-:W-:Y:S01]  /*35d0*/  DMUL.RP R32, R40, R32 ;  /* 0x0000002028207228 */ /* 0x000fe20000008000 */
[----:B------:R-:W-:-:S06]  /*35e0*/  IMAD.MOV.U32 R30, RZ, RZ, RZ ;  /* 0x000000ffff1e7224 */ /* 0x000fcc00078e00ff */
[----:B------:R-:W-:-:S03]  /*35f0*/  DFMA R30, R36, -R30, R40 ;  /* 0x8000001e241e722b */ /* 0x000fc60000000028 */
[----:B------:R-:W-:-:S03]  /*3600*/  LOP3.LUT R39, R33, R39, RZ, 0x3c, !PT ;  /* 0x0000002721277212 */ /* 0x000fc600078e3cff */
[----:B------:R-:W-:-:S04]  /*3610*/  IADD3 R30, PT, PT, -R4, -0x43300000, RZ ;  /* 0xbcd00000041e7810 */ /* 0x000fc80007ffe1ff */
[----:B------:R-:W-:-:S04]  /*3620*/  FSETP.NEU.AND P0, PT, |R31|, R30, PT ;  /* 0x0000001e1f00720b */ /* 0x000fc80003f0d200 */
[----:B------:R-:W-:Y:S02]  /*3630*/  FSEL R36, R32, R36, !P0 ;  /* 0x0000002420247208 */ /* 0x000fe40004000000 */
[----:B------:R-:W-:Y:S01]  /*3640*/  FSEL R37, R39, R37, !P0 ;  /* 0x0000002527257208 */ /* 0x000fe20004000000 */
[----:B------:R-:W-:Y:S06]  /*3650*/  BRA `(.L_x_135) ;  /* 0x0000000000547947 */ /* 0x000fec0003800000 */
.L_x_134:
[----:B------:R-:W-:-:S14]  /*3660*/  DSETP.NAN.AND P0, PT, R32, R32, PT ;  /* 0x000000202000722a */ /* 0x000fdc0003f08000 */
[----:B------:R-:W-:Y:S05]  /*3670*/  @P0 BRA `(.L_x_136) ;  /* 0x0000000000440947 */ /* 0x000fea0003800000 */
[----:B------:R-:W-:-:S14]  /*3680*/  DSETP.NAN.AND P0, PT, R6, R6, PT ;  /* 0x000000060600722a */ /* 0x000fdc0003f08000 */
[----:B------:R-:W-:Y:S05]  /*3690*/  @P0 BRA `(.L_x_137) ;  /* 0x0000000000300947 */ /* 0x000fea0003800000 */
[----:B------:R-:W-:Y:S01]  /*36a0*/  ISETP.NE.AND P0, PT, R4, R53, PT ;  /* 0x000000350400720c */ /* 0x000fe20003f05270 */
[----:B------:R-:W-:Y:S01]  /*36b0*/  IMAD.MOV.U32 R37, RZ, RZ, -0x80000 ;  /* 0xfff80000ff257424 */ /* 0x000fe200078e00ff */
[----:B------:R-:W-:-:S11]  /*36c0*/  MOV R36, 0x0 ;  /* 0x0000000000247802 */ /* 0x000fd60000000f00 */
[----:B------:R-:W-:Y:S05]  /*36d0*/  @!P0 BRA `(.L_x_135) ;  /* 0x0000000000348947 */ /* 0x000fea0003800000 */
[----:B------:R-:W-:Y:S02]  /*36e0*/  ISETP.NE.AND P0, PT, R4, 0x7ff00000, PT ;  /* 0x7ff000000400780c */ /* 0x000fe40003f05270 */
[----:B------:R-:W-:Y:S02]  /*36f0*/  LOP3.LUT R37, R33, 0x80000000, R7, 0x48, !PT ;  /* 0x8000000021257812 */ /* 0x000fe400078e4807 */
[----:B------:R-:W-:-:S13]  /*3700*/  ISETP.EQ.OR P0, PT, R53, RZ, !P0 ;  /* 0x000000ff3500720c */ /* 0x000fda0004702670 */
[----:B------:R-:W-:Y:S01]  /*3710*/  @P0 LOP3.LUT R4, R37, 0x7ff00000, RZ, 0xfc, !PT ;  /* 0x7ff0000025040812 */ /* 0x000fe200078efcff */
[----:B------:R-:W-:Y:S01]  /*3720*/  @!P0 IMAD.MOV.U32 R36, RZ, RZ, RZ ;  /* 0x000000ffff248224 */ /* 0x000fe200078e00ff */
[----:B------:R-:W-:-:S03]  /*3730*/  @P0 MOV R36, RZ ;  /* 0x000000ff00240202 */ /* 0x000fc60000000f00 */
[----:B------:R-:W-:Y:S01]  /*3740*/  @P0 IMAD.MOV.U32 R37, RZ, RZ, R4 ;  /* 0x000000ffff250224 */ /* 0x000fe200078e0004 */
[----:B------:R-:W-:Y:S06]  /*3750*/  BRA `(.L_x_135) ;  /* 0x0000000000147947 */ /* 0x000fec0003800000 */
.L_x_137:
[----:B------:R-:W-:Y:S01]  /*3760*/  LOP3.LUT R37, R7, 0x80000, RZ, 0xfc, !PT ;  /* 0x0008000007257812 */ /* 0x000fe200078efcff */
[----:B------:R-:W-:Y:S01]  /*3770*/  IMAD.MOV.U32 R36, RZ, RZ, R6 ;  /* 0x000000ffff247224 */ /* 0x000fe200078e0006 */
[----:B------:R-:W-:Y:S06]  /*3780*/  BRA `(.L_x_135) ;  /* 0x0000000000087947 */ /* 0x000fec0003800000 */
.L_x_136:
[----:B------:R-:W-:Y:S02]  /*3790*/  LOP3.LUT R37, R33, 0x80000, RZ, 0xfc, !PT ;  /* 0x0008000021257812 */ /* 0x000fe400078efcff */
[----:B------:R-:W-:-:S07]  /*37a0*/  MOV R36, R32 ;  /* 0x0000002000247202 */ /* 0x000fce0000000f00 */
.L_x_135:
[----:B------:R-:W-:Y:S05]  /*37b0*/  BSYNC.RECONVERGENT B2 ;  /* 0x0000000000027941 */ /* 0x000fea0003800200 */
.L_x_133:
[----:B------:R-:W-:Y:S02]  /*37c0*/  HFMA2 R53, -RZ, RZ, 0, 0 ;  /* 0x00000000ff357431 */ /* 0x000fe400000001ff */
[----:B------:R-:W-:Y:S02]  /*37d0*/  IMAD.MOV.U32 R30, RZ, RZ, R36 ;  /* 0x000000ffff1e7224 */ /* 0x000fe400078e0024 */
[----:B------:R-:W-:Y:S01]  /*37e0*/  IMAD.MOV.U32 R31, RZ, RZ, R37 ;  /* 0x000000ffff1f7224 */ /* 0x000fe200078e0025 */
[----:B------:R-:W-:Y:S06]  /*37f0*/  RET.REL.NODEC R52 `(_Z14E_field_updatePiPfS0_S0_S0_S0_S0_S0_S0_S0_S0_S0_S0_S0_S0_S0_S0_) ;  /* 0xffffffc834007950 */ /* 0x000fec0003c3ffff */
        .weak           $__internal_4_$__cuda_sm3x_div_rn_noftz_f32_slowpath
        .type           $__internal_4_$__cuda_sm3x_div_rn_noftz_f32_slowpath,@function
        .size           $__internal_4_$__cuda_sm3x_div_rn_noftz_f32_slowpath,(.L_x_242 - $__internal_4_$__cuda_sm3x_div_rn_noftz_f32_slowpath)
$__internal_4_$__cuda_sm3x_div_rn_noftz_f32_slowpath:
[----:B------:R-:W-:Y:S01]  /*3800*/  SHF.R.U32.HI R9, RZ, 0x17, R5 ;  /* 0x00000017ff097819 */ /* 0x000fe20000011605 */
[----:B------:R-:W-:Y:S01]  /*3810*/  BSSY.RECONVERGENT B3, `(.L_x_138) ;  /* 0x0000062000037945 */ /* 0x000fe20003800200 */
[----:B------:R-:W-:Y:S02]  /*3820*/  SHF.R.U32.HI R8, RZ, 0x17, R0 ;  /* 0x00000017ff087819 */ /* 0x000fe40000011600 */
[----:B------:R-:W-:Y:S02]  /*3830*/  LOP3.LUT R14, R9, 0xff, RZ, 0xc0, !PT ;  /* 0x000000ff090e7812 */ /* 0x000fe400078ec0ff */
[----:B------:R-:W-:-:S03]  /*3840*/  LOP3.LUT R12, R8, 0xff, RZ, 0xc0, !PT ;  /* 0x000000ff080c7812 */ /* 0x000fc600078ec0ff */
[----:B------:R-:W-:Y:S02]  /*3850*/  VIADD R10, R14, 0xffffffff ;  /* 0xffffffff0e0a7836 */ /* 0x000fe40000000000 */
[----:B------:R-:W-:-:S03]  /*3860*/  VIADD R9, R12, 0xffffffff ;  /* 0xffffffff0c097836 */ /* 0x000fc60000000000 */
[----:B------:R-:W-:-:S04]  /*3870*/  ISETP.GT.U32.AND P0, PT, R10, 0xfd, PT ;  /* 0x000000fd0a00780c */ /* 0x000fc80003f04070 */
[----:B------:R-:W-:-:S13]  /*3880*/  ISETP.GT.U32.OR P0, PT, R9, 0xfd, P0 ;  /* 0x000000fd0900780c */ /* 0x000fda0000704470 */
[----:B------:R-:W-:Y:S01]  /*3890*/  @!P0 MOV R8, RZ ;  /* 0x000000ff00088202 */ /* 0x000fe20000000f00 */
        /* <DEDUP_REMOVED lines=19> */
[----:B------:R-:W-:Y:S02]  /*39d0*/  @P0 IMAD.MOV.U32 R8, RZ, RZ, RZ ;  /* 0x000000ffff080224 */ /* 0x000fe400078e00ff */
[----:B------:R-:W-:Y:S01]  /*39e0*/  @!P0 FFMA R0, R0, 1.84467440737095516160e+19, RZ ;  /* 0x5f80000000008823 */ /* 0x000fe200000000ff */
[----:B------:R-:W-:Y:S02]  /*39f0*/  @!P0 IMAD.MOV.U32 R8, RZ, RZ, -0x40 ;  /* 0xffffffc0ff088424 */ /* 0x000fe400078e00ff */
[----:B------:R-:W-:-:S03]  /*3a00*/  @!P1 FFMA R5, R5, 1.84467440737095516160e+19, RZ ;  /* 0x5f80000005059823 */ /* 0x000fc600000000ff */
[----:B------:R-:W-:-:S07]  /*3a10*/  @!P1 IADD3 R8, PT, PT, R8, 0x40, RZ ;  /* 0x0000004008089810 */ /* 0x000fce0007ffe0ff */
.L_x_139:
[----:B------:R-:W-:Y:S01]  /*3a20*/  LEA R10, R14, 0xc0800000, 0x17 ;  /* 0xc08000000e0a7811 */ /* 0x000fe200078eb8ff */
[----:B------:R-:W-:Y:S04]  /*3a30*/  BSSY.RECONVERGENT B4, `(.L_x_144) ;  /* 0x0000036000047945 */ /* 0x000fe80003800200 */
[----:B------:R-:W-:Y:S02]  /*3a40*/  IMAD.IADD R10, R5, 0x1, -R10 ;  /* 0x00000001050a7824 */ /* 0x000fe400078e0a0a */
[----:B------:R-:W-:Y:S02]  /*3a50*/  VIADD R5, R12, 0xffffff81 ;  /* 0xffffff810c057836 */ /* 0x000fe40000000000 */
[----:B------:R-:W0:Y:S01]  /*3a60*/  MUFU.RCP R9, R10 ;  /* 0x0000000a00097308 */ /* 0x000e220000001000 */
[----:B------:R-:W-:Y:S01]  /*3a70*/  FADD.FTZ R11, -R10, -RZ ;  /* 0x800000ff0a0b7221 */ /* 0x000fe20000010100 */
[----:B------:R-:W-:-:S03]  /*3a80*/  IMAD R0, R5, -0x800000, R0 ;  /* 0xff80000005007824 */ /* 0x000fc600078e0200 */
[----:B0-----:R-:W-:-:S04]  /*3a90*/  FFMA R12, R9, R11, 1 ;  /* 0x3f800000090c7423 */ /* 0x001fc8000000000b */
[----:B------:R-:W-:-:S04]  /*3aa0*/  FFMA R16, R9, R12, R9 ;  /* 0x0000000c09107223 */ /* 0x000fc80000000009 */
[----:B------:R-:W-:-:S04]  /*3ab0*/  FFMA R9, R0, R16, RZ ;  /* 0x0000001000097223 */ /* 0x000fc800000000ff */
[----:B------:R-:W-:-:S04]  /*3ac0*/  FFMA R12, R11, R9, R0 ;  /* 0x000000090b0c7223 */ /* 0x000fc80000000000 */
[----:B------:R-:W-:Y:S01]  /*3ad0*/  FFMA R13, R16, R12, R9 ;  /* 0x0000000c100d7223 */ /* 0x000fe20000000009 */
[----:B------:R-:W-:-:S03]  /*3ae0*/  IADD3 R9, PT, PT, R5, 0x7f, -R14 ;  /* 0x0000007f05097810 */ /* 0x000fc60007ffe80e */
[----:B------:R-:W-:Y:S01]  /*3af0*/  FFMA R12, R11, R13, R0 ;  /* 0x0000000d0b0c7223 */ /* 0x000fe20000000000 */
[----:B------:R-:W-:-:S03]  /*3b00*/  IADD3 R9, PT, PT, R9, R8, RZ ;  /* 0x0000000809097210 */ /* 0x000fc60007ffe0ff */
[----:B------:R-:W-:-:S05]  /*3b10*/  FFMA R0, R16, R12, R13 ;  /* 0x0000000c10007223 */ /* 0x000fca000000000d */
[----:B------:R-:W-:-:S04]  /*3b20*/  SHF.R.U32.HI R5, RZ, 0x17, R0 ;  /* 0x00000017ff057819 */ /* 0x000fc80000011600 */
[----:B------:R-:W-:-:S05]  /*3b30*/  LOP3.LUT R5, R5, 0xff, RZ, 0xc0, !PT ;  /* 0x000000ff05057812 */ /* 0x000fca00078ec0ff */
[----:B------:R-:W-:-:S04]  /*3b40*/  IMAD.IADD R11, R5, 0x1, R9 ;  /* 0x00000001050b7824 */ /* 0x000fc800078e0209 */
        /* <DEDUP_REMOVED lines=10> */
[CCC-:B------:R-:W-:Y:S01]  /*3bf0*/  FFMA.RZ R5, R16.reuse, R12.reuse, R13.reuse ;  /* 0x0000000c10057223 */ /* 0x1c0fe2000000c00d */
[C---:B------:R-:W-:Y:S01]  /*3c00*/  IADD3 R10, PT, PT, R11.reuse, 0x20, RZ ;  /* 0x000000200b0a7810 */ /* 0x040fe20007ffe0ff */
[CCC-:B------:R-:W-:Y:S01]  /*3c10*/  FFMA.RM R8, R16.reuse, R12.reuse, R13.reuse ;  /* 0x0000000c10087223 */ /* 0x1c0fe2000000400d */
[----:B------:R-:W-:Y:S02]  /*3c20*/  ISETP.NE.AND P2, PT, R11, RZ, PT ;  /* 0x000000ff0b00720c */ /* 0x000fe40003f45270 */
[----:B------:R-:W-:Y:S01]  /*3c30*/  LOP3.LUT R9, R5, 0x7fffff, RZ, 0xc0, !PT ;  /* 0x007fffff05097812 */ /* 0x000fe200078ec0ff */
[----:B------:R-:W-:Y:S01]  /*3c40*/  FFMA.RP R5, R16, R12, R13 ;  /* 0x0000000c10057223 */ /* 0x000fe2000000800d */
[----:B------:R-:W-:Y:S01]  /*3c50*/  ISETP.NE.AND P1, PT, R11, RZ, PT ;  /* 0x000000ff0b00720c */ /* 0x000fe20003f25270 */
[----:B------:R-:W-:Y:S01]  /*3c60*/  IMAD.MOV R11, RZ, RZ, -R11 ;  /* 0x000000ffff0b7224 */ /* 0x000fe200078e0a0b */
[----:B------:R-:W-:Y:S02]  /*3c70*/  LOP3.LUT R9, R9, 0x800000, RZ, 0xfc, !PT ;  /* 0x0080000009097812 */ /* 0x000fe400078efcff */
[----:B------:R-:W-:-:S02]  /*3c80*/  FSETP.NEU.FTZ.AND P0, PT, R5, R8, PT ;  /* 0x000000080500720b */ /* 0x000fc40003f1d000 */
[----:B------:R-:W-:Y:S02]  /*3c90*/  SHF.L.U32 R10, R9, R10, RZ ;  /* 0x0000000a090a7219 */ /* 0x000fe400000006ff */
[----:B------:R-:W-:Y:S02]  /*3ca0*/  SEL R8, R11, RZ, P2 ;  /* 0x000000ff0b087207 */ /* 0x000fe40001000000 */
[----:B------:R-:W-:Y:S02]  /*3cb0*/  ISETP.NE.AND P1, PT, R10, RZ, P1 ;  /* 0x000000ff0a00720c */ /* 0x000fe40000f25270 */
[----:B------:R-:W-:Y:S02]  /*3cc0*/  SHF.R.U32.HI R8, RZ, R8, R9 ;  /* 0x00000008ff087219 */ /* 0x000fe40000011609 */
[----:B------:R-:W-:Y:S02]  /*3cd0*/  PLOP3.LUT P0, PT, P0, P1, PT, 0xf8, 0x8f ;  /* 0x00000000008f781c */ /* 0x000fe40000703f70 */
[----:B------:R-:W-:-:S02]  /*3ce0*/  SHF.R.U32.HI R10, RZ, 0x1, R8 ;  /* 0x00000001ff0a7819 */ /* 0x000fc40000011608 */
[----:B------:R-:W-:-:S04]  /*3cf0*/  SEL R5, RZ, 0x1, !P0 ;  /* 0x00000001ff057807 */ /* 0x000fc80004000000 */
[----:B------:R-:W-:-:S04]  /*3d00*/  LOP3.LUT R5, R5, 0x1, R10, 0xf8, !PT ;  /* 0x0000000105057812 */ /* 0x000fc800078ef80a */
[----:B------:R-:W-:-:S05]  /*3d10*/  LOP3.LUT R5, R5, R8, RZ, 0xc0, !PT ;  /* 0x0000000805057212 */ /* 0x000fca00078ec0ff */
[----:B------:R-:W-:-:S05]  /*3d20*/  IMAD.IADD R5, R10, 0x1, R5 ;  /* 0x000000010a057824 */ /* 0x000fca00078e0205 */
[----:B------:R-:W-:Y:S01]  /*3d30*/  LOP3.LUT R0, R5, R0, RZ, 0xfc, !PT ;  /* 0x0000000005007212 */ /* 0x000fe200078efcff */
[----:B------:R-:W-:Y:S06]  /*3d40*/  BRA `(.L_x_147) ;  /* 0x0000000000107947 */ /* 0x000fec0003800000 */
.L_x_146:
[----:B------:R-:W-:-:S04]  /*3d50*/  LOP3.LUT R0, R0, 0x80000000, RZ, 0xc0, !PT ;  /* 0x8000000000007812 */ /* 0x000fc800078ec0ff */
[----:B------:R-:W-:Y:S01]  /*3d60*/  LOP3.LUT R0, R0, 0x7f800000, RZ, 0xfc, !PT ;  /* 0x7f80000000007812 */ /* 0x000fe200078efcff */
[----:B------:R-:W-:Y:S06]  /*3d70*/  BRA `(.L_x_147) ;  /* 0x0000000000047947 */ /* 0x000fec0003800000 */
.L_x_145:
[----:B------:R-:W-:-:S07]  /*3d80*/  LEA R0, R9, R0, 0x17 ;  /* 0x0000000009007211 */ /* 0x000fce00078eb8ff */
.L_x_147:
[----:B------:R-:W-:Y:S05]  /*3d90*/  BSYNC.RECONVERGENT B4 ;  /* 0x0000000000047941 */ /* 0x000fea0003800200 */
.L_x_144:
[----:B------:R-:W-:Y:S05]  /*3da0*/  BRA `(.L_x_148) ;  /* 0x0000000000207947 */ /* 0x000fea0003800000 */
.L_x_143:
[----:B------:R-:W-:-:S04]  /*3db0*/  LOP3.LUT R0, R5, 0x80000000, R0, 0x48, !PT ;  /* 0x8000000005007812 */ /* 0x000fc800078e4800 */
[----:B------:R-:W-:Y:S01]  /*3dc0*/  LOP3.LUT R0, R0, 0x7f800000, RZ, 0xfc, !PT ;  /* 0x7f80000000007812 */ /* 0x000fe200078efcff */
[----:B------:R-:W-:Y:S06]  /*3dd0*/  BRA `(.L_x_148) ;  /* 0x0000000000147947 */ /* 0x000fec0003800000 */
.L_x_142:
[----:B------:R-:W-:Y:S01]  /*3de0*/  LOP3.LUT R0, R5, 0x80000000, R0, 0x48, !PT ;  /* 0x8000000005007812 */ /* 0x000fe200078e4800 */
[----:B------:R-:W-:Y:S06]  /*3df0*/  BRA `(.L_x_148) ;  /* 0x00000000000c7947 */ /* 0x000fec0003800000 */
.L_x_141:
[----:B------:R-:W0:Y:S01]  /*3e00*/  MUFU.RSQ R0, -QNAN ;  /* 0xffc0000000007908 */ /* 0x000e220000001400 */
[----:B------:R-:W-:Y:S05]  /*3e10*/  BRA `(.L_x_148) ;  /* 0x0000000000047947 */ /* 0x000fea0003800000 */
.L_x_140:
[----:B------:R-:W-:-:S07]  /*3e20*/  FADD.FTZ R0, R0, R5 ;  /* 0x0000000500007221 */ /* 0x000fce0000010000 */
.L_x_148:
[----:B------:R-:W-:Y:S05]  /*3e30*/  BSYNC.RECONVERGENT B3 ;  /* 0x0000000000037941 */ /* 0x000fea0003800200 */
.L_x_138:
[----:B------:R-:W-:-:S04]  /*3e40*/  IMAD.MOV.U32 R5, RZ, RZ, 0x0 ;  /* 0x00000000ff057424 */ /* 0x000fc800078e00ff */
[----:B0-----:R-:W-:Y:S05]  /*3e50*/  RET.REL.NODEC R4 `(_Z14E_field_updatePiPfS0_S0_S0_S0_S0_S0_S0_S0_S0_S0_S0_S0_S0_S0_S0_) ;  /* 0xffffffc004687950 */ /* 0x001fea0003c3ffff */
.L_x_149:
        /* <DEDUP_REMOVED lines=10> */
.L_x_242:


//--------------------- .text._Z12H_inc_updatePfS_S_S_S_S_S_S_S_S_ --------------------------
	.section	.text._Z12H_inc_updatePfS_S_S_S_S_S_S_S_S_,"ax",@progbits
	.align	128
        .global         _Z12H_inc_updatePfS_S_S_S_S_S_S_S_S_
        .type           _Z12H_inc_updatePfS_S_S_S_S_S_S_S_S_,@function
        .size           _Z12H_inc_updatePfS_S_S_S_S_S_S_S_S_,(.L_x_243 - _Z12H_inc_updatePfS_S_S_S_S_S_S_S_S_)
        .other          _Z12H_inc_updatePfS_S_S_S_S_S_S_S_S_,@"STO_CUDA_ENTRY STV_DEFAULT"
_Z12H_inc_updatePfS_S_S_S_S_S_S_S_S_:
.text._Z12H_inc_updatePfS_S_S_S_S_S_S_S_S_:
        /* <DEDUP_REMOVED lines=14> */
[C---:B------:R-:W-:Y:S02]  /*00e0*/  IMAD R0, R4.reuse, 0x192, RZ ;  /* 0x0000019204007824 */ /* 0x040fe400078e02ff */
[----:B------:R-:W-:Y:S01]  /*00f0*/  IMAD R5, R4, 0x191, R11 ;  /* 0x0000019104057824 */ /* 0x000fe200078e020b */
[----:B------:R-:W2:Y:S02]  /*0100*/  LDCU.64 UR4, c[0x0][0x358] ;  /* 0x00006b00ff0477ac */ /* 0x000ea40008000a00 */
[----:B------:R-:W-:Y:S01]  /*0110*/  IADD3 R0, P0, PT, R0, R11, RZ ;  /* 0x0000000b00007210 */ /* 0x000fe20007f1e0ff */
[----:B------:R-:W3:Y:S01]  /*0120*/  LDC.64 R14, c[0x0][0x388] ;  /* 0x0000e200ff0e7b82 */ /* 0x000ee20000000a00 */
[----:B------:R-:W-:Y:S02]  /*0130*/  IADD3 R19, PT, PT, R4, R5, RZ ;  /* 0x0000000504137210 */ /* 0x000fe40007ffe0ff */
[----:B------:R-:W-:-:S05]  /*0140*/  LEA.HI.X.SX32 R3, R11, RZ, 0x1, P0 ;  /* 0x000000ff0b037211 */ /* 0x000fca00000f0eff */
[----:B------:R-:W4:Y:S01]  /*0150*/  LDC.64 R16, c[0x0][0x380] ;  /* 0x0000e000ff107b82 */ /* 0x000f220000000a00 */
[----:B-1----:R-:W-:-:S04]  /*0160*/  LEA R8, P0, R0, UR6, 0x2 ;  /* 0x0000000600087c11 */ /* 0x002fc8000f8010ff */
[----:B------:R-:W-:Y:S01]  /*0170*/  LEA.HI.X R9, R0, UR7, R3, 0x2, P0 ;  /* 0x0000000700097c11 */ /* 0x000fe200080f1403 */
[----:B0-----:R-:W-:-:S04]  /*0180*/  IMAD.WIDE R12, R19, 0x4, R12 ;  /* 0x00000004130c7825 */ /* 0x001fc800078e020c */
[----:B--2---:R-:W2:Y:S04]  /*0190*/  LDG.E R7, desc[UR4][R8.64+0x4] ;  /* 0x0000040408077981 */ /* 0x004ea8000c1e1900 */
[----:B------:R-:W2:Y:S01]  /*01a0*/  LDG.E R0, desc[UR4][R12.64] ;  /* 0x000000040c007981 */ /* 0x000ea2000c1e1900 */
[----:B---3--:R-:W-:-:S03]  /*01b0*/  IMAD.WIDE R14, R5, 0x4, R14 ;  /* 0x00000004050e7825 */ /* 0x008fc600078e020e */
[----:B------:R-:W3:Y:S01]  /*01c0*/  LDG.E R3, desc[UR4][R12.64+0x648] ;  /* 0x000648040c037981 */ /* 0x000ee2000c1e1900 */
[----:B----4-:R-:W-:-:S03]  /*01d0*/  IMAD.WIDE R16, R5, 0x4, R16 ;  /* 0x0000000405107825 */ /* 0x010fc600078e0210 */
[----:B------:R-:W4:Y:S04]  /*01e0*/  LDG.E R2, desc[UR4][R14.64] ;  /* 0x000000040e027981 */ /* 0x000f28000c1e1900 */
[----:B------:R-:W5:Y:S01]  /*01f0*/  LDG.E R6, desc[UR4][R16.64] ;  /* 0x0000000410067981 */ /* 0x000f62000c1e1900 */
[----:B------:R-:W-:Y:S01]  /*0200*/  ISETP.GT.AND P0, PT, R11, 0x9, PT ;  /* 0x000000090b00780c */ /* 0x000fe20003f04270 */
[----:B------:R-:W-:Y:S01]  /*0210*/  BSSY.RECONVERGENT B0, `(.L_x_150) ;  /* 0x0000053000007945 */ /* 0x000fe20003800200 */
[----:B--2---:R-:W-:Y:S01]  /*0220*/  FADD R7, R7, -R0 ;  /* 0x8000000007077221 */ /* 0x004fe20000000000 */
[----:B---3--:R-:W-:-:S03]  /*0230*/  FADD R21, -R0, R3 ;  /* 0x0000000300157221 */ /* 0x008fc60000000100 */
[----:B------:R-:W-:Y:S01]  /*0240*/  FMUL R3, R7, 0.0013272088253870606422 ;  /* 0x3aadf5bd07037820 */ /* 0x000fe20000400000 */
[----:B----4-:R-:W-:-:S03]  /*0250*/  FFMA R8, R21, -0.0013272088253870606422, R2 ;  /* 0xbaadf5bd15087823 */ /* 0x010fc60000000002 */
[----:B-----5:R-:W-:-:S03]  /*0260*/  FADD R21, R6, R3 ;  /* 0x0000000306157221 */ /* 0x020fc60000000000 */
        /* <DEDUP_REMOVED lines=15> */
[----:B------:R-:W-:Y:S05]  /*0360*/  CALL.REL.NOINC `($__internal_5_$__cuda_sm3x_div_rn_noftz_f32_slowpath) ;  /* 0x0000000800807944 */ /* 0x000fea0003c00000 */
.L_x_153:
[----:B------:R-:W-:Y:S05]  /*0370*/  BSYNC.RECONVERGENT B1 ;  /* 0x0000000000017941 */ /* 0x000fea0003800200 */
.L_x_152:
[----:B------:R-:W0:Y:S01]  /*0380*/  LDC.64 R22, c[0x0][0x3a8] ;  /* 0x0000ea00ff167b82 */ /* 0x000e220000000a00 */
[----:B------:R-:W-:-:S07]  /*0390*/  IMAD R25, R4, -0x17e, R19 ;  /* 0xfffffe8204197824 */ /* 0x000fce00078e0213 */
        /* <DEDUP_REMOVED lines=8> */
[----:B------:R-:W-:-:S04]  /*0420*/  FADD R9, R6, R9 ;  /* 0x0000000906097221 */ /* 0x000fc80000000000 */
        /* <DEDUP_REMOVED lines=8> */
[----:B------:R1:W0:Y:S01]  /*04b0*/  F2F.F32.F64 R21, R6 ;  /* 0x0000000600157310 */ /* 0x0002220000301000 */
[----:B------:R-:W-:Y:S05]  /*04c0*/  BRA `(.L_x_154) ;  /* 0x00000000009c7947 */ /* 0x000fea0003800000 */
.L_x_151:
[----:B------:R-:W-:-:S13]  /*04d0*/  ISETP.GE.U32.AND P0, PT, R11, 0x187, PT ;  /* 0x000001870b00780c */ /* 0x000fda0003f06070 */
[----:B------:R-:W-:Y:S05]  /*04e0*/  @!P0 BRA `(.L_x_154) ;  /* 0x0000000000948947 */ /* 0x000fea0003800000 */
[----:B------:R-:W0:Y:S01]  /*04f0*/  LDC.64 R20, c[0x0][0x3c8] ;  /* 0x0000f200ff147b82 */ /* 0x000e220000000a00 */
[----:B------:R-:W-:-:S05]  /*0500*/  IADD3 R19, PT, PT, R11, -0x187, RZ ;  /* 0xfffffe790b137810 */ /* 0x000fca0007ffe0ff */
        /* <DEDUP_REMOVED lines=13> */
.L_x_156:
[----:B------:R-:W-:Y:S05]  /*05e0*/  BSYNC.RECONVERGENT B1 ;  /* 0x0000000000017941 */ /* 0x000fea0003800200 */
.L_x_155:
        /* <DEDUP_REMOVED lines=20> */
[----:B------:R2:W3:Y:S05]  /*0730*/  F2F.F32.F64 R21, R6 ;  /* 0x0000000600157310 */ /* 0x0004ea0000301000 */
.L_x_154:
[----:B------:R-:W-:Y:S05]  /*0740*/  BSYNC.RECONVERGENT B0 ;  /* 0x0000000000007941 */ /* 0x000fea0003800200 */
.L_x_150:
[----:B------:R-:W-:Y:S01]  /*0750*/  ISETP.GT.U32.AND P0, PT, R4, 0x9, PT ;  /* 0x000000090400780c */ /* 0x000fe20003f04070 */
[----:B------:R-:W-:-:S12]  /*0760*/  BSSY.RECONVERGENT B0, `(.L_x_157) ;  /* 0x0000058000007945 */ /* 0x000fd80003800200 */
[----:B------:R-:W-:Y:S05]  /*0770*/  @P0 BRA `(.L_x_158) ;  /* 0x0000000000a80947 */ /* 0x000fea0003800000 */
[----:B------:R-:W4:Y:S01]  /*0780*/  LDC.64 R8, c[0x0][0x3c8] ;  /* 0x0000f200ff087b82 */ /* 0x000f220000000a00 */
[----:B------:R-:W-:Y:S01]  /*0790*/  IADD3 R4, PT, PT, -R4, 0x9, RZ ;  /* 0x0000000904047810 */ /* 0x000fe20007ffe1ff */
[----:B-12---:R-:W2:Y:S04]  /*07a0*/  LDG.E R6, desc[UR4][R12.64+0x648] ;  /* 0x000648040c067981 */ /* 0x006ea8000c1e1900 */
[----:B------:R-:W2:Y:S04]  /*07b0*/  LDG.E R3, desc[UR4][R12.64] ;  /* 0x000000040c037981 */ /* 0x000ea8000c1e1900 */
[----:B------:R1:W5:Y:S01]  /*07c0*/  LDG.E R7, desc[UR4][R14.64] ;  /* 0x000000040e077981 */ /* 0x000362000c1e1900 */
[----:B----4-:R-:W-:-:S05]  /*07d0*/  IMAD.WIDE.U32 R8, R4, 0x4, R8 ;  /* 0x0000000404087825 */ /* 0x010fca00078e0008 */
[----:B------:R-:W4:Y:S01]  /*07e0*/  LDG.E R0, desc[UR4][R8.64] ;  /* 0x0000000408007981 */ /* 0x000f22000c1e1900 */
[----:B------:R-:W-:Y:S01]  /*07f0*/  BSSY.RECONVERGENT B1, `(.L_x_159) ;  /* 0x000000e000017945 */ /* 0x000fe20003800200 */
[----:B--2---:R-:W-:-:S04]  /*0800*/  FADD R6, R6, -R3 ;  /* 0x8000000306067221 */ /* 0x004fc80000000000 */
[----:B------:R-:W-:Y:S01]  /*0810*/  FMUL R3, R6, -0.0013272088253870606422 ;  /* 0xbaadf5bd06037820 */ /* 0x000fe20000400000 */
[----:B----4-:R-:W2:Y:S08]  /*0820*/  MUFU.RCP R11, R0 ;  /* 0x00000000000b7308 */ /* 0x010eb00000001000 */
[----:B------:R-:W4:Y:S01]  /*0830*/  FCHK P0, R3, R0 ;  /* 0x0000000003007302 */ /* 0x000f220000000000 */
[----:B--2---:R-:W-:-:S04]  /*0840*/  FFMA R2, -R0, R11, 1 ;  /* 0x3f80000000027423 */ /* 0x004fc8000000010b */
[----:B------:R-:W-:-:S04]  /*0850*/  FFMA R2, R11, R2, R11 ;  /* 0x000000020b027223 */ /* 0x000fc8000000000b */
[----:B------:R-:W-:-:S04]  /*0860*/  FFMA R11, R3, R2, RZ ;  /* 0x00000002030b7223 */ /* 0x000fc800000000ff */
[----:B------:R-:W-:-:S04]  /*0870*/  FFMA R8, -R0, R11, R3 ;  /* 0x0000000b00087223 */ /* 0x000fc80000000103 */
[----:B------:R-:W-:Y:S01]  /*0880*/  FFMA R18, R2, R8, R11 ;  /* 0x0000000802127223 */ /* 0x000fe2000000000b */
[----:B-1--4-:R-:W-:Y:S06]  /*0890*/  @!P0 BRA `(.L_x_160) ;  /* 0x00000000000c8947 */ /* 0x012fec0003800000 */
[----:B------:R-:W-:-:S07]  /*08a0*/  MOV R2, 0x8c0 ;  /* 0x000008c000027802 */ /* 0x000fce0000000f00 */
[----:B0--3-5:R-:W-:Y:S05]  /*08b0*/  CALL.REL.NOINC `($__internal_5_$__cuda_sm3x_div_rn_noftz_f32_slowpath) ;  /* 0x00000004002c7944 */ /* 0x029fea0003c00000 */
[----:B------:R-:W-:-:S07]  /*08c0*/  IMAD.MOV.U32 R18, RZ, RZ, R9 ;  /* 0x000000ffff127224 */ /* 0x000fce00078e0009 */
.L_x_160:
[----:B------:R-:W-:Y:S05]  /*08d0*/  BSYNC.RECONVERGENT B1 ;  /* 0x0000000000017941 */ /* 0x000fea0003800200 */
.L_x_159:
[----:B------:R-:W1:Y:S08]  /*08e0*/  LDC.64 R8, c[0x0][0x3b8] ;  /* 0x0000ee00ff087b82 */ /* 0x000e700000000a00 */
[----:B------:R-:W2:Y:S08]  /*08f0*/  LDC.64 R10, c[0x0][0x3b0] ;  /* 0x0000ec00ff0a7b82 */ /* 0x000eb00000000a00 */
[----:B------:R-:W4:Y:S01]  /*0900*/  LDC.64 R2, c[0x0][0x3c0] ;  /* 0x0000f000ff027b82 */ /* 0x000f220000000a00 */
[----:B-1----:R-:W-:-:S06]  /*0910*/  IMAD.WIDE.U32 R8, R4, 0x4, R8 ;  /* 0x0000000404087825 */ /* 0x002fcc00078e0008 */
[----:B------:R-:W3:Y:S01]  /*0920*/  LDG.E R9, desc[UR4][R8.64] ;  /* 0x0000000408097981 */ /* 0x000ee2000c1e1900 */
[----:B--2---:R-:W-:-:S06]  /*0930*/  IMAD.WIDE.U32 R10, R4, 0x4, R10 ;  /* 0x00000004040a7825 */ /* 0x004fcc00078e000a */
[----:B------:R-:W2:Y:S01]  /*0940*/  LDG.E R10, desc[UR4][R10.64] ;  /* 0x000000040a0a7981 */ /* 0x000ea2000c1e1900 */
[----:B----4-:R-:W-:-:S05]  /*0950*/  IMAD.WIDE R2, R5, 0x4, R2 ;  /* 0x0000000405027825 */ /* 0x010fca00078e0202 */
[----:B------:R-:W2:Y:S01]  /*0960*/  LDG.E R5, desc[UR4][R2.64] ;  /* 0x0000000402057981 */ /* 0x000ea2000c1e1900 */
[----:B-----5:R-:W-:Y:S01]  /*0970*/  FADD R7, R7, R18 ;  /* 0x0000001207077221 */ /* 0x020fe20000000000 */
[----:B------:R-:W-:Y:S01]  /*0980*/  UMOV UR6, 0x89374bc7 ;  /* 0x89374bc700067882 */ /* 0x000fe20000000000 */
[----:B------:R-:W-:Y:S01]  /*0990*/  UMOV UR7, 0x3eb64451 ;  /* 0x3eb6445100077882 */ /* 0x000fe20000000000 */
[----:B---3--:R-:W-:-:S03]  /*09a0*/  FMUL R13, R6, R9 ;  /* 0x00000009060d7220 */ /* 0x008fc60000400000 */
[----:B------:R-:W-:Y:S01]  /*09b0*/  F2F.F64.F32 R6, R7 ;  /* 0x0000000700067310 */ /* 0x000fe20000201800 */
[----:B--2---:R-:W-:-:S07]  /*09c0*/  FFMA R13, R10, R5, R13 ;  /* 0x000000050a0d7223 */ /* 0x004fce000000000d */
[----:B------:R-:W1:Y:S01]  /*09d0*/  F2F.F64.F32 R4, R13 ;  /* 0x0000000d00047310 */ /* 0x000e620000201800 */
[----:B------:R2:W-:Y:S01]  /*09e0*/  STG.E desc[UR4][R2.64], R13 ;  /* 0x0000000d02007986 */ /* 0x0005e2000c101904 */
[----:B-1----:R-:W-:-:S06]  /*09f0*/  DFMA R4, R4, -UR6, R6 ;  /* 0x8000000604047c2b */ /* 0x002fcc0008000006 */
[----:B------:R2:W1:Y:S01]  /*0a00*/  F2F.F32.F64 R8, R4 ;  /* 0x0000000400087310 */ /* 0x0004620000301000 */
[----:B------:R-:W-:Y:S05]  /*0a10*/  BRA `(.L_x_161) ;  /* 0x0000000000b07947 */ /* 0x000fea0003800000 */
.L_x_158:
[----:B------:R-:W-:-:S13]  /*0a20*/  ISETP.GE.U32.AND P0, PT, R4, 0x187, PT ;  /* 0x000001870400780c */ /* 0x000fda0003f06070 */
[----:B------:R-:W-:Y:S05]  /*0a30*/  @!P0 BRA `(.L_x_161) ;  /* 0x0000000000a88947 */ /* 0x000fea0003800000 */
[----:B------:R-:W4:Y:S01]  /*0a40*/  LDC.64 R8, c[0x0][0x3c8] ;  /* 0x0000f200ff087b82 */ /* 0x000f220000000a00 */
[----:B------:R-:W-:Y:S01]  /*0a50*/  IADD3 R4, PT, PT, R4, -0x187, RZ ;  /* 0xfffffe7904047810 */ /* 0x000fe20007ffe0ff */
        /* <DEDUP_REMOVED lines=18> */
[----:B------:R-:W-:-:S07]  /*0b80*/  MOV R18, R9 ;  /* 0x0000000900127202 */ /* 0x000fce0000000f00 */
.L_x_163:
[----:B------:R-:W-:Y:S05]  /*0b90*/  BSYNC.RECONVERGENT B1 ;  /* 0x0000000000017941 */ /* 0x000fea0003800200 */
.L_x_162:
[----:B------:R-:W1:Y:S01]  /*0ba0*/  LDC.64 R8, c[0x0][0x3b8] ;  /* 0x0000ee00ff087b82 */ /* 0x000e620000000a00 */
[----:B------:R-:W-:-:S07]  /*0bb0*/  IADD3 R13, PT, PT, R5, -0x254cd, RZ ;  /* 0xfffdab33050d7810 */ /* 0x000fce0007ffe0ff */
        /* <DEDUP_REMOVED lines=8> */
[----:B-----5:R-:W-:-:S06]  /*0c40*/  FADD R10, R7, R18 ;  /* 0x00000012070a7221 */ /* 0x020fcc0000000000 */
[----:B------:R-:W-:Y:S01]  /*0c50*/  F2F.F64.F32 R10, R10 ;  /* 0x0000000a000a7310 */ /* 0x000fe20000201800 */
[----:B------:R-:W-:Y:S01]  /*0c60*/  UMOV UR6, 0x89374bc7 ;  /* 0x89374bc700067882 */ /* 0x000fe20000000000 */
[----:B------:R-:W-:Y:S01]  /*0c70*/  UMOV UR7, 0x3eb64451 ;  /* 0x3eb6445100077882 */ /* 0x000fe20000000000 */
[----:B---3--:R-:W-:-:S04]  /*0c80*/  FMUL R7, R6, R9 ;  /* 0x0000000906077220 */ /* 0x008fc80000400000 */
[----:B--2---:R-:W-:-:S04]  /*0c90*/  FFMA R13, R4, R13, R7 ;  /* 0x0000000d040d7223 */ /* 0x004fc80000000007 */
[----:B------:R-:W1:Y:S01]  /*0ca0*/  F2F.F64.F32 R6, R13 ;  /* 0x0000000d00067310 */ /* 0x000e620000201800 */
[----:B------:R4:W-:Y:S01]  /*0cb0*/  STG.E desc[UR4][R2.64], R13 ;  /* 0x0000000d02007986 */ /* 0x0009e2000c101904 */
[----:B-1----:R-:W-:-:S06]  /*0cc0*/  DFMA R6, R6, -UR6, R10 ;  /* 0x8000000606067c2b */ /* 0x002fcc000800000a */
[----:B------:R4:W1:Y:S05]  /*0cd0*/  F2F.F32.F64 R8, R6 ;  /* 0x0000000600087310 */ /* 0x00086a0000301000 */
.L_x_161:
[----:B------:R-:W-:Y:S05]  /*0ce0*/  BSYNC.RECONVERGENT B0 ;  /* 0x0000000000007941 */ /* 0x000fea0003800200 */
.L_x_157:
[----:B0--3--:R-:W-:Y:S02]  /*0cf0*/  FSETP.NAN.AND P1, PT, |R21|, |R21|, PT ;  /* 0x400000151500720b */ /* 0x009fe40003f28200 */
[----:B-1----:R-:W-:-:S04]  /*0d00*/  FSETP.NAN.AND P0, PT, |R8|, |R8|, PT ;  /* 0x400000080800720b */ /* 0x002fc80003f08200 */
[----:B--2-4-:R-:W-:-:S05]  /*0d10*/  FSEL R3, R8, RZ, !P0 ;  /* 0x000000ff08037208 */ /* 0x014fca0004000000 */
[----:B------:R0:W-:Y:S04]  /*0d20*/  STG.E desc[UR4][R14.64], R3 ;  /* 0x000000030e007986 */ /* 0x0001e8000c101904 */
[----:B------:R0:W-:Y:S01]  /*0d30*/  @P1 STG.E desc[UR4][R16.64], RZ ;  /* 0x000000ff10001986 */ /* 0x0001e2000c101904 */
[----:B------:R-:W-:Y:S05]  /*0d40*/  @P1 EXIT ;  /* 0x000000000000194d */ /* 0x000fea0003800000 */
[----:B------:R-:W-:Y:S01]  /*0d50*/  STG.E desc[UR4][R16.64], R21 ;  /* 0x0000001510007986 */ /* 0x000fe2000c101904 */
[----:B------:R-:W-:Y:S05]  /*0d60*/  EXIT ;  /* 0x000000000000794d */ /* 0x000fea0003800000 */
        .weak           $__internal_5_$__cuda_sm3x_div_rn_noftz_f32_slowpath
        .type           $__internal_5_$__cuda_sm3x_div_rn_noftz_f32_slowpath,@function
        .size           $__internal_5_$__cuda_sm3x_div_rn_noftz_f32_slowpath,(.L_x_243 - $__internal_5_$__cuda_sm3x_div_rn_noftz_f32_slowpath)
$__internal_5_$__cuda_sm3x_div_rn_noftz_f32_slowpath:
[----:B------:R-:W-:Y:S01]  /*0d70*/  SHF.R.U32.HI R9, RZ, 0x17, R0 ;  /* 0x00000017ff097819 */ /* 0x000fe20000011600 */
[----:B------:R-:W-:Y:S01]  /*0d80*/  BSSY.RECONVERGENT B2, `(.L_x_164) ;  /* 0x0000062000027945 */ /* 0x000fe20003800200 */
[----:B------:R-:W-:Y:S02]  /*0d90*/  SHF.R.U32.HI R18, RZ, 0x17, R3 ;  /* 0x00000017ff127819 */ /* 0x000fe40000011603 */
[----:B------:R-:W-:Y:S02]  /*0da0*/  LOP3.LUT R9, R9, 0xff, RZ, 0xc0, !PT ;  /* 0x000000ff09097812 */ /* 0x000fe400078ec0ff */
[----:B------:R-:W-:-:S03]  /*0db0*/  LOP3.LUT R18, R18, 0xff, RZ, 0xc0, !PT ;  /* 0x000000ff12127812 */ /* 0x000fc600078ec0ff */
[----:B------:R-:W-:Y:S01]  /*0dc0*/  VIADD R20, R9, 0xffffffff ;  /* 0xffffffff09147836 */ /* 0x000fe20000000000 */
[----:B------:R-:W-:-:S04]  /*0dd0*/  IADD3 R22, PT, PT, R18, -0x1, RZ ;  /* 0xffffffff12167810 */ /* 0x000fc80007ffe0ff */
        /* <DEDUP_REMOVED lines=27> */
.L_x_165:
[----:B------:R-:W-:Y:S01]  /*0f90*/  LEA R23, R9, 0xc0800000, 0x17 ;  /* 0xc080000009177811 */ /* 0x000fe200078eb8ff */
[----:B------:R-:W-:Y:S01]  /*0fa0*/  BSSY.RECONVERGENT B3, `(.L_x_170) ;  /* 0x0000036000037945 */ /* 0x000fe20003800200 */
[----:B------:R-:W-:Y:S02]  /*0fb0*/  IADD3 R18, PT, PT, R18, -0x7f, RZ ;  /* 0xffffff8112127810 */ /* 0x000fe40007ffe0ff */
[----:B------:R-:W-:Y:S02]  /*0fc0*/  IADD3 R22, PT, PT, -R23, R0, RZ ;  /* 0x0000000017167210 */ /* 0x000fe40007ffe1ff */
[C---:B------:R-:W-:Y:S01]  /*0fd0*/  IADD3 R9, PT, PT, R18.reuse, 0x7f, -R9 ;  /* 0x0000007f12097810 */ /* 0x040fe20007ffe809 */
[----:B------:R-:W-:Y:S01]  /*0fe0*/  IMAD R0, R18, -0x800000, R3 ;  /* 0xff80000012007824 */ /* 0x000fe200078e0203 */
[----:B------:R-:W0:Y:S01]  /*0ff0*/  MUFU.RCP R20, R22 ;  /* 0x0000001600147308 */ /* 0x000e220000001000 */
[----:B------:R-:W-:Y:S02]  /*1000*/  FADD.FTZ R23, -R22, -RZ ;  /* 0x800000ff16177221 */ /* 0x000fe40000010100 */
[----:B------:R-:W-:-:S02]  /*1010*/  IMAD.IADD R9, R9, 0x1, R10 ;  /* 0x0000000109097824 */ /* 0x000fc400078e020a */
        /* <DEDUP_REMOVED lines=9> */
[----:B------:R-:W-:-:S04]  /*10b0*/  IADD3 R3, PT, PT, R10, R9, RZ ;  /* 0x000000090a037210 */ /* 0x000fc80007ffe0ff */
[----:B------:R-:W-:-:S04]  /*10c0*/  IADD3 R10, PT, PT, R3, -0x1, RZ ;  /* 0xffffffff030a7810 */ /* 0x000fc80007ffe0ff */
        /* <DEDUP_REMOVED lines=31> */
.L_x_172:
[----:B------:R-:W-:-:S04]  /*12c0*/  LOP3.LUT R0, R0, 0x80000000, RZ, 0xc0, !PT ;  /* 0x8000000000007812 */ /* 0x000fc800078ec0ff */
[----:B------:R-:W-:Y:S01]  /*12d0*/  LOP3.LUT R0, R0, 0x7f800000, RZ, 0xfc, !PT ;  /* 0x7f80000000007812 */ /* 0x000fe200078efcff */
[----:B------:R-:W-:Y:S06]  /*12e0*/  BRA `(.L_x_173) ;  /* 0x0000000000047947 */ /* 0x000fec0003800000 */
.L_x_171:
[----:B------:R-:W-:-:S07]  /*12f0*/  LEA R0, R9, R0, 0x17 ;  /* 0x0000000009007211 */ /* 0x000fce00078eb8ff */
.L_x_173:
[----:B------:R-:W-:Y:S05]  /*1300*/  BSYNC.RECONVERGENT B3 ;  /* 0x0000000000037941 */ /* 0x000fea0003800200 */
.L_x_170:
[----:B------:R-:W-:Y:S05]  /*1310*/  BRA `(.L_x_174) ;  /* 0x0000000000207947 */ /* 0x000fea0003800000 */
.L_x_169:
[----:B------:R-:W-:-:S04]  /*1320*/  LOP3.LUT R0, R0, 0x80000000, R3, 0x48, !PT ;  /* 0x8000000000007812 */ /* 0x000fc800078e4803 */
[----:B------:R-:W-:Y:S01]  /*1330*/  LOP3.LUT R0, R0, 0x7f800000, RZ, 0xfc, !PT ;  /* 0x7f80000000007812 */ /* 0x000fe200078efcff */
[----:B------:R-:W-:Y:S06]  /*1340*/  BRA `(.L_x_174) ;  /* 0x0000000000147947 */ /* 0x000fec0003800000 */
.L_x_168:
[----:B------:R-:W-:Y:S01]  /*1350*/  LOP3.LUT R0, R0, 0x80000000, R3, 0x48, !PT ;  /* 0x8000000000007812 */ /* 0x000fe200078e4803 */
[----:B------:R-:W-:Y:S06]  /*1360*/  BRA `(.L_x_174) ;  /* 0x00000000000c7947 */ /* 0x000fec0003800000 */
.L_x_167:
[----:B------:R-:W0:Y:S01]  /*1370*/  MUFU.RSQ R0, -QNAN ;  /* 0xffc0000000007908 */ /* 0x000e220000001400 */
[----:B------:R-:W-:Y:S05]  /*1380*/  BRA `(.L_x_174) ;  /* 0x0000000000047947 */ /* 0x000fea0003800000 */
.L_x_166:
[----:B------:R-:W-:-:S07]  /*1390*/  FADD.FTZ R0, R3, R0 ;  /* 0x0000000003007221 */ /* 0x000fce0000010000 */
.L_x_174:
[----:B------:R-:W-:Y:S05]  /*13a0*/  BSYNC.RECONVERGENT B2 ;  /* 0x0000000000027941 */ /* 0x000fea0003800200 */
.L_x_164:
[----:B------:R-:W-:Y:S01]  /*13b0*/  HFMA2 R3, -RZ, RZ, 0, 0 ;  /* 0x00000000ff037431 */ /* 0x000fe200000001ff */
[----:B0-----:R-:W-:-:S03]  /*13c0*/  MOV R9, R0 ;  /* 0x0000000000097202 */ /* 0x001fc60000000f00 */
[----:B------:R-:W-:Y:S05]  /*13d0*/  RET.REL.NODEC R2 `(_Z12H_inc_updatePfS_S_S_S_S_S_S_S_S_) ;  /* 0xffffffec02087950 */ /* 0x000fea0003c3ffff */
.L_x_175:
        /* <DEDUP_REMOVED lines=10> */
.L_x_243:


//--------------------- .text._Z14H_field_updatePfS_S_S_S_S_S_S_S_S_ --------------------------
	.section	.text._Z14H_field_updatePfS_S_S_S_S_S_S_S_S_,"ax",@progbits
	.align	128
        .global         _Z14H_field_updatePfS_S_S_S_S_S_S_S_S_
        .type           _Z14H_field_updatePfS_S_S_S_S_S_S_S_S_,@function
        .size           _Z14H_field_updatePfS_S_S_S_S_S_S_S_S_,(.L_x_244 - _Z14H_field_updatePfS_S_S_S_S_S_S_S_S_)
        .other          _Z14H_field_updatePfS_S_S_S_S_S_S_S_S_,@"STO_CUDA_ENTRY STV_DEFAULT"
_Z14H_field_updatePfS_S_S_S_S_S_S_S_S_:
.text._Z14H_field_updatePfS_S_S_S_S_S_S_S_S_:
        /* <DEDUP_REMOVED lines=54> */
[----:B------:R-:W-:Y:S05]  /*0360*/  CALL.REL.NOINC `($__internal_6_$__cuda_sm3x_div_rn_noftz_f32_slowpath) ;  /* 0x0000000800807944 */ /* 0x000fea0003c00000 */
.L_x_179:
[----:B------:R-:W-:Y:S05]  /*0370*/  BSYNC.RECONVERGENT B1 ;  /* 0x0000000000017941 */ /* 0x000fea0003800200 */
.L_x_178:
        /* <DEDUP_REMOVED lines=21> */
.L_x_177:
        /* <DEDUP_REMOVED lines=17> */
.L_x_182:
[----:B------:R-:W-:Y:S05]  /*05e0*/  BSYNC.RECONVERGENT B1 ;  /* 0x0000000000017941 */ /* 0x000fea0003800200 */
.L_x_181:
        /* <DEDUP_REMOVED lines=21> */
.L_x_180:
[----:B------:R-:W-:Y:S05]  /*0740*/  BSYNC.RECONVERGENT B0 ;  /* 0x0000000000007941 */ /* 0x000fea0003800200 */
.L_x_176:
        /* <DEDUP_REMOVED lines=22> */
[----:B0--3-5:R-:W-:Y:S05]  /*08b0*/  CALL.REL.NOINC `($__internal_6_$__cuda_sm3x_div_rn_noftz_f32_slowpath) ;  /* 0x00000004002c7944 */ /* 0x029fea0003c00000 */
[----:B------:R-:W-:-:S07]  /*08c0*/  IMAD.MOV.U32 R18, RZ, RZ, R9 ;  /* 0x000000ffff127224 */ /* 0x000fce00078e0009 */
.L_x_186:
[----:B------:R-:W-:Y:S05]  /*08d0*/  BSYNC.RECONVERGENT B1 ;  /* 0x0000000000017941 */ /* 0x000fea0003800200 */
.L_x_185:
        /* <DEDUP_REMOVED lines=20> */
.L_x_184:
        /* <DEDUP_REMOVED lines=22> */
[----:B------:R-:W-:-:S07]  /*0b80*/  MOV R18, R9 ;  /* 0x0000000900127202 */ /* 0x000fce0000000f00 */
.L_x_189:
[----:B------:R-:W-:Y:S05]  /*0b90*/  BSYNC.RECONVERGENT B1 ;  /* 0x0000000000017941 */ /* 0x000fea0003800200 */
.L_x_188:
        /* <DEDUP_REMOVED lines=20> */
.L_x_187:
[----:B------:R-:W-:Y:S05]  /*0ce0*/  BSYNC.RECONVERGENT B0 ;  /* 0x0000000000007941 */ /* 0x000fea0003800200 */
.L_x_183:
        /* <DEDUP_REMOVED lines=8> */
        .weak           $__internal_6_$__cuda_sm3x_div_rn_noftz_f32_slowpath
        .type           $__internal_6_$__cuda_sm3x_div_rn_noftz_f32_slowpath,@function
        .size           $__internal_6_$__cuda_sm3x_div_rn_noftz_f32_slowpath,(.L_x_244 - $__internal_6_$__cuda_sm3x_div_rn_noftz_f32_slowpath)
$__internal_6_$__cuda_sm3x_div_rn_noftz_f32_slowpath:
        /* <DEDUP_REMOVED lines=34> */
.L_x_191:
        /* <DEDUP_REMOVED lines=51> */
.L_x_198:
[----:B------:R-:W-:-:S04]  /*12c0*/  LOP3.LUT R0, R0, 0x80000000, RZ, 0xc0, !PT ;  /* 0x8000000000007812 */ /* 0x000fc800078ec0ff */
[----:B------:R-:W-:Y:S01]  /*12d0*/  LOP3.LUT R0, R0, 0x7f800000, RZ, 0xfc, !PT ;  /* 0x7f80000000007812 */ /* 0x000fe200078efcff */
[----:B------:R-:W-:Y:S06]  /*12e0*/  BRA `(.L_x_199) ;  /* 0x0000000000047947 */ /* 0x000fec0003800000 */
.L_x_197:
[----:B------:R-:W-:-:S07]  /*12f0*/  LEA R0, R9, R0, 0x17 ;  /* 0x0000000009007211 */ /* 0x000fce00078eb8ff */
.L_x_199:
[----:B------:R-:W-:Y:S05]  /*1300*/  BSYNC.RECONVERGENT B3 ;  /* 0x0000000000037941 */ /* 0x000fea0003800200 */
.L_x_196:
[----:B------:R-:W-:Y:S05]  /*1310*/  BRA `(.L_x_200) ;  /* 0x0000000000207947 */ /* 0x000fea0003800000 */
.L_x_195:
[----:B------:R-:W-:-:S04]  /*1320*/  LOP3.LUT R0, R0, 0x80000000, R3, 0x48, !PT ;  /* 0x8000000000007812 */ /* 0x000fc800078e4803 */
[----:B------:R-:W-:Y:S01]  /*1330*/  LOP3.LUT R0, R0, 0x7f800000, RZ, 0xfc, !PT ;  /* 0x7f80000000007812 */ /* 0x000fe200078efcff */
[----:B------:R-:W-:Y:S06]  /*1340*/  BRA `(.L_x_200) ;  /* 0x0000000000147947 */ /* 0x000fec0003800000 */
.L_x_194:
[----:B------:R-:W-:Y:S01]  /*1350*/  LOP3.LUT R0, R0, 0x80000000, R3, 0x48, !PT ;  /* 0x8000000000007812 */ /* 0x000fe200078e4803 */
[----:B------:R-:W-:Y:S06]  /*1360*/  BRA `(.L_x_200) ;  /* 0x00000000000c7947 */ /* 0x000fec0003800000 */
.L_x_193:
[----:B------:R-:W0:Y:S01]  /*1370*/  MUFU.RSQ R0, -QNAN ;  /* 0xffc0000000007908 */ /* 0x000e220000001400 */
[----:B------:R-:W-:Y:S05]  /*1380*/  BRA `(.L_x_200) ;  /* 0x0000000000047947 */ /* 0x000fea0003800000 */
.L_x_192:
[----:B------:R-:W-:-:S07]  /*1390*/  FADD.FTZ R0, R3, R0 ;  /* 0x0000000003007221 */ /* 0x000fce0000010000 */
.L_x_200:
[----:B------:R-:W-:Y:S05]  /*13a0*/  BSYNC.RECONVERGENT B2 ;  /* 0x0000000000027941 */ /* 0x000fea0003800200 */
.L_x_190:
[----:B------:R-:W-:Y:S01]  /*13b0*/  HFMA2 R3, -RZ, RZ, 0, 0 ;  /* 0x00000000ff037431 */ /* 0x000fe200000001ff */
[----:B0-----:R-:W-:-:S03]  /*13c0*/  MOV R9, R0 ;  /* 0x0000000000097202 */ /* 0x001fc60000000f00 */
[----:B------:R-:W-:Y:S05]  /*13d0*/  RET.REL.NODEC R2 `(_Z14H_field_updatePfS_S_S_S_S_S_S_S_S_) ;  /* 0xffffffec02087950 */ /* 0x000fea0003c3ffff */
.L_x_201:
        /* <DEDUP_REMOVED lines=10> */
.L_x_244:


//--------------------- .text._Z15calculate_JandMPfPiS_S_S_P9cuComplexS2_S2_S2_S2_S2_S2_S2_ --------------------------
	.section	.text._Z15calculate_JandMPfPiS_S_S_P9cuComplexS2_S2_S2_S2_S2_S2_S2_,"ax",@progbits
	.align	128
        .global         _Z15calculate_JandMPfPiS_S_S_P9cuComplexS2_S2_S2_S2_S2_S2_S2_
        .type           _Z15calculate_JandMPfPiS_S_S_P9cuComplexS2_S2_S2_S2_S2_S2_S2_,@function
        .size           _Z15calculate_JandMPfPiS_S_S_P9cuComplexS2_S2_S2_S2_S2_S2_S2_,(.L_x_252 - _Z15calculate_JandMPfPiS_S_S_P9cuComplexS2_S2_S2_S2_S2_S2_S2_)
        .other          _Z15calculate_JandMPfPiS_S_S_P9cuComplexS2_S2_S2_S2_S2_S2_S2_,@"STO_CUDA_ENTRY STV_DEFAULT"
_Z15calculate_JandMPfPiS_S_S_P9cuComplexS2_S2_S2_S2_S2_S2_S2_:
.text._Z15calculate_JandMPfPiS_S_S_P9cuComplexS2_S2_S2_S2_S2_S2_S2_:
        /* <DEDUP_REMOVED lines=23> */
.L_x_203:
[----:B------:R-:W-:Y:S05]  /*0170*/  BSYNC.RECONVERGENT B0 ;  /* 0x0000000000007941 */ /* 0x000fea0003800200 */
.L_x_202:
        /* <DEDUP_REMOVED lines=10> */
.L_x_205:
[----:B------:R-:W-:Y:S05]  /*0220*/  BSYNC.RECONVERGENT B0 ;  /* 0x0000000000007941 */ /* 0x000fea0003800200 */
.L_x_204:
        /* <DEDUP_REMOVED lines=9> */
[----:B0-----:R-:W3:Y:S01]  /*02c0*/  LDG.E R10, desc[UR6][R4.64] ;  /* 0x00000006040a7981 */ /* 0x001ee2000c1e1900 */
[----:B-1----:R-:W-:-:S05]  /*02d0*/  IMAD.WIDE R6, R0, 0x4, R6 ;  /* 0x0000000400067825 */ /* 0x002fca00078e0206 */
[----:B------:R-:W4:Y:S01]  /*02e0*/  LDG.E R11, desc[UR6][R6.64+0x762a8] ;  /* 0x0762a806060b7981 */ /* 0x000f22000c1e1900 */
[----:B--2---:R-:W-:-:S03]  /*02f0*/  IMAD.WIDE R8, R0, 0x4, R8 ;  /* 0x0000000400087825 */ /* 0x004fc600078e0208 */
[----:B------:R-:W4:Y:S04]  /*0300*/  LDG.E R12, desc[UR6][R6.64+0x75c60] ;  /* 0x075c6006060c7981 */ /* 0x000f28000c1e1900 */
[----:B------:R0:W5:Y:S02]  /*0310*/  LDG.E R9, desc[UR6][R8.64+0x757b0] ;  /* 0x0757b00608097981 */ /* 0x000164000c1e1900 */
[----:B-----5:R-:W-:Y:S01]  /*0320*/  FMUL R0, RZ, R3 ;  /* 0x00000003ff007220 */ /* 0x020fe20000400000 */
[----:B---3--:R-:W-:Y:S01]  /*0330*/  I2FP.F32.S32 R13, R10 ;  /* 0x0000000a000d7245 */ /* 0x008fe20000201400 */
[----:B------:R-:W-:-:S04]  /*0340*/  FMUL R10, R3, -6.2831854820251464844 ;  /* 0xc0c90fdb030a7820 */ /* 0x000fc80000400000 */
[-C--:B------:R-:W-:Y:S01]  /*0350*/  FMUL R0, R0, R13.reuse ;  /* 0x0000000d00007220 */ /* 0x080fe20000400000 */
[----:B------:R-:W-:-:S04]  /*0360*/  FMUL R15, R10, R13 ;  /* 0x0000000d0a0f7220 */ /* 0x000fc80000400000 */
[----:B------:R-:W-:Y:S01]  /*0370*/  FFMA R13, R15, 1.6678197451575060839e-12, R0 ;  /* 0x2beab98a0f0d7823 */ /* 0x000fe20000000000 */
[----:B------:R-:W-:-:S03]  /*0380*/  FMUL R15, RZ, R15 ;  /* 0x0000000fff0f7220 */ /* 0x000fc60000400000 */
[C---:B------:R-:W-:Y:S01]  /*0390*/  FMUL R23, R13.reuse, 0.63661974668502807617 ;  /* 0x3f22f9830d177820 */ /* 0x040fe20000400000 */
[----:B------:R-:W-:Y:S01]  /*03a0*/  FSETP.GE.AND P0, PT, |R13|, 105615, PT ;  /* 0x47ce47800d00780b */ /* 0x000fe20003f06200 */
[----:B----4-:R-:W-:Y:S01]  /*03b0*/  FADD R11, R11, R12 ;  /* 0x0000000c0b0b7221 */ /* 0x010fe20000000000 */
[----:B------:R-:W-:-:S03]  /*03c0*/  FFMA R12, R0, 1.6678197451575060839e-12, -R15 ;  /* 0x2beab98a000c7823 */ /* 0x000fc6000000080f */
[----:B------:R-:W1:Y:S02]  /*03d0*/  F2I.NTZ R23, R23 ;  /* 0x0000001700177305 */ /* 0x000e640000203100 */
[----:B-1----:R-:W-:-:S05]  /*03e0*/  I2FP.F32.S32 R6, R23 ;  /* 0x0000001700067245 */ /* 0x002fca0000201400 */
[----:B------:R-:W-:-:S04]  /*03f0*/  FFMA R7, R6, -1.5707962512969970703, R13 ;  /* 0xbfc90fda06077823 */ /* 0x000fc8000000000d */
[----:B------:R-:W-:-:S04]  /*0400*/  FFMA R7, R6, -7.5497894158615963534e-08, R7 ;  /* 0xb3a2216806077823 */ /* 0x000fc80000000007 */
[----:B------:R-:W-:Y:S01]  /*0410*/  FFMA R0, R6, -5.3903029534742383927e-15, R7 ;  /* 0xa7c234c506007823 */ /* 0x000fe20000000007 */
[----:B0-----:R-:W-:Y:S06]  /*0420*/  @!P0 BRA `(.L_x_209) ;  /* 0x0000000400748947 */ /* 0x001fec0003800000 */
        /* <DEDUP_REMOVED lines=10> */
.L_x_210:
        /* <DEDUP_REMOVED lines=65> */
.L_x_211:
        /* <DEDUP_REMOVED lines=9> */
[C---:B------:R-:W-:Y:S02]  /*0970*/  LOP3.LUT R13, R23.reuse, R13, RZ, 0x3c, !PT ;  /* 0x0000000d170d7212 */ /* 0x040fe400078e3cff */
[----:B------:R-:W0:Y:S01]  /*0980*/  I2F.F64.S64 R6, R6 ;  /* 0x0000000600067312 */ /* 0x000e220000301c00 */
[----:B------:R-:W-:Y:S02]  /*0990*/  LEA.HI R23, R23, R0, RZ, 0x1 ;  /* 0x0000000017177211 */ /* 0x000fe400078f08ff */
[----:B------:R-:W-:-:S03]  /*09a0*/  ISETP.GE.AND P1, PT, R13, RZ, PT ;  /* 0x000000ff0d00720c */ /* 0x000fc60003f26270 */
[----:B------:R-:W-:-:S05]  /*09b0*/  IMAD.MOV R0, RZ, RZ, -R23 ;  /* 0x000000ffff007224 */ /* 0x000fca00078e0a17 */
[----:B------:R-:W-:Y:S01]  /*09c0*/  @!P0 MOV R23, R0 ;  /* 0x0000000000178202 */ /* 0x000fe20000000f00 */
[----:B0-----:R-:W-:-:S10]  /*09d0*/  DMUL R14, R6, UR4 ;  /* 0x00000004060e7c28 */ /* 0x001fd40008000000 */
[----:B------:R-:W0:Y:S02]  /*09e0*/  F2F.F32.F64 R14, R14 ;  /* 0x0000000e000e7310 */ /* 0x000e240000301000 */
[----:B0-----:R-:W-:-:S07]  /*09f0*/  FSEL R0, -R14, R14, !P1 ;  /* 0x0000000e0e007208 */ /* 0x001fce0004800100 */
.L_x_209:
[----:B------:R-:W-:Y:S02]  /*0a00*/  IMAD.MOV.U32 R13, RZ, RZ, 0x394d4153 ;  /* 0x394d4153ff0d7424 */ /* 0x000fe400078e00ff */
[-C--:B------:R-:W-:Y:S01]  /*0a10*/  FMUL R25, R0, R0.reuse ;  /* 0x0000000000197220 */ /* 0x080fe20000400000 */
[----:B------:R-:W0:Y:S01]  /*0a20*/  LDC.64 R6, c[0x0][0x3b0] ;  /* 0x0000ec00ff067b82 */ /* 0x000e220000000a00 */
[----:B------:R-:W-:Y:S01]  /*0a30*/  IMAD.MOV.U32 R15, RZ, RZ, 0x3bbb989d ;  /* 0x3bbb989dff0f7424 */ /* 0x000fe200078e00ff */
[----:B------:R-:W-:Y:S01]  /*0a40*/  MOV R16, 0x37cbac00 ;  /* 0x37cbac0000107802 */ /* 0x000fe20000000f00 */
[C---:B------:R-:W-:Y:S01]  /*0a50*/  FFMA R14, R25.reuse, -R13, 0.0083327032625675201416 ;  /* 0x3c0885e4190e7423 */ /* 0x040fe2000000080d */
[----:B------:R-:W-:-:S03]  /*0a60*/  FFMA R17, R25, R0, RZ ;  /* 0x0000000019117223 */ /* 0x000fc600000000ff */
[C---:B------:R-:W-:Y:S01]  /*0a70*/  FFMA R14, R25.reuse, R14, -0.16666662693023681641 ;  /* 0xbe2aaaa8190e7423 */ /* 0x040fe2000000000e */
[----:B------:R-:W-:-:S03]  /*0a80*/  FFMA R26, R25, R16, -0.0013887860113754868507 ;  /* 0xbab607ed191a7423 */ /* 0x000fc60000000010 */
[----:B------:R-:W-:Y:S01]  /*0a90*/  FFMA R0, R17, R14, R0 ;  /* 0x0000000e11007223 */ /* 0x000fe20000000000 */
[----:B------:R-:W-:Y:S02]  /*0aa0*/  IMAD.MOV.U32 R14, RZ, RZ, 0x437c0000 ;  /* 0x437c0000ff0e7424 */ /* 0x000fe400078e00ff */
[----:B------:R-:W-:Y:S01]  /*0ab0*/  FFMA.SAT R17, R12, R15, 0.5 ;  /* 0x3f0000000c117423 */ /* 0x000fe2000000200f */
[----:B------:R-:W-:-:S03]  /*0ac0*/  FFMA R26, R25, R26, 0.041666727513074874878 ;  /* 0x3d2aaabb191a7423 */ /* 0x000fc6000000001a */
[----:B------:R-:W-:Y:S01]  /*0ad0*/  FFMA.RM R24, R17, R14, 12582913 ;  /* 0x4b40000111187423 */ /* 0x000fe2000000400e */
[----:B------:R-:W-:Y:S02]  /*0ae0*/  VIADD R17, R2, 0xfffffe70 ;  /* 0xfffffe7002117836 */ /* 0x000fe40000000000 */
[----:B------:R-:W-:Y:S01]  /*0af0*/  FFMA R26, R25, R26, -0.4999999701976776123 ;  /* 0xbeffffff191a7423 */ /* 0x000fe2000000001a */
[----:B------:R-:W-:Y:S01]  /*0b00*/  LOP3.LUT R2, R23, 0x1, RZ, 0xc0, !PT ;  /* 0x0000000117027812 */ /* 0x000fe200078ec0ff */
[----:B------:R-:W-:Y:S02]  /*0b10*/  FADD R27, R24, -12583039 ;  /* 0xcb40007f181b7421 */ /* 0x000fe40000000000 */
[----:B------:R-:W-:Y:S01]  /*0b20*/  FFMA R25, R25, R26, 1 ;  /* 0x3f80000019197423 */ /* 0x000fe2000000001a */
[----:B0-----:R-:W-:-:S04]  /*0b30*/  IMAD.WIDE R6, R17, 0x8, R6 ;  /* 0x0000000811067825 */ /* 0x001fc800078e0206 */
[----:B------:R-:W-:Y:S01]  /*0b40*/  FFMA R27, R12, 1.4426950216293334961, -R27 ;  /* 0x3fb8aa3b0c1b7823 */ /* 0x000fe2000000081b */
[----:B------:R-:W-:-:S03]  /*0b50*/  ISETP.NE.U32.AND P0, PT, R2, 0x1, PT ;  /* 0x000000010200780c */ /* 0x000fc60003f05070 */
[----:B------:R-:W-:Y:S01]  /*0b60*/  FFMA R26, R12, 1.925963033500011079e-08, R27 ;  /* 0x32a570600c1a7823 */ /* 0x000fe2000000001b */
[----:B------:R-:W2:Y:S04]  /*0b70*/  LDG.E R2, desc[UR6][R6.64+0x4] ;  /* 0x0000040606027981 */ /* 0x000ea8000c1e1900 */
[----:B------:R-:W3:Y:S01]  /*0b80*/  LDG.E R12, desc[UR6][R6.64] ;  /* 0x00000006060c7981 */ /* 0x000ee2000c1e1900 */
[----:B------:R-:W0:Y:S01]  /*0b90*/  MUFU.EX2 R26, R26 ;  /* 0x0000001a001a7308 */ /* 0x000e220000000800 */
[C---:B------:R-:W-:Y:S02]  /*0ba0*/  LOP3.LUT P1, RZ, R23.reuse, 0x2, RZ, 0xc0, !PT ;  /* 0x0000000217ff7812 */ /* 0x040fe4000782c0ff */
[----:B------:R-:W-:-:S04]  /*0bb0*/  IADD3 R23, PT, PT, R23, 0x1, RZ ;  /* 0x0000000117177810 */ /* 0x000fc80007ffe0ff */
[----:B------:R-:W-:Y:S01]  /*0bc0*/  LOP3.LUT P2, RZ, R23, 0x2, RZ, 0xc0, !PT ;  /* 0x0000000217ff7812 */ /* 0x000fe2000784c0ff */
[----:B------:R-:W-:Y:S01]  /*0bd0*/  IMAD.SHL.U32 R23, R24, 0x800000, RZ ;  /* 0x0080000018177824 */ /* 0x000fe200078e00ff */
[----:B------:R-:W-:Y:S02]  /*0be0*/  FSEL R24, R25, R0, !P0 ;  /* 0x0000000019187208 */ /* 0x000fe40004000000 */
[----:B------:R-:W-:Y:S02]  /*0bf0*/  FSEL R0, R0, R25, !P0 ;  /* 0x0000001900007208 */ /* 0x000fe40004000000 */
[----:B------:R-:W-:Y:S02]  /*0c00*/  FSEL R24, R24, -R24, !P1 ;  /* 0x8000001818187208 */ /* 0x000fe40004800000 */
[----:B------:R-:W-:Y:S01]  /*0c10*/  FSEL R28, R0, -R0, !P2 ;  /* 0x80000000001c7208 */ /* 0x000fe20005000000 */
[----:B0-----:R-:W-:Y:S01]  /*0c20*/  FMUL R23, R26, R23 ;  /* 0x000000171a177220 */ /* 0x001fe20000400000 */
[----:B------:R-:W-:Y:S01]  /*0c30*/  FMUL R0, RZ, -R9 ;  /* 0x80000009ff007220 */ /* 0x000fe20000400000 */
[----:B------:R-:W-:-:S02]  /*0c40*/  FMUL R9, R9, -1.6678197451575060839e-12 ;  /* 0xabeab98a09097820 */ /* 0x000fc40000400000 */
        /* <DEDUP_REMOVED lines=12> */
[----:B------:R-:W-:Y:S01]  /*0d10*/  FMUL R11, R11, -0.5 ;  /* 0xbf0000000b0b7820 */ /* 0x000fe20000400000 */
[----:B--2---:R-:W-:-:S05]  /*0d20*/  I2FP.F32.S32 R0, R4 ;  /* 0x0000000400007245 */ /* 0x004fca0000201400 */
[----:B------:R-:W-:-:S04]  /*0d30*/  FADD R0, R0, 0.5 ;  /* 0x3f00000000007421 */ /* 0x000fc80000000000 */
        /* <DEDUP_REMOVED lines=23> */
.L_x_213:
        /* <DEDUP_REMOVED lines=64> */
.L_x_214:
        /* <DEDUP_REMOVED lines=18> */
.L_x_212:
[----:B------:R-:W0:Y:S02]  /*13d0*/  LDC.64 R4, c[0x0][0x3c8] ;  /* 0x0000f200ff047b82 */ /* 0x000e240000000a00 */
[----:B0-----:R-:W-:-:S05]  /*13e0*/  IMAD.WIDE R4, R17, 0x8, R4 ;  /* 0x0000000811047825 */ /* 0x001fca00078e0204 */
[----:B------:R-:W2:Y:S04]  /*13f0*/  LDG.E R7, desc[UR6][R4.64] ;  /* 0x0000000604077981 */ /* 0x000ea8000c1e1900 */
[----:B------:R-:W3:Y:S01]  /*1400*/  LDG.E R3, desc[UR6][R4.64+0x4] ;  /* 0x0000040604037981 */ /* 0x000ee2000c1e1900 */
[----:B------:R-:W-:Y:S01]  /*1410*/  FFMA.SAT R15, R6, R15, 0.5 ;  /* 0x3f000000060f7423 */ /* 0x000fe2000000200f */
[----:B------:R-:W-:Y:S01]  /*1420*/  FMUL R17, R0, R0 ;  /* 0x0000000000117220 */ /* 0x000fe20000400000 */
[----:B------:R-:W-:Y:S02]  /*1430*/  LOP3.LUT R8, R2, 0x1, RZ, 0xc0, !PT ;  /* 0x0000000102087812 */ /* 0x000fe400078ec0ff */
[----:B------:R-:W-:Y:S01]  /*1440*/  FFMA.RM R15, R15, R14, 12582913 ;  /* 0x4b4000010f0f7423 */ /* 0x000fe2000000400e */
[----:B------:R-:W-:Y:S01]  /*1450*/  FFMA R16, R17, R16, -0.0013887860113754868507 ;  /* 0xbab607ed11107423 */ /* 0x000fe20000000010 */
[----:B------:R-:W-:-:S02]  /*1460*/  ISETP.NE.U32.AND P0, PT, R8, 0x1, PT ;  /* 0x000000010800780c */ /* 0x000fc40003f05070 */
[----:B------:R-:W-:Y:S01]  /*1470*/  FADD R9, R15, -12583039 ;  /* 0xcb40007f0f097421 */ /* 0x000fe20000000000 */
[C---:B------:R-:W-:Y:S01]  /*1480*/  FFMA R16, R17.reuse, R16, 0.041666727513074874878 ;  /* 0x3d2aaabb11107423 */ /* 0x040fe20000000010 */
[----:B------:R-:W-:Y:S02]  /*1490*/  LOP3.LUT P1, RZ, R2, 0x2, RZ, 0xc0, !PT ;  /* 0x0000000202ff7812 */ /* 0x000fe4000782c0ff */
[----:B------:R-:W-:Y:S01]  /*14a0*/  FFMA R9, R6, 1.4426950216293334961, -R9 ;  /* 0x3fb8aa3b06097823 */ /* 0x000fe20000000809 */
[----:B------:R-:W-:-:S03]  /*14b0*/  FFMA R16, R17, R16, -0.4999999701976776123 ;  /* 0xbeffffff11107423 */ /* 0x000fc60000000010 */
[----:B------:R-:W-:Y:S01]  /*14c0*/  FFMA R9, R6, 1.925963033500011079e-08, R9 ;  /* 0x32a5706006097823 */ /* 0x000fe20000000009 */
[C---:B------:R-:W-:Y:S01]  /*14d0*/  FFMA R6, R17.reuse, -R13, 0.0083327032625675201416 ;  /* 0x3c0885e411067423 */ /* 0x040fe2000000080d */
[C---:B------:R-:W-:Y:S01]  /*14e0*/  FFMA R13, R17.reuse, R0, RZ ;  /* 0x00000000110d7223 */ /* 0x040fe200000000ff */
[C---:B------:R-:W-:Y:S02]  /*14f0*/  FFMA R16, R17.reuse, R16, 1 ;  /* 0x3f80000011107423 */ /* 0x040fe40000000010 */
[----:B------:R-:W-:Y:S01]  /*1500*/  FFMA R6, R17, R6, -0.16666662693023681641 ;  /* 0xbe2aaaa811067423 */ /* 0x000fe20000000006 */
[----:B------:R-:W0:Y:S03]  /*1510*/  MUFU.EX2 R9, R9 ;  /* 0x0000000900097308 */ /* 0x000e260000000800 */
[----:B------:R-:W-:Y:S01]  /*1520*/  FFMA R13, R13, R6, R0 ;  /* 0x000000060d0d7223 */ /* 0x000fe20000000000 */
[----:B------:R-:W-:-:S02]  /*1530*/  VIADD R6, R2, 0x1 ;  /* 0x0000000102067836 */ /* 0x000fc40000000000 */
[----:B------:R-:W-:Y:S02]  /*1540*/  IMAD.SHL.U32 R0, R15, 0x800000, RZ ;  /* 0x008000000f007824 */ /* 0x000fe400078e00ff */
[----:B------:R-:W-:Y:S02]  /*1550*/  FSEL R2, R16, R13, !P0 ;  /* 0x0000000d10027208 */ /* 0x000fe40004000000 */
[----:B------:R-:W-:Y:S02]  /*1560*/  LOP3.LUT P2, RZ, R6, 0x2, RZ, 0xc0, !PT ;  /* 0x0000000206ff7812 */ /* 0x000fe4000784c0ff */
        /* <DEDUP_REMOVED lines=17> */
.L_x_207:
[----:B------:R-:W-:-:S13]  /*1680*/  ISETP.NE.AND P1, PT, R0, 0x12c, PT ;  /* 0x0000012c0000780c */ /* 0x000fda0003f25270 */
[----:B------:R-:W-:Y:S05]  /*1690*/  @P1 BRA `(.L_x_215) ;  /* 0x0000001400141947 */ /* 0x000fea0003800000 */
.L_x_208:
[----:B------:R-:W-:Y:S05]  /*16a0*/  BSYNC.RECONVERGENT B0 ;  /* 0x0000000000007941 */ /* 0x000fea0003800200 */
.L_x_206:
[----:B------:R-:W0:Y:S01]  /*16b0*/  LDC.64 R4, c[0x0][0x388] ;  /* 0x0000e200ff047b82 */ /* 0x000e220000000a00 */
[----:B------:R-:W1:Y:S07]  /*16c0*/  LDCU.64 UR4, c[0x0][0x390] ;  /* 0x00007200ff0477ac */ /* 0x000e6e0008000a00 */
[----:B------:R-:W2:Y:S01]  /*16d0*/  LDC.64 R12, c[0x0][0x390] ;  /* 0x0000e400ff0c7b82 */ /* 0x000ea20000000a00 */
[----:B------:R-:W-:-:S07]  /*16e0*/  IMAD R9, R8, 0x192, RZ ;  /* 0x0000019208097824 */ /* 0x000fce00078e02ff */
[----:B------:R-:W3:Y:S01]  /*16f0*/  LDC.64 R6, c[0x0][0x398] ;  /* 0x0000e600ff067b82 */ /* 0x000ee20000000a00 */
[----:B0-----:R-:W4:Y:S01]  /*1700*/  LDG.E R14, desc[UR6][R4.64] ;  /* 0x00000006040e7981 */ /* 0x001f22000c1e1900 */
[C---:B------:R-:W-:Y:S01]  /*1710*/  IADD3 R11, P0, PT, R9.reuse, R0, RZ ;  /* 0x00000000090b7210 */ /* 0x040fe20007f1e0ff */
[----:B------:R-:W-:-:S03]  /*1720*/  IMAD.IADD R9, R9, 0x1, R0 ;  /* 0x0000000109097824 */ /* 0x000fc600078e0200 */
[----:B------:R-:W-:Y:S02]  /*1730*/  IADD3.X R16, PT, PT, RZ, RZ, RZ, P0, !PT ;  /* 0x000000ffff107210 */ /* 0x000fe400007fe4ff */
[----:B-1----:R-:W-:Y:S01]  /*1740*/  LEA R10, P0, R11, UR4, 0x2 ;  /* 0x000000040b0a7c11 */ /* 0x002fe2000f8010ff */
[----:B--2---:R-:W-:-:S03]  /*1750*/  IMAD.WIDE.U32 R12, R9, 0x4, R12 ;  /* 0x00000004090c7825 */ /* 0x004fc600078e000c */
[----:B------:R-:W-:Y:S01]  /*1760*/  LEA.HI.X R11, R11, UR5, R16, 0x2, P0 ;  /* 0x000000050b0b7c11 */ /* 0x000fe200080f1410 */
[----:B------:R-:W-:Y:S02]  /*1770*/  IMAD.IADD R9, R9, 0x1, -R8 ;  /* 0x0000000109097824 */ /* 0x000fe400078e0a08 */
[----:B------:R-:W2:Y:S02]  /*1780*/  LDG.E R12, desc[UR6][R12.64] ;  /* 0x000000060c0c7981 */ /* 0x000ea4000c1e1900 */
[----:B---3--:R-:W-:Y:S02]  /*1790*/  IMAD.WIDE.U32 R6, R9, 0x4, R6 ;  /* 0x0000000409067825 */ /* 0x008fe400078e0006 */
[----:B------:R0:W2:Y:S04]  /*17a0*/  LDG.E R15, desc[UR6][R10.64+0x4] ;  /* 0x000004060a0f7981 */ /* 0x0000a8000c1e1900 */
[----:B------:R1:W5:Y:S02]  /*17b0*/  LDG.E R8, desc[UR6][R6.64] ;  /* 0x0000000606087981 */ /* 0x000364000c1e1900 */
[----:B-----5:R-:W-:Y:S01]  /*17c0*/  FMUL R9, R3, -6.2831854820251464844 ;  /* 0xc0c90fdb03097820 */ /* 0x020fe20000400000 */
[----:B0-----:R-:W-:Y:S01]  /*17d0*/  FMUL R11, RZ, R3 ;  /* 0x00000003ff0b7220 */ /* 0x001fe20000400000 */
[----:B----4-:R-:W-:-:S05]  /*17e0*/  I2FP.F32.S32 R14, R14 ;  /* 0x0000000e000e7245 */ /* 0x010fca0000201400 */
[----:B------:R-:W-:-:S04]  /*17f0*/  FMUL R20, R9, R14 ;  /* 0x0000000e09147220 */ /* 0x000fc80000400000 */
[----:B------:R-:W-:-:S04]  /*1800*/  FMUL R20, R20, 1.6678197451575060839e-12 ;  /* 0x2beab98a14147820 */ /* 0x000fc80000400000 */
[----:B------:R-:W-:-:S06]  /*1810*/  FMUL R22, R20, 0.63661974668502807617 ;  /* 0x3f22f98314167820 */ /* 0x000fcc0000400000 */
[----:B------:R-:W0:Y:S01]  /*1820*/  F2I.NTZ R22, R22 ;  /* 0x0000001600167305 */ /* 0x000e220000203100 */
[----:B------:R-:W-:Y:S01]  /*1830*/  FSETP.GE.AND P0, PT, |R20|, 105615, PT ;  /* 0x47ce47801400780b */ /* 0x000fe20003f06200 */
[----:B------:R-:W-:Y:S01]  /*1840*/  FMUL R14, R11, R14 ;  /* 0x0000000e0b0e7220 */ /* 0x000fe20000400000 */
[----:B--2---:R-:W-:Y:S01]  /*1850*/  FADD R3, R12, R15 ;  /* 0x0000000f0c037221 */ /* 0x004fe20000000000 */
[----:B0-----:R-:W-:-:S05]  /*1860*/  I2FP.F32.S32 R17, R22 ;  /* 0x0000001600117245 */ /* 0x001fca0000201400 */
[----:B------:R-:W-:-:S04]  /*1870*/  FFMA R0, R17, -1.5707962512969970703, R20 ;  /* 0xbfc90fda11007823 */ /* 0x000fc80000000014 */
[----:B------:R-:W-:Y:S01]  /*1880*/  FFMA R0, R17, -7.5497894158615963534e-08, R0 ;  /* 0xb3a2216811007823 */ /* 0x000fe20000000000 */
[----:B------:R-:W-:-:S03]  /*1890*/  FMUL R12, R14, 1.6678197451575060839e-12 ;  /* 0x2beab98a0e0c7820 */ /* 0x000fc60000400000 */
[----:B------:R-:W-:Y:S01]  /*18a0*/  FFMA R0, R17, -5.3903029534742383927e-15, R0 ;  /* 0xa7c234c511007823 */ /* 0x000fe20000000000 */
[----:B-1----:R-:W-:Y:S06]  /*18b0*/  @!P0 BRA `(.L_x_216) ;  /* 0x00000004007c8947 */ /* 0x002fec0003800000 */
[----:B------:R-:W-:-:S13]  /*18c0*/  FSETP.NEU.AND P0, PT, |R20|, +INF , PT ;  /* 0x7f8000001400780b */ /* 0x000fda0003f0d200 */
[----:B------:R-:W-:Y:S01]  /*18d0*/  @!P0 FMUL R0, RZ, R20 ;  /* 0x00000014ff008220 */ /* 0x000fe20000400000 */
[----:B------:R-:W-:Y:S01]  /*18e0*/  @!P0 MOV R22, RZ ;  /* 0x000000ff00168202 */ /* 0x000fe20000000f00 */
[----:B------:R-:W-:Y:S06]  /*18f0*/  @!P0 BRA `(.L_x_216) ;  /* 0x00000004006c8947 */ /* 0x000fec0003800000 */
[----:B------:R-:W0:Y:S01]  /*1900*/  LDCU.64 UR4, c[0x4][URZ] ;  /* 0x01000000ff0477ac */ /* 0x000e220008000a00 */
[----:B------:R-:W-:Y:S01]  /*1910*/  IMAD.SHL.U32 R0, R20, 0x100, RZ ;  /* 0x0000010014007824 */ /* 0x000fe200078e00ff */
[----:B------:R-:W-:Y:S01]  /*1920*/  BSSY.RECONVERGENT B0, `(.L_x_217) ;  /* 0x000001d000007945 */ /* 0x000fe20003800200 */
[----:B------:R-:W-:Y:S01]  /*1930*/  IMAD.MOV.U32 R21, RZ, RZ, RZ ;  /* 0x000000ffff157224 */ /* 0x000fe200078e00ff */
[----:B------:R-:W-:Y:S01]  /*1940*/  CS2R R22, SRZ ;  /* 0x0000000000167805 */ /* 0x000fe2000001ff00 */
[----:B------:R-:W-:Y:S01]  /*1950*/  IMAD.MOV.U32 R24, RZ, RZ, RZ ;  /* 0x000000ffff187224 */ /* 0x000fe200078e00ff */
[----:B------:R-:W-:Y:S01]  /*1960*/  LOP3.LUT R0, R0, 0x80000000, RZ, 0xfc, !PT ;  /* 0x8000000000007812 */ /* 0x000fe200078efcff */
[----:B0-----:R-:W-:Y:S01]  /*1970*/  IMAD.U32 R6, RZ, RZ, UR4 ;  /* 0x00000004ff067e24 */ /* 0x001fe2000f8e00ff */
[----:B------:R-:W-:-:S07]  /*1980*/  MOV R7, UR5 ;  /* 0x0000000500077c02 */ /* 0x000fce0008000f00 */
.L_x_218:
        /* <DEDUP_REMOVED lines=23> */
.L_x_217:
        /* <DEDUP_REMOVED lines=41> */
.L_x_219:
        /* <DEDUP_REMOVED lines=18> */
.L_x_216:
[----:B------:R-:W-:Y:S02]  /*1eb0*/  IMAD.MOV.U32 R14, RZ, RZ, 0x394d4153 ;  /* 0x394d4153ff0e7424 */ /* 0x000fe400078e00ff */
        /* <DEDUP_REMOVED lines=11> */
[----:B------:R-:W-:Y:S01]  /*1f70*/  FFMA.RM R24, R23, R20, 12582913 ;  /* 0x4b40000117187423 */ /* 0x000fe20000004014 */
[----:B------:R-:W-:Y:S01]  /*1f80*/  VIADD R23, R2, 0xffffff39 ;  /* 0xffffff3902177836 */ /* 0x000fe20000000000 */
[----:B------:R-:W-:Y:S01]  /*1f90*/  LOP3.LUT R2, R22, 0x1, RZ, 0xc0, !PT ;  /* 0x0000000116027812 */ /* 0x000fe200078ec0ff */
[----:B------:R-:W-:Y:S01]  /*1fa0*/  FFMA R26, R25, R26, 0.041666727513074874878 ;  /* 0x3d2aaabb191a7423 */ /* 0x000fe2000000001a */
[----:B------:R-:W-:Y:S01]  /*1fb0*/  FADD R27, R24, -12583039 ;  /* 0xcb40007f181b7421 */ /* 0x000fe20000000000 */
[----:B0-----:R-:W-:-:S04]  /*1fc0*/  IMAD.WIDE R6, R23, 0x8, R6 ;  /* 0x0000000817067825 */ /* 0x001fc800078e0206 */
[C---:B------:R-:W-:Y:S01]  /*1fd0*/  FFMA R26, R25.reuse, R26, -0.4999999701976776123 ;  /* 0xbeffffff191a7423 */ /* 0x040fe2000000001a */
[----:B------:R-:W-:Y:S01]  /*1fe0*/  FFMA R27, R12, 1.4426950216293334961, -R27 ;  /* 0x3fb8aa3b0c1b7823 */ /* 0x000fe2000000081b */
[----:B------:R-:W-:Y:S02]  /*1ff0*/  ISETP.NE.U32.AND P0, PT, R2, 0x1, PT ;  /* 0x000000010200780c */ /* 0x000fe40003f05070 */
[----:B------:R-:W-:Y:S01]  /*2000*/  FFMA R25, R25, R26, 1 ;  /* 0x3f80000019197423 */ /* 0x000fe2000000001a */
[----:B------:R-:W-:Y:S01]  /*2010*/  FFMA R26, R12, 1.925963033500011079e-08, R27 ;  /* 0x32a570600c1a7823 */ /* 0x000fe2000000001b */
[----:B------:R-:W2:Y:S04]  /*2020*/  LDG.E R2, desc[UR6][R6.64+0x4] ;  /* 0x0000040606027981 */ /* 0x000ea8000c1e1900 */
        /* <DEDUP_REMOVED lines=11> */
[----:B------:R-:W-:Y:S01]  /*20e0*/  FMUL R0, RZ, R8 ;  /* 0x00000008ff007220 */ /* 0x000fe20000400000 */
[----:B------:R-:W-:Y:S01]  /*20f0*/  FMUL R8, R8, 1.6678197451575060839e-12 ;  /* 0x2beab98a08087820 */ /* 0x000fe20000400000 */
        /* <DEDUP_REMOVED lines=11> */
[----:B0-----:R-:W-:Y:S01]  /*21b0*/  FMUL R7, R3, 0.5 ;  /* 0x3f00000003077820 */ /* 0x001fe20000400000 */
[----:B--2---:R-:W-:-:S05]  /*21c0*/  I2FP.F32.S32 R0, R4 ;  /* 0x0000000400007245 */ /* 0x004fca0000201400 */
[----:B------:R-:W-:-:S04]  /*21d0*/  FADD R0, R0, 0.5 ;  /* 0x3f00000000007421 */ /* 0x000fc80000000000 */
[----:B------:R-:W-:-:S04]  /*21e0*/  FMUL R8, R9, R0 ;  /* 0x0000000009087220 */ /* 0x000fc80000400000 */
[----:B------:R-:W-:-:S04]  /*21f0*/  FMUL R8, R8, 1.6678197451575060839e-12 ;  /* 0x2beab98a08087820 */ /* 0x000fc80000400000 */
[----:B------:R-:W-:-:S06]  /*2200*/  FMUL R2, R8, 0.63661974668502807617 ;  /* 0x3f22f98308027820 */ /* 0x000fcc0000400000 */
[----:B------:R-:W0:Y:S01]  /*2210*/  F2I.NTZ R2, R2 ;  /* 0x0000000200027305 */ /* 0x000e220000203100 */
[----:B------:R-:W-:Y:S01]  /*2220*/  FSETP.GE.AND P0, PT, |R8|, 105615, PT ;  /* 0x47ce47800800780b */ /* 0x000fe20003f06200 */
[----:B------:R-:W-:Y:S01]  /*2230*/  FMUL R6, R11, R0 ;  /* 0x000000000b067220 */ /* 0x000fe20000400000 */
[----:B0-----:R-:W-:-:S05]  /*2240*/  I2FP.F32.S32 R9, R2 ;  /* 0x0000000200097245 */ /* 0x001fca0000201400 */
[----:B------:R-:W-:-:S04]  /*2250*/  FFMA R12, R9, -1.5707962512969970703, R8 ;  /* 0xbfc90fda090c7823 */ /* 0x000fc80000000008 */
[----:B------:R-:W-:Y:S01]  /*2260*/  FFMA R12, R9, -7.5497894158615963534e-08, R12 ;  /* 0xb3a22168090c7823 */ /* 0x000fe2000000000c */
[----:B------:R-:W-:-:S03]  /*2270*/  FMUL R6, R6, 1.6678197451575060839e-12 ;  /* 0x2beab98a06067820 */ /* 0x000fc60000400000 */
[----:B------:R-:W-:Y:S01]  /*2280*/  FFMA R0, R9, -5.3903029534742383927e-15, R12 ;  /* 0xa7c234c509007823 */ /* 0x000fe2000000000c */
[----:B------:R-:W-:Y:S06]  /*2290*/  @!P0 BRA `(.L_x_220) ;  /* 0x00000004007c8947 */ /* 0x000fec0003800000 */
[----:B------:R-:W-:-:S13]  /*22a0*/  FSETP.NEU.AND P0, PT, |R8|, +INF , PT ;  /* 0x7f8000000800780b */ /* 0x000fda0003f0d200 */
[----:B------:R-:W-:Y:S01]  /*22b0*/  @!P0 FMUL R0, RZ, R8 ;  /* 0x00000008ff008220 */ /* 0x000fe20000400000 */
[----:B------:R-:W-:Y:S01]  /*22c0*/  @!P0 IMAD.MOV.U32 R2, RZ, RZ, RZ ;  /* 0x000000ffff028224 */ /* 0x000fe200078e00ff */
[----:B------:R-:W-:Y:S06]  /*22d0*/  @!P0 BRA `(.L_x_220) ;  /* 0x00000004006c8947 */ /* 0x000fec0003800000 */
[----:B------:R-:W0:Y:S01]  /*22e0*/  LDCU.64 UR4, c[0x4][URZ] ;  /* 0x01000000ff0477ac */ /* 0x000e220008000a00 */
[----:B------:R-:W-:Y:S01]  /*22f0*/  SHF.L.U32 R0, R8, 0x8, RZ ;  /* 0x0000000808007819 */ /* 0x000fe200000006ff */
[----:B------:R-:W-:Y:S01]  /*2300*/  HFMA2 R9, -RZ, RZ, 0, 0 ;  /* 0x00000000ff097431 */ /* 0x000fe200000001ff */
[----:B------:R-:W-:Y:S01]  /*2310*/  BSSY.RECONVERGENT B0, `(.L_x_221) ;  /* 0x000001d000007945 */ /* 0x000fe20003800200 */
[----:B------:R-:W-:Y:S01]  /*2320*/  IMAD.MOV.U32 R25, RZ, RZ, RZ ;  /* 0x000000ffff197224 */ /* 0x000fe200078e00ff */
[----:B------:R-:W-:Y:S01]  /*2330*/  MOV R12, RZ ;  /* 0x000000ff000c7202 */ /* 0x000fe20000000f00 */
[----:B------:R-:W-:Y:S01]  /*2340*/  IMAD.MOV.U32 R11, RZ, RZ, RZ ;  /* 0x000000ffff0b7224 */ /* 0x000fe200078e00ff */
[----:B------:R-:W-:Y:S01]  /*2350*/  LOP3.LUT R0, R0, 0x80000000, RZ, 0xfc, !PT ;  /* 0x8000000000007812 */ /* 0x000fe200078efcff */
[----:B0-----:R-:W-:Y:S02]  /*2360*/  IMAD.U32 R2, RZ, RZ, UR4 ;  /* 0x00000004ff027e24 */ /* 0x001fe4000f8e00ff */
[----:B------:R-:W-:-:S07]  /*2370*/  IMAD.U32 R3, RZ, RZ, UR5 ;  /* 0x00000005ff037e24 */ /* 0x000fce000f8e00ff */
.L_x_222:
[----:B------:R-:W2:Y:S01]  /*2380*/  LDG.E.CONSTANT R5, desc[UR6][R2.64] ;  /* 0x0000000602057981 */ /* 0x000ea2000c1e9900 */
[C---:B------:R-:W-:Y:S01]  /*2390*/  ISETP.EQ.AND P6, PT, R12.reuse, RZ, PT ;  /* 0x000000ff0c00720c */ /* 0x040fe20003fc2270 */
        /* <DEDUP_REMOVED lines=21> */
.L_x_221:
        /* <DEDUP_REMOVED lines=40> */
.L_x_223:
        /* <DEDUP_REMOVED lines=18> */
.L_x_220:
        /* <DEDUP_REMOVED lines=11> */
[----:B------:R-:W-:Y:S01]  /*2940*/  FFMA R13, R11, R0, RZ ;  /* 0x000000000b0d7223 */ /* 0x000fe200000000ff */
[----:B------:R-:W-:Y:S01]  /*2950*/  FADD R9, R15, -12583039 ;  /* 0xcb40007f0f097421 */ /* 0x000fe20000000000 */
[C---:B------:R-:W-:Y:S01]  /*2960*/  FFMA R10, R11.reuse, R10, 0.041666727513074874878 ;  /* 0x3d2aaabb0b0a7423 */ /* 0x040fe2000000000a */
[----:B------:R-:W-:-:S02]  /*2970*/  FFMA R14, R11, R14, -0.16666662693023681641 ;  /* 0xbe2aaaa80b0e7423 */ /* 0x000fc4000000000e */
[C---:B------:R-:W-:Y:S01]  /*2980*/  FFMA R9, R6.reuse, 1.4426950216293334961, -R9 ;  /* 0x3fb8aa3b06097823 */ /* 0x040fe20000000809 */
[----:B------:R-:W-:Y:S01]  /*2990*/  FFMA R10, R11, R10, -0.4999999701976776123 ;  /* 0xbeffffff0b0a7423 */ /* 0x000fe2000000000a */
[----:B------:R-:W-:Y:S01]  /*29a0*/  FFMA R13, R13, R14, R0 ;  /* 0x0000000e0d0d7223 */ /* 0x000fe20000000000 */
[----:B------:R-:W-:Y:S02]  /*29b0*/  IMAD.SHL.U32 R0, R15, 0x800000, RZ ;  /* 0x008000000f007824 */ /* 0x000fe400078e00ff */
        /* <DEDUP_REMOVED lines=10> */
[----:B0-----:R-:W-:Y:S01]  /*2a60*/  FMUL R0, R9, R0 ;  /* 0x0000000009007220 */ /* 0x001fe20000400000 */
[----:B------:R-:W-:-:S03]  /*2a70*/  FSEL R9, R10, -R10, !P1 ;  /* 0x8000000a0a097208 */ /* 0x000fc60004800000 */
[C---:B------:R-:W-:Y:S02]  /*2a80*/  FMUL R11, R0.reuse, R11 ;  /* 0x0000000b000b7220 */ /* 0x040fe40000400000 */
[----:B------:R-:W-:Y:S02]  /*2a90*/  FMUL R0, R0, R9 ;  /* 0x0000000900007220 */ /* 0x000fe40000400000 */
[C---:B--2---:R-:W-:Y:S02]  /*2aa0*/  FFMA R11, R7.reuse, R11, R8 ;  /* 0x0000000b070b7223 */ /* 0x044fe40000000008 */
[----:B---3--:R-:W-:-:S03]  /*2ab0*/  FFMA R3, R7, R0, R3 ;  /* 0x0000000007037223 */ /* 0x008fc60000000003 */
[----:B------:R-:W-:Y:S04]  /*2ac0*/  STG.E desc[UR6][R4.64], R11 ;  /* 0x0000000b04007986 */ /* 0x000fe8000c101906 */
[----:B------:R-:W-:Y:S01]  /*2ad0*/  STG.E desc[UR6][R4.64+0x4], R3 ;  /* 0x0000040304007986 */ /* 0x000fe2000c101906 */
[----:B------:R-:W-:Y:S05]  /*2ae0*/  EXIT ;  /* 0x000000000000794d */ /* 0x000fea0003800000 */
.L_x_215:
[----:B------:R-:W-:-:S13]  /*2af0*/  ISETP.NE.OR P0, PT, R8, 0x64, !P0 ;  /* 0x000000640800780c */ /* 0x000fda0004705670 */
[----:B------:R-:W-:Y:S05]  /*2b00*/  @P0 BRA `(.L_x_224) ;  /* 0x0000001000c80947 */ /* 0x000fea0003800000 */
[----:B------:R-:W0:Y:S08]  /*2b10*/  LDC.64 R4, c[0x0][0x388] ;  /* 0x0000e200ff047b82 */ /* 0x000e300000000a00 */
[----:B------:R-:W1:Y:S08]  /*2b20*/  LDC.64 R6, c[0x0][0x390] ;  /* 0x0000e400ff067b82 */ /* 0x000e700000000a00 */
[----:B------:R-:W2:Y:S01]  /*2b30*/  LDC.64 R8, c[0x0][0x3a0] ;  /* 0x0000e800ff087b82 */ /* 0x000ea20000000a00 */
[----:B0-----:R-:W3:Y:S01]  /*2b40*/  LDG.E R11, desc[UR6][R4.64] ;  /* 0x00000006040b7981 */ /* 0x001ee2000c1e1900 */
[----:B-1----:R-:W-:-:S05]  /*2b50*/  IMAD.WIDE R6, R0, 0x4, R6 ;  /* 0x0000000400067825 */ /* 0x002fca00078e0206 */
[----:B------:R-:W4:Y:S04]  /*2b60*/  LDG.E R10, desc[UR6][R6.64+0x27420] ;  /* 0x02742006060a7981 */ /* 0x000f28000c1e1900 */
[----:B------:R-:W4:Y:S01]  /*2b70*/  LDG.E R15, desc[UR6][R6.64+0x27a68] ;  /* 0x027a6806060f7981 */ /* 0x000f22000c1e1900 */
[----:B--2---:R-:W-:-:S04]  /*2b80*/  IMAD.WIDE R12, R0, 0x4, R8 ;  /* 0x00000004000c7825 */ /* 0x004fc800078e0208 */
[----:B-----5:R-:W-:Y:S01]  /*2b90*/  FMUL R9, R3, -6.2831854820251464844 ;  /* 0xc0c90fdb03097820 */ /* 0x020fe20000400000 */
[----:B------:R0:W5:Y:S01]  /*2ba0*/  LDG.E R8, desc[UR6][R12.64+0x27290] ;  /* 0x027290060c087981 */ /* 0x000162000c1e1900 */
[----:B---3--:R-:W-:Y:S01]  /*2bb0*/  I2FP.F32.S32 R0, R11 ;  /* 0x0000000b00007245 */ /* 0x008fe20000201400 */
[----:B------:R-:W-:-:S04]  /*2bc0*/  FMUL R11, RZ, -R3 ;  /* 0x80000003ff0b7220 */ /* 0x000fc80000400000 */
[-C--:B------:R-:W-:Y:S01]  /*2bd0*/  FMUL R20, R9, R0.reuse ;  /* 0x0000000009147220 */ /* 0x080fe20000400000 */
[----:B0-----:R-:W-:-:S03]  /*2be0*/  FMUL R12, R11, R0 ;  /* 0x000000000b0c7220 */ /* 0x001fc60000400000 */
[----:B------:R-:W-:Y:S01]  /*2bf0*/  FMUL R20, R20, 1.6678197451575060839e-12 ;  /* 0x2beab98a14147820 */ /* 0x000fe20000400000 */
[----:B------:R-:W-:-:S03]  /*2c00*/  FMUL R12, R12, 1.6678197451575060839e-12 ;  /* 0x2beab98a0c0c7820 */ /* 0x000fc60000400000 */
[C---:B------:R-:W-:Y:S01]  /*2c10*/  FMUL R22, R20.reuse, 0.63661974668502807617 ;  /* 0x3f22f98314167820 */ /* 0x040fe20000400000 */
[----:B------:R-:W-:Y:S01]  /*2c20*/  FSETP.GE.AND P0, PT, |R20|, 105615, PT ;  /* 0x47ce47801400780b */ /* 0x000fe20003f06200 */
[----:B----4-:R-:W-:-:S04]  /*2c30*/  FADD R3, R10, R15 ;  /* 0x0000000f0a037221 */ /* 0x010fc80000000000 */
[----:B------:R-:W0:Y:S02]  /*2c40*/  F2I.NTZ R22, R22 ;  /* 0x0000001600167305 */ /* 0x000e240000203100 */
[----:B0-----:R-:W-:-:S05]  /*2c50*/  I2FP.F32.S32 R17, R22 ;  /* 0x0000001600117245 */ /* 0x001fca0000201400 */
[----:B------:R-:W-:-:S04]  /*2c60*/  FFMA R14, R17, -1.5707962512969970703, R20 ;  /* 0xbfc90fda110e7823 */ /* 0x000fc80000000014 */
[----:B------:R-:W-:-:S04]  /*2c70*/  FFMA R14, R17, -7.5497894158615963534e-08, R14 ;  /* 0xb3a22168110e7823 */ /* 0x000fc8000000000e */
        /* <DEDUP_REMOVED lines=12> */
.L_x_226:
        /* <DEDUP_REMOVED lines=65> */
.L_x_227:
        /* <DEDUP_REMOVED lines=18> */
.L_x_225:
        /* <DEDUP_REMOVED lines=25> */
[C---:B------:R-:W-:Y:S01]  /*3400*/  LOP3.LUT P1, RZ, R22.reuse, 0x2, RZ, 0xc0, !PT ;  /* 0x0000000216ff7812 */ /* 0x040fe2000782c0ff */
[----:B------:R-:W-:Y:S01]  /*3410*/  VIADD R22, R22, 0x1 ;  /* 0x0000000116167836 */ /* 0x000fe20000000000 */
[----:B------:R-:W-:-:S04]  /*3420*/  SHF.L.U32 R23, R23, 0x17, RZ ;  /* 0x0000001717177819 */ /* 0x000fc800000006ff */
[----:B------:R-:W-:Y:S02]  /*3430*/  LOP3.LUT P2, RZ, R22, 0x2, RZ, 0xc0, !PT ;  /* 0x0000000216ff7812 */ /* 0x000fe4000784c0ff */
[----:B------:R-:W-:Y:S02]  /*3440*/  FSEL R22, R0, R25, !P0 ;  /* 0x0000001900167208 */ /* 0x000fe40004000000 */
[----:B------:R-:W-:Y:S02]  /*3450*/  FSEL R25, R25, R0, !P0 ;  /* 0x0000000019197208 */ /* 0x000fe40004000000 */
[----:B------:R-:W-:Y:S02]  /*3460*/  FSEL R27, R22, -R22, !P2 ;  /* 0x80000016161b7208 */ /* 0x000fe40005000000 */
[----:B------:R-:W-:Y:S01]  /*3470*/  FSEL R25, R25, -R25, !P1 ;  /* 0x8000001919197208 */ /* 0x000fe20004800000 */
[----:B0-----:R-:W-:Y:S01]  /*3480*/  FMUL R0, R26, R23 ;  /* 0x000000171a007220 */ /* 0x001fe20000400000 */
[----:B-----5:R-:W-:-:S03]  /*3490*/  FMUL R23, R8, 1.6678197451575060839e-12 ;  /* 0x2beab98a08177820 */ /* 0x020fc60000400000 */
[C---:B------:R-:W-:Y:S01]  /*34a0*/  FMUL R27, R0.reuse, R27 ;  /* 0x0000001b001b7220 */ /* 0x040fe20000400000 */
[----:B------:R-:W-:-:S03]  /*34b0*/  FMUL R25, R0, R25 ;  /* 0x0000001900197220 */ /* 0x000fc60000400000 */
[C---:B--2---:R-:W-:Y:S01]  /*34c0*/  FFMA R27, R23.reuse, R27, R24 ;  /* 0x0000001b171b7223 */ /* 0x044fe20000000018 */
[----:B---3--:R-:W-:-:S04]  /*34d0*/  FFMA R25, R23, R25, R12 ;  /* 0x0000001917197223 */ /* 0x008fc8000000000c */
[----:B------:R0:W-:Y:S04]  /*34e0*/  STG.E desc[UR6][R6.64], R27 ;  /* 0x0000001b06007986 */ /* 0x0001e8000c101906 */
[----:B------:R0:W-:Y:S04]  /*34f0*/  STG.E desc[UR6][R6.64+0x4], R25 ;  /* 0x0000041906007986 */ /* 0x0001e8000c101906 */
[----:B------:R-:W2:Y:S01]  /*3500*/  LDG.E R4, desc[UR6][R4.64] ;  /* 0x0000000604047981 */ /* 0x000ea2000c1e1900 */
[----:B------:R-:W-:Y:S01]  /*3510*/  FMUL R3, R3, 0.5 ;  /* 0x3f00000003037820 */ /* 0x000fe20000400000 */
        /* <DEDUP_REMOVED lines=16> */
[----:B------:R-:W-:Y:S01]  /*3620*/  @!P0 IMAD.MOV.U32 R12, RZ, RZ, RZ ;  /* 0x000000ffff0c8224 */ /* 0x000fe200078e00ff */
        /* <DEDUP_REMOVED lines=8> */
.L_x_229:
        /* <DEDUP_REMOVED lines=64> */
.L_x_230:
        /* <DEDUP_REMOVED lines=18> */
.L_x_228:
        /* <DEDUP_REMOVED lines=16> */
[----:B------:R-:W-:Y:S01]  /*3cd0*/  FFMA R7, R8, 1.4426950216293334961, -R7 ;  /* 0x3fb8aa3b08077823 */ /* 0x000fe20000000807 */
[----:B------:R-:W-:Y:S01]  /*3ce0*/  FFMA R20, R9, R20, -0.4999999701976776123 ;  /* 0xbeffffff09147423 */ /* 0x000fe20000000014 */
[----:B------:R-:W-:Y:S01]  /*3cf0*/  FFMA R11, R11, R14, R0 ;  /* 0x0000000e0b0b7223 */ /* 0x000fe20000000000 */
[----:B------:R-:W-:Y:S01]  /*3d00*/  IADD3 R0, PT, PT, R12, 0x1, RZ ;  /* 0x000000010c007810 */ /* 0x000fe20007ffe0ff */
[----:B------:R-:W-:Y:S01]  /*3d10*/  FFMA R7, R8, 1.925963033500011079e-08, R7 ;  /* 0x32a5706008077823 */ /* 0x000fe20000000007 */
[----:B------:R-:W-:Y:S01]  /*3d20*/  LOP3.LUT R8, R12, 0x1, RZ, 0xc0, !PT ;  /* 0x000000010c087812 */ /* 0x000fe200078ec0ff */
[----:B------:R-:W-:Y:S01]  /*3d30*/  FFMA R20, R9, R20, 1 ;  /* 0x3f80000009147423 */ /* 0x000fe20000000014 */
[----:B------:R-:W-:Y:S02]  /*3d40*/  LOP3.LUT P2, RZ, R0, 0x2, RZ, 0xc0, !PT ;  /* 0x0000000200ff7812 */ /* 0x000fe4000784c0ff */
[----:B------:R-:W-:Y:S01]  /*3d50*/  ISETP.NE.U32.AND P0, PT, R8, 0x1, PT ;  /* 0x000000010800780c */ /* 0x000fe20003f05070 */
[----:B------:R-:W0:Y:S03]  /*3d60*/  MUFU.EX2 R7, R7 ;  /* 0x0000000700077308 */ /* 0x000e260000000800 */
[----:B------:R-:W-:-:S02]  /*3d70*/  FSEL R0, R11, R20, !P0 ;  /* 0x000000140b007208 */ /* 0x000fc40004000000 */
        /* <DEDUP_REMOVED lines=11> */
.L_x_224:
[----:B------:R-:W-:-:S13]  /*3e30*/  ISETP.NE.AND P0, PT, R0, 0x64, PT ;  /* 0x000000640000780c */ /* 0x000fda0003f05270 */
[----:B------:R-:W-:Y:S05]  /*3e40*/  @P0 EXIT ;  /* 0x000000000000094d */ /* 0x000fea0003800000 */
[----:B------:R-:W0:Y:S08]  /*3e50*/  LDC.64 R4, c[0x0][0x388] ;  /* 0x0000e200ff047b82 */ /* 0x000e300000000a00 */
[----:B------:R-:W1:Y:S08]  /*3e60*/  LDC.64 R6, c[0x0][0x390] ;  /* 0x0000e400ff067b82 */ /* 0x000e700000000a00 */
[----:B------:R-:W2:Y:S01]  /*3e70*/  LDC.64 R12, c[0x0][0x398] ;  /* 0x0000e600ff0c7b82 */ /* 0x000ea20000000a00 */
[----:B0-----:R-:W3:Y:S01]  /*3e80*/  LDG.E R10, desc[UR6][R4.64] ;  /* 0x00000006040a7981 */ /* 0x001ee2000c1e1900 */
[----:B------:R-:W-:-:S04]  /*3e90*/  IMAD R9, R8, 0x192, RZ ;  /* 0x0000019208097824 */ /* 0x000fc800078e02ff */
[----:B-1----:R-:W-:-:S05]  /*3ea0*/  IMAD.WIDE.U32 R6, R9, 0x4, R6 ;  /* 0x0000000409067825 */ /* 0x002fca00078e0006 */
[----:B------:R-:W4:Y:S04]  /*3eb0*/  LDG.E R0, desc[UR6][R6.64+0x190] ;  /* 0x0001900606007981 */ /* 0x000f28000c1e1900 */
[----:B------:R-:W4:Y:S01]  /*3ec0*/  LDG.E R15, desc[UR6][R6.64+0x194] ;  /* 0x00019406060f7981 */ /* 0x000f22000c1e1900 */
[----:B------:R-:W-:-:S04]  /*3ed0*/  IMAD R9, R8, 0x191, RZ ;  /* 0x0000019108097824 */ /* 0x000fc800078e02ff */
[----:B--2---:R-:W-:-:S04]  /*3ee0*/  IMAD.WIDE.U32 R12, R9, 0x4, R12 ;  /* 0x00000004090c7825 */ /* 0x004fc800078e000c */
[----:B-----5:R-:W-:Y:S01]  /*3ef0*/  FMUL R9, R3, -6.2831854820251464844 ;  /* 0xc0c90fdb03097820 */ /* 0x020fe20000400000 */
[----:B------:R-:W-:Y:S01]  /*3f00*/  FMUL R11, RZ, -R3 ;  /* 0x80000003ff0b7220 */ /* 0x000fe20000400000 */
[----:B------:R0:W5:Y:S01]  /*3f10*/  LDG.E R8, desc[UR6][R12.64+0x190] ;  /* 0x000190060c087981 */ /* 0x000162000c1e1900 */
[----:B---3--:R-:W-:-:S05]  /*3f20*/  I2FP.F32.S32 R10, R10 ;  /* 0x0000000a000a7245 */ /* 0x008fca0000201400 */
        /* <DEDUP_REMOVED lines=23> */
.L_x_232:
        /* <DEDUP_REMOVED lines=65> */
.L_x_233:
        /* <DEDUP_REMOVED lines=18> */
.L_x_231:
[----:B------:R-:W-:Y:S02]  /*45d0*/  IMAD.MOV.U32 R14, RZ, RZ, 0x394d4153 ;  /* 0x394d4153ff0e7424 */ /* 0x000fe400078e00ff */
[----:B------:R-:W-:Y:S01]  /*45e0*/  FMUL R25, R0, R0 ;  /* 0x0000000000197220 */ /* 0x000fe20000400000 */
[----:B------:R-:W0:Y:S01]  /*45f0*/  LDC.64 R6, c[0x0][0x3b8] ;  /* 0x0000ee00ff067b82 */ /* 0x000e220000000a00 */
[----:B------:R-:W-:Y:S02]  /*4600*/  MOV R15, 0x3bbb989d ;  /* 0x3bbb989d000f7802 */ /* 0x000fe40000000f00 */
[C---:B------:R-:W-:Y:S01]  /*4610*/  FFMA R20, R25.reuse, -R14, 0.0083327032625675201416 ;  /* 0x3c0885e419147423 */ /* 0x040fe2000000080e */
[C---:B------:R-:W-:Y:S02]  /*4620*/  FFMA R21, R25.reuse, R0, RZ ;  /* 0x0000000019157223 */ /* 0x040fe400000000ff */
[----:B------:R-:W-:Y:S01]  /*4630*/  FFMA.SAT R23, R12, R15, 0.5 ;  /* 0x3f0000000c177423 */ /* 0x000fe2000000200f */
[----:B------:R-:W-:-:S04]  /*4640*/  FFMA R20, R25, R20, -0.16666662693023681641 ;  /* 0xbe2aaaa819147423 */ /* 0x000fc80000000014 */
[----:B------:R-:W-:Y:S01]  /*4650*/  FFMA R0, R21, R20, R0 ;  /* 0x0000001415007223 */ /* 0x000fe20000000000 */
[----:B------:R-:W-:Y:S01]  /*4660*/  IMAD.MOV.U32 R21, RZ, RZ, 0x37cbac00 ;  /* 0x37cbac00ff157424 */ /* 0x000fe200078e00ff */
[----:B------:R-:W-:-:S03]  /*4670*/  MOV R20, 0x437c0000 ;  /* 0x437c000000147802 */ /* 0x000fc60000000f00 */
[----:B------:R-:W-:Y:S02]  /*4680*/  FFMA R26, R25, R21, -0.0013887860113754868507 ;  /* 0xbab607ed191a7423 */ /* 0x000fe40000000015 */
[----:B------:R-:W-:Y:S01]  /*4690*/  FFMA.RM R24, R23, R20, 12582913 ;  /* 0x4b40000117187423 */ /* 0x000fe20000004014 */
[----:B------:R-:W-:Y:S02]  /*46a0*/  VIADD R23, R2, 0xfffffda9 ;  /* 0xfffffda902177836 */ /* 0x000fe40000000000 */
[C---:B------:R-:W-:Y:S01]  /*46b0*/  FFMA R26, R25.reuse, R26, 0.041666727513074874878 ;  /* 0x3d2aaabb191a7423 */ /* 0x040fe2000000001a */
[----:B------:R-:W-:Y:S01]  /*46c0*/  LOP3.LUT R2, R22, 0x1, RZ, 0xc0, !PT ;  /* 0x0000000116027812 */ /* 0x000fe200078ec0ff */
[----:B------:R-:W-:Y:S02]  /*46d0*/  FADD R27, R24, -12583039 ;  /* 0xcb40007f181b7421 */ /* 0x000fe40000000000 */
[----:B------:R-:W-:Y:S01]  /*46e0*/  FFMA R26, R25, R26, -0.4999999701976776123 ;  /* 0xbeffffff191a7423 */ /* 0x000fe2000000001a */
[----:B0-----:R-:W-:-:S04]  /*46f0*/  IMAD.WIDE R6, R23, 0x8, R6 ;  /* 0x0000000817067825 */ /* 0x001fc800078e0206 */
[----:B------:R-:W-:Y:S01]  /*4700*/  FFMA R27, R12, 1.4426950216293334961, -R27 ;  /* 0x3fb8aa3b0c1b7823 */ /* 0x000fe2000000081b */
[----:B------:R-:W-:Y:S01]  /*4710*/  ISETP.NE.U32.AND P0, PT, R2, 0x1, PT ;  /* 0x000000010200780c */ /* 0x000fe20003f05070 */
[----:B------:R-:W-:Y:S02]  /*4720*/  FFMA R25, R25, R26, 1 ;  /* 0x3f80000019197423 */ /* 0x000fe4000000001a */
        /* <DEDUP_REMOVED lines=13> */
[----:B-----5:R-:W-:-:S03]  /*4800*/  FMUL R25, R8, -1.6678197451575060839e-12 ;  /* 0xabeab98a08197820 */ /* 0x020fc60000400000 */
[C---:B------:R-:W-:Y:S01]  /*4810*/  FMUL R22, R27.reuse, R22 ;  /* 0x000000161b167220 */ /* 0x040fe20000400000 */
[----:B------:R-:W-:-:S04]  /*4820*/  FMUL R27, R27, R0 ;  /* 0x000000001b1b7220 */ /* 0x000fc80000400000 */
[C---:B--2---:R-:W-:Y:S01]  /*4830*/  FFMA R27, R25.reuse, R27, R2 ;  /* 0x0000001b191b7223 */ /* 0x044fe20000000002 */
[----:B---3--:R-:W-:-:S04]  /*4840*/  FFMA R29, R25, R22, R12 ;  /* 0x00000016191d7223 */ /* 0x008fc8000000000c */
[----:B------:R-:W-:Y:S04]  /*4850*/  STG.E desc[UR6][R6.64+0x4], R27 ;  /* 0x0000041b06007986 */ /* 0x000fe8000c101906 */
[----:B------:R0:W-:Y:S04]  /*4860*/  STG.E desc[UR6][R6.64], R29 ;  /* 0x0000001d06007986 */ /* 0x0001e8000c101906 */
[----:B------:R-:W2:Y:S01]  /*4870*/  LDG.E R4, desc[UR6][R4.64] ;  /* 0x0000000604047981 */ /* 0x000ea2000c1e1900 */
[----:B0-----:R-:W-:Y:S01]  /*4880*/  FMUL R7, R3, -0.5 ;  /* 0xbf00000003077820 */ /* 0x001fe20000400000 */
        /* <DEDUP_REMOVED lines=25> */
.L_x_235:
        /* <DEDUP_REMOVED lines=64> */
.L_x_236:
        /* <DEDUP_REMOVED lines=18> */
.L_x_234:
        /* <DEDUP_REMOVED lines=18> */
[----:B------:R-:W-:Y:S01]  /*5060*/  SHF.L.U32 R0, R15, 0x17, RZ ;  /* 0x000000170f007819 */ /* 0x000fe200000006ff */
        /* <DEDUP_REMOVED lines=19> */
.L_x_237:
        /* <DEDUP_REMOVED lines=14> */
.L_x_252:


//--------------------- .nv.global.init           --------------------------
	.section	.nv.global.init,"aw",@progbits
	.align	4
.nv.global.init:
	.type		__cudart_i2opi_f,@object
	.size		__cudart_i2opi_f,(.L_0 - __cudart_i2opi_f)
__cudart_i2opi_f:
        /*0000*/ 	.byte	0x41, 0x90, 0x43, 0x3c, 0x99, 0x95, 0x62, 0xdb, 0xc0, 0xdd, 0x34, 0xf5, 0xd1, 0x57, 0x27, 0xfc
        /*0010*/ 	.byte	0x29, 0x15, 0x44, 0x4e, 0x6e, 0x83, 0xf9, 0xa2
.L_0:


//--------------------- .nv.shared.reserved.0     --------------------------
	.section	.nv.shared.reserved.0,"aw",@nobits
	.weak		__nv_reservedSMEM_offset_0_alias
	.size		__nv_reservedSMEM_offset_0_alias, 0, 64
	.other		__nv_reservedSMEM_offset_0_alias,@"STO_CUDA_RESERVED_SHARED STV_DEFAULT"
__nv_reservedSMEM_offset_0_alias:
	.zero		0
	.zero		64


//--------------------- .nv.constant0._Z24scattered_parameter_initPfS_S_S_ --------------------------
	.section	.nv.constant0._Z24scattered_parameter_initPfS_S_S_,"a",@progbits
	.sectionflags	@""
	.align	4
.nv.constant0._Z24scattered_parameter_initPfS_S_S_:
	.zero		928


//--------------------- .nv.constant0._Z21calculate_JandM_totalPfPiS_S_S_P9cuComplexS2_S2_S2_S2_S2_S2_S2_S_S_S_S_ --------------------------
	.section	.nv.constant0._Z21calculate_JandM_totalPfPiS_S_S_P9cuComplexS2_S2_S2_S2_S2_S2_S2_S_S_S_S_,"a",@progbits
	.sectionflags	@""
	.align	4
.nv.constant0._Z21calculate_JandM_totalPfPiS_S_S_P9cuComplexS2_S2_S2_S2_S2_S2_S2_S_S_S_S_:
	.zero		1032


//--------------------- .nv.constant0._Z12E_inc_updatePiPfS0_S0_S0_S0_S0_S0_S0_S0_S0_S0_S0_ --------------------------
	.section	.nv.constant0._Z12E_inc_updatePiPfS0_S0_S0_S0_S0_S0_S0_S0_S0_S0_S0_,"a",@progbits
	.sectionflags	@""
	.align	4
.nv.constant0._Z12E_inc_updatePiPfS0_S0_S0_S0_S0_S0_S0_S0_S0_S0_S0_:
	.zero		1000


//--------------------- .nv.constant0._Z11Field_resetPfS_S_S_S_S_S_P9cuComplexS1_S1_S1_S1_S1_S1_S1_ --------------------------
	.section	.nv.constant0._Z11Field_resetPfS_S_S_S_S_S_P9cuComplexS1_S1_S1_S1_S1_S1_S1_,"a",@progbits
	.sectionflags	@""
	.align	4
.nv.constant0._Z11Field_resetPfS_S_S_S_S_S_P9cuComplexS1_S1_S1_S1_S1_S1_S1_:
	.zero		1016


//--------------------- .nv.constant0._Z14E_field_updatePiPfS0_S0_S0_S0_S0_S0_S0_S0_S0_S0_S0_S0_S0_S0_S0_ --------------------------
	.section	.nv.constant0._Z14E_field_updatePiPfS0_S0_S0_S0_S0_S0_S0_S0_S0_S0_S0_S0_S0_S0_S0_,"a",@progbits
	.sectionflags	@""
	.align	4
.nv.constant0._Z14E_field_updatePiPfS0_S0_S0_S0_S0_S0_S0_S0_S0_S0_S0_S0_S0_S0_S0_:
	.zero		1032


//--------------------- .nv.constant0._Z12H_inc_updatePfS_S_S_S_S_S_S_S_S_ --------------------------
	.section	.nv.constant0._Z12H_inc_updatePfS_S_S_S_S_S_S_S_S_,"a",@progbits
	.sectionflags	@""
	.align	4
.nv.constant0._Z12H_inc_updatePfS_S_S_S_S_S_S_S_S_:
	.zero		976


//--------------------- .nv.constant0._Z14H_field_updatePfS_S_S_S_S_S_S_S_S_ --------------------------
	.section	.nv.constant0._Z14H_field_updatePfS_S_S_S_S_S_S_S_S_,"a",@progbits
	.sectionflags	@""
	.align	4
.nv.constant0._Z14H_field_updatePfS_S_S_S_S_S_S_S_S_:
	.zero		976


//--------------------- .nv.constant0._Z15calculate_JandMPfPiS_S_S_P9cuComplexS2_S2_S2_S2_S2_S2_S2_ --------------------------
	.section	.nv.constant0._Z15calculate_JandMPfPiS_S_S_P9cuComplexS2_S2_S2_S2_S2_S2_S2_,"a",@progbits
	.sectionflags	@""
	.align	4
.nv.constant0._Z15calculate_JandMPfPiS_S_S_P9cuComplexS2_S2_S2_S2_S2_S2_S2_:
	.zero		1000


//--------------------- SYMBOLS --------------------------

	.type		.nv.reservedSmem.offset0,@object
	.size		.nv.reservedSmem.offset0,0x4
